//
// Generated by NVIDIA NVVM Compiler
//
// Compiler Build ID: CL-36424714
// Cuda compilation tools, release 13.0, V13.0.88
// Based on NVVM 20.0.0
//

.version 9.0
.target sm_100
.address_size 64

	// .globl	_Z17countNNZPerColumnPKiPii
// _ZZN3cub18CUB_300001_SM_10006detail4scan16DeviceScanKernelINS2_10policy_hubIiiijN4cuda3std3__44plusIvEEE10Policy1000EN6thrust24THRUST_300001_SM_1000_NS6detail15normal_iteratorINSD_10device_ptrIiEEEESI_NS0_13ScanTileStateIiLb1EEES9_NS1_10InputValueIiPiEEjiLb0EiEEvT0_T1_T2_iT3_T4_T5_E12temp_storage has been demoted
// _ZZN3cub18CUB_300001_SM_10006detail4scan16DeviceScanKernelINS2_10policy_hubIiiimN4cuda3std3__44plusIvEEE10Policy1000EN6thrust24THRUST_300001_SM_1000_NS6detail15normal_iteratorINSD_10device_ptrIiEEEESI_NS0_13ScanTileStateIiLb1EEES9_NS1_10InputValueIiPiEEmiLb0EiEEvT0_T1_T2_iT3_T4_T5_E12temp_storage has been demoted
.global .align 1 .b8 _ZN34_INTERNAL_8154b5e0_4_k_cu_fb63e0d24cuda3std3__45__cpo5beginE[1];
.global .align 1 .b8 _ZN34_INTERNAL_8154b5e0_4_k_cu_fb63e0d24cuda3std3__45__cpo3endE[1];
.global .align 1 .b8 _ZN34_INTERNAL_8154b5e0_4_k_cu_fb63e0d24cuda3std3__45__cpo6cbeginE[1];
.global .align 1 .b8 _ZN34_INTERNAL_8154b5e0_4_k_cu_fb63e0d24cuda3std3__45__cpo4cendE[1];
.global .align 1 .b8 _ZN34_INTERNAL_8154b5e0_4_k_cu_fb63e0d24cuda3std3__45__cpo6rbeginE[1];
.global .align 1 .b8 _ZN34_INTERNAL_8154b5e0_4_k_cu_fb63e0d24cuda3std3__45__cpo4rendE[1];
.global .align 1 .b8 _ZN34_INTERNAL_8154b5e0_4_k_cu_fb63e0d24cuda3std3__45__cpo7crbeginE[1];
.global .align 1 .b8 _ZN34_INTERNAL_8154b5e0_4_k_cu_fb63e0d24cuda3std3__45__cpo5crendE[1];
.global .align 1 .b8 _ZN34_INTERNAL_8154b5e0_4_k_cu_fb63e0d24cuda3std3__436_GLOBAL__N__8154b5e0_4_k_cu_fb63e0d26ignoreE[1];
.global .align 1 .b8 _ZN34_INTERNAL_8154b5e0_4_k_cu_fb63e0d24cuda3std3__419piecewise_constructE[1];
.global .align 1 .b8 _ZN34_INTERNAL_8154b5e0_4_k_cu_fb63e0d24cuda3std3__48in_placeE[1];
.global .align 1 .b8 _ZN34_INTERNAL_8154b5e0_4_k_cu_fb63e0d24cuda3std3__420unreachable_sentinelE[1];
.global .align 1 .b8 _ZN34_INTERNAL_8154b5e0_4_k_cu_fb63e0d24cuda3std3__47nulloptE[1];
.global .align 1 .b8 _ZN34_INTERNAL_8154b5e0_4_k_cu_fb63e0d24cuda3std3__48unexpectE[1];
.global .align 1 .b8 _ZN34_INTERNAL_8154b5e0_4_k_cu_fb63e0d24cuda3std6ranges3__45__cpo4swapE[1];
.global .align 1 .b8 _ZN34_INTERNAL_8154b5e0_4_k_cu_fb63e0d24cuda3std6ranges3__45__cpo9iter_moveE[1];
.global .align 1 .b8 _ZN34_INTERNAL_8154b5e0_4_k_cu_fb63e0d24cuda3std6ranges3__45__cpo5beginE[1];
.global .align 1 .b8 _ZN34_INTERNAL_8154b5e0_4_k_cu_fb63e0d24cuda3std6ranges3__45__cpo3endE[1];
.global .align 1 .b8 _ZN34_INTERNAL_8154b5e0_4_k_cu_fb63e0d24cuda3std6ranges3__45__cpo6cbeginE[1];
.global .align 1 .b8 _ZN34_INTERNAL_8154b5e0_4_k_cu_fb63e0d24cuda3std6ranges3__45__cpo4cendE[1];
.global .align 1 .b8 _ZN34_INTERNAL_8154b5e0_4_k_cu_fb63e0d24cuda3std6ranges3__45__cpo7advanceE[1];
.global .align 1 .b8 _ZN34_INTERNAL_8154b5e0_4_k_cu_fb63e0d24cuda3std6ranges3__45__cpo9iter_swapE[1];
.global .align 1 .b8 _ZN34_INTERNAL_8154b5e0_4_k_cu_fb63e0d24cuda3std6ranges3__45__cpo4nextE[1];
.global .align 1 .b8 _ZN34_INTERNAL_8154b5e0_4_k_cu_fb63e0d24cuda3std6ranges3__45__cpo4prevE[1];
.global .align 1 .b8 _ZN34_INTERNAL_8154b5e0_4_k_cu_fb63e0d24cuda3std6ranges3__45__cpo4dataE[1];
.global .align 1 .b8 _ZN34_INTERNAL_8154b5e0_4_k_cu_fb63e0d24cuda3std6ranges3__45__cpo5cdataE[1];
.global .align 1 .b8 _ZN34_INTERNAL_8154b5e0_4_k_cu_fb63e0d24cuda3std6ranges3__45__cpo4sizeE[1];
.global .align 1 .b8 _ZN34_INTERNAL_8154b5e0_4_k_cu_fb63e0d24cuda3std6ranges3__45__cpo5ssizeE[1];
.global .align 1 .b8 _ZN34_INTERNAL_8154b5e0_4_k_cu_fb63e0d24cuda3std6ranges3__45__cpo8distanceE[1];
.global .align 1 .b8 _ZN34_INTERNAL_8154b5e0_4_k_cu_fb63e0d26thrust24THRUST_300001_SM_1000_NS8cuda_cub3parE[1];
.global .align 1 .b8 _ZN34_INTERNAL_8154b5e0_4_k_cu_fb63e0d26thrust24THRUST_300001_SM_1000_NS8cuda_cub10par_nosyncE[1];
.global .align 1 .b8 _ZN34_INTERNAL_8154b5e0_4_k_cu_fb63e0d26thrust24THRUST_300001_SM_1000_NS6system6detail10sequential3seqE[1];
.global .align 1 .b8 _ZN34_INTERNAL_8154b5e0_4_k_cu_fb63e0d26thrust24THRUST_300001_SM_1000_NS12placeholders2_1E[1];
.global .align 1 .b8 _ZN34_INTERNAL_8154b5e0_4_k_cu_fb63e0d26thrust24THRUST_300001_SM_1000_NS12placeholders2_2E[1];
.global .align 1 .b8 _ZN34_INTERNAL_8154b5e0_4_k_cu_fb63e0d26thrust24THRUST_300001_SM_1000_NS12placeholders2_3E[1];
.global .align 1 .b8 _ZN34_INTERNAL_8154b5e0_4_k_cu_fb63e0d26thrust24THRUST_300001_SM_1000_NS12placeholders2_4E[1];
.global .align 1 .b8 _ZN34_INTERNAL_8154b5e0_4_k_cu_fb63e0d26thrust24THRUST_300001_SM_1000_NS12placeholders2_5E[1];
.global .align 1 .b8 _ZN34_INTERNAL_8154b5e0_4_k_cu_fb63e0d26thrust24THRUST_300001_SM_1000_NS12placeholders2_6E[1];
.global .align 1 .b8 _ZN34_INTERNAL_8154b5e0_4_k_cu_fb63e0d26thrust24THRUST_300001_SM_1000_NS12placeholders2_7E[1];
.global .align 1 .b8 _ZN34_INTERNAL_8154b5e0_4_k_cu_fb63e0d26thrust24THRUST_300001_SM_1000_NS12placeholders2_8E[1];
.global .align 1 .b8 _ZN34_INTERNAL_8154b5e0_4_k_cu_fb63e0d26thrust24THRUST_300001_SM_1000_NS12placeholders2_9E[1];
.global .align 1 .b8 _ZN34_INTERNAL_8154b5e0_4_k_cu_fb63e0d26thrust24THRUST_300001_SM_1000_NS12placeholders3_10E[1];
.global .align 1 .b8 _ZN34_INTERNAL_8154b5e0_4_k_cu_fb63e0d26thrust24THRUST_300001_SM_1000_NS3seqE[1];

.visible .entry _Z17countNNZPerColumnPKiPii(
	.param .u64 .ptr .align 1 _Z17countNNZPerColumnPKiPii_param_0,
	.param .u64 .ptr .align 1 _Z17countNNZPerColumnPKiPii_param_1,
	.param .u32 _Z17countNNZPerColumnPKiPii_param_2
)
{
	.reg .pred 	%p<2>;
	.reg .b32 	%r<8>;
	.reg .b64 	%rd<9>;

	ld.param.u64 	%rd1, [_Z17countNNZPerColumnPKiPii_param_0];
	ld.param.u64 	%rd2, [_Z17countNNZPerColumnPKiPii_param_1];
	ld.param.u32 	%r2, [_Z17countNNZPerColumnPKiPii_param_2];
	mov.u32 	%r3, %ctaid.x;
	mov.u32 	%r4, %ntid.x;
	mov.u32 	%r5, %tid.x;
	mad.lo.s32 	%r1, %r3, %r4, %r5;
	setp.ge.s32 	%p1, %r1, %r2;
	@%p1 bra 	$L__BB0_2;
	cvta.to.global.u64 	%rd3, %rd1;
	cvta.to.global.u64 	%rd4, %rd2;
	mul.wide.s32 	%rd5, %r1, 4;
	add.s64 	%rd6, %rd3, %rd5;
	ld.global.u32 	%r6, [%rd6];
	mul.wide.s32 	%rd7, %r6, 4;
	add.s64 	%rd8, %rd4, %rd7;
	atom.global.add.u32 	%r7, [%rd8], 1;
$L__BB0_2:
	ret;

}
	// .globl	_Z19scatterToTransposedPKiS0_S0_PiS1_S1_i
.visible .entry _Z19scatterToTransposedPKiS0_S0_PiS1_S1_i(
	.param .u64 .ptr .align 1 _Z19scatterToTransposedPKiS0_S0_PiS1_S1_i_param_0,
	.param .u64 .ptr .align 1 _Z19scatterToTransposedPKiS0_S0_PiS1_S1_i_param_1,
	.param .u64 .ptr .align 1 _Z19scatterToTransposedPKiS0_S0_PiS1_S1_i_param_2,
	.param .u64 .ptr .align 1 _Z19scatterToTransposedPKiS0_S0_PiS1_S1_i_param_3,
	.param .u64 .ptr .align 1 _Z19scatterToTransposedPKiS0_S0_PiS1_S1_i_param_4,
	.param .u64 .ptr .align 1 _Z19scatterToTransposedPKiS0_S0_PiS1_S1_i_param_5,
	.param .u32 _Z19scatterToTransposedPKiS0_S0_PiS1_S1_i_param_6
)
{
	.reg .pred 	%p<4>;
	.reg .b32 	%r<15>;
	.reg .b64 	%rd<23>;

	ld.param.u64 	%rd7, [_Z19scatterToTransposedPKiS0_S0_PiS1_S1_i_param_0];
	ld.param.u64 	%rd8, [_Z19scatterToTransposedPKiS0_S0_PiS1_S1_i_param_1];
	ld.param.u64 	%rd9, [_Z19scatterToTransposedPKiS0_S0_PiS1_S1_i_param_2];
	ld.param.u64 	%rd10, [_Z19scatterToTransposedPKiS0_S0_PiS1_S1_i_param_3];
	ld.param.u64 	%rd11, [_Z19scatterToTransposedPKiS0_S0_PiS1_S1_i_param_4];
	ld.param.u64 	%rd12, [_Z19scatterToTransposedPKiS0_S0_PiS1_S1_i_param_5];
	ld.param.u32 	%r5, [_Z19scatterToTransposedPKiS0_S0_PiS1_S1_i_param_6];
	mov.u32 	%r6, %ctaid.x;
	mov.u32 	%r7, %ntid.x;
	mov.u32 	%r8, %tid.x;
	mad.lo.s32 	%r1, %r6, %r7, %r8;
	setp.ge.s32 	%p1, %r1, %r5;
	@%p1 bra 	$L__BB1_4;
	cvta.to.global.u64 	%rd13, %rd9;
	mul.wide.s32 	%rd14, %r1, 4;
	add.s64 	%rd1, %rd13, %rd14;
	ld.global.u32 	%r14, [%rd1];
	ld.global.u32 	%r9, [%rd1+4];
	setp.ge.s32 	%p2, %r14, %r9;
	@%p2 bra 	$L__BB1_4;
	cvta.to.global.u64 	%rd2, %rd8;
	cvta.to.global.u64 	%rd3, %rd12;
	cvta.to.global.u64 	%rd4, %rd7;
	cvta.to.global.u64 	%rd5, %rd10;
	cvta.to.global.u64 	%rd6, %rd11;
$L__BB1_3:
	mul.wide.s32 	%rd15, %r14, 4;
	add.s64 	%rd16, %rd2, %rd15;
	ld.global.u32 	%r10, [%rd16];
	mul.wide.s32 	%rd17, %r10, 4;
	add.s64 	%rd18, %rd3, %rd17;
	atom.global.add.u32 	%r11, [%rd18], 1;
	add.s64 	%rd19, %rd4, %rd15;
	ld.global.u32 	%r12, [%rd19];
	mul.wide.s32 	%rd20, %r11, 4;
	add.s64 	%rd21, %rd5, %rd20;
	st.global.u32 	[%rd21], %r12;
	add.s64 	%rd22, %rd6, %rd20;
	st.global.u32 	[%rd22], %r1;
	add.s32 	%r14, %r14, 1;
	ld.global.u32 	%r13, [%rd1+4];
	setp.lt.s32 	%p3, %r14, %r13;
	@%p3 bra 	$L__BB1_3;
$L__BB1_4:
	ret;

}
	// .globl	_ZN3cub18CUB_300001_SM_10006detail11EmptyKernelIvEEvv
.visible .entry _ZN3cub18CUB_300001_SM_10006detail11EmptyKernelIvEEvv()
{


	ret;

}
	// .globl	_ZN3cub18CUB_300001_SM_10006detail8for_each13static_kernelINS2_12policy_hub_t12policy_500_tEmN6thrust24THRUST_300001_SM_1000_NS8cuda_cub20__uninitialized_fill7functorINS7_10device_ptrIiEEiEEEEvT0_T1_
.visible .entry _ZN3cub18CUB_300001_SM_10006detail8for_each13static_kernelINS2_12policy_hub_t12policy_500_tEmN6thrust24THRUST_300001_SM_1000_NS8cuda_cub20__uninitialized_fill7functorINS7_10device_ptrIiEEiEEEEvT0_T1_(
	.param .u64 _ZN3cub18CUB_300001_SM_10006detail8for_each13static_kernelINS2_12policy_hub_t12policy_500_tEmN6thrust24THRUST_300001_SM_1000_NS8cuda_cub20__uninitialized_fill7functorINS7_10device_ptrIiEEiEEEEvT0_T1__param_0,
	.param .align 8 .b8 _ZN3cub18CUB_300001_SM_10006detail8for_each13static_kernelINS2_12policy_hub_t12policy_500_tEmN6thrust24THRUST_300001_SM_1000_NS8cuda_cub20__uninitialized_fill7functorINS7_10device_ptrIiEEiEEEEvT0_T1__param_1[16]
)
.maxntid 256
{
	.reg .pred 	%p<4>;
	.reg .b16 	%rs<5>;
	.reg .b32 	%r<12>;
	.reg .b64 	%rd<16>;

	ld.param.u32 	%r3, [_ZN3cub18CUB_300001_SM_10006detail8for_each13static_kernelINS2_12policy_hub_t12policy_500_tEmN6thrust24THRUST_300001_SM_1000_NS8cuda_cub20__uninitialized_fill7functorINS7_10device_ptrIiEEiEEEEvT0_T1__param_1+8];
	ld.param.u64 	%rd4, [_ZN3cub18CUB_300001_SM_10006detail8for_each13static_kernelINS2_12policy_hub_t12policy_500_tEmN6thrust24THRUST_300001_SM_1000_NS8cuda_cub20__uninitialized_fill7functorINS7_10device_ptrIiEEiEEEEvT0_T1__param_1];
	ld.param.u64 	%rd5, [_ZN3cub18CUB_300001_SM_10006detail8for_each13static_kernelINS2_12policy_hub_t12policy_500_tEmN6thrust24THRUST_300001_SM_1000_NS8cuda_cub20__uninitialized_fill7functorINS7_10device_ptrIiEEiEEEEvT0_T1__param_0];
	mov.u32 	%r9, %ctaid.x;
	mul.wide.u32 	%rd1, %r9, 512;
	sub.s64 	%rd2, %rd5, %rd1;
	setp.lt.u64 	%p1, %rd2, 512;
	@%p1 bra 	$L__BB3_2;
	mov.u32 	%r11, %tid.x;
	cvta.to.global.u64 	%rd11, %rd4;
	cvt.u64.u32 	%rd12, %r11;
	add.s64 	%rd13, %rd1, %rd12;
	shl.b64 	%rd14, %rd13, 2;
	add.s64 	%rd15, %rd11, %rd14;
	st.global.u32 	[%rd15], %r3;
	st.global.u32 	[%rd15+1024], %r3;
	bra.uni 	$L__BB3_6;
$L__BB3_2:
	cvta.to.global.u64 	%rd6, %rd4;
	mov.u32 	%r2, %tid.x;
	cvt.u64.u32 	%rd7, %r2;
	setp.le.u64 	%p2, %rd2, %rd7;
	add.s64 	%rd8, %rd1, %rd7;
	shl.b64 	%rd9, %rd8, 2;
	add.s64 	%rd3, %rd6, %rd9;
	@%p2 bra 	$L__BB3_4;
	st.global.u32 	[%rd3], %r3;
$L__BB3_4:
	add.s32 	%r10, %r2, 256;
	cvt.u64.u32 	%rd10, %r10;
	setp.le.u64 	%p3, %rd2, %rd10;
	@%p3 bra 	$L__BB3_6;
	st.global.u32 	[%rd3+1024], %r3;
$L__BB3_6:
	ret;

}
	// .globl	_ZN3cub18CUB_300001_SM_10006detail4scan20DeviceScanInitKernelINS0_13ScanTileStateIiLb1EEEEEvT_i
.visible .entry _ZN3cub18CUB_300001_SM_10006detail4scan20DeviceScanInitKernelINS0_13ScanTileStateIiLb1EEEEEvT_i(
	.param .align 8 .b8 _ZN3cub18CUB_300001_SM_10006detail4scan20DeviceScanInitKernelINS0_13ScanTileStateIiLb1EEEEEvT_i_param_0[8],
	.param .u32 _ZN3cub18CUB_300001_SM_10006detail4scan20DeviceScanInitKernelINS0_13ScanTileStateIiLb1EEEEEvT_i_param_1
)
{
	.reg .pred 	%p<5>;
	.reg .b32 	%r<10>;
	.reg .b64 	%rd<7>;

	ld.param.u64 	%rd2, [_ZN3cub18CUB_300001_SM_10006detail4scan20DeviceScanInitKernelINS0_13ScanTileStateIiLb1EEEEEvT_i_param_0];
	ld.param.u32 	%r4, [_ZN3cub18CUB_300001_SM_10006detail4scan20DeviceScanInitKernelINS0_13ScanTileStateIiLb1EEEEEvT_i_param_1];
	cvta.to.global.u64 	%rd1, %rd2;
	mov.u32 	%r1, %ctaid.x;
	mov.u32 	%r5, %ntid.x;
	mov.u32 	%r2, %tid.x;
	mad.lo.s32 	%r3, %r1, %r5, %r2;
	setp.ge.s32 	%p1, %r3, %r4;
	@%p1 bra 	$L__BB4_2;
	mul.wide.s32 	%rd3, %r3, 8;
	add.s64 	%rd4, %rd1, %rd3;
	mov.b32 	%r6, 0;
	mov.b32 	%r7, 99;
	st.global.v2.u32 	[%rd4+256], {%r7, %r6};
$L__BB4_2:
	setp.ne.s32 	%p2, %r1, 0;
	setp.gt.u32 	%p3, %r2, 31;
	or.pred  	%p4, %p2, %p3;
	@%p4 bra 	$L__BB4_4;
	mul.wide.u32 	%rd5, %r2, 8;
	add.s64 	%rd6, %rd1, %rd5;
	mov.b32 	%r9, 0;
	st.global.v2.u32 	[%rd6], {%r9, %r9};
$L__BB4_4:
	ret;

}
	// .globl	_ZN3cub18CUB_300001_SM_10006detail4scan16DeviceScanKernelINS2_10policy_hubIiiijN4cuda3std3__44plusIvEEE10Policy1000EN6thrust24THRUST_300001_SM_1000_NS6detail15normal_iteratorINSD_10device_ptrIiEEEESI_NS0_13ScanTileStateIiLb1EEES9_NS1_10InputValueIiPiEEjiLb0EiEEvT0_T1_T2_iT3_T4_T5_
.visible .entry _ZN3cub18CUB_300001_SM_10006detail4scan16DeviceScanKernelINS2_10policy_hubIiiijN4cuda3std3__44plusIvEEE10Policy1000EN6thrust24THRUST_300001_SM_1000_NS6detail15normal_iteratorINSD_10device_ptrIiEEEESI_NS0_13ScanTileStateIiLb1EEES9_NS1_10InputValueIiPiEEjiLb0EiEEvT0_T1_T2_iT3_T4_T5_(
	.param .align 8 .b8 _ZN3cub18CUB_300001_SM_10006detail4scan16DeviceScanKernelINS2_10policy_hubIiiijN4cuda3std3__44plusIvEEE10Policy1000EN6thrust24THRUST_300001_SM_1000_NS6detail15normal_iteratorINSD_10device_ptrIiEEEESI_NS0_13ScanTileStateIiLb1EEES9_NS1_10InputValueIiPiEEjiLb0EiEEvT0_T1_T2_iT3_T4_T5__param_0[8],
	.param .align 8 .b8 _ZN3cub18CUB_300001_SM_10006detail4scan16DeviceScanKernelINS2_10policy_hubIiiijN4cuda3std3__44plusIvEEE10Policy1000EN6thrust24THRUST_300001_SM_1000_NS6detail15normal_iteratorINSD_10device_ptrIiEEEESI_NS0_13ScanTileStateIiLb1EEES9_NS1_10InputValueIiPiEEjiLb0EiEEvT0_T1_T2_iT3_T4_T5__param_1[8],
	.param .align 8 .b8 _ZN3cub18CUB_300001_SM_10006detail4scan16DeviceScanKernelINS2_10policy_hubIiiijN4cuda3std3__44plusIvEEE10Policy1000EN6thrust24THRUST_300001_SM_1000_NS6detail15normal_iteratorINSD_10device_ptrIiEEEESI_NS0_13ScanTileStateIiLb1EEES9_NS1_10InputValueIiPiEEjiLb0EiEEvT0_T1_T2_iT3_T4_T5__param_2[8],
	.param .u32 _ZN3cub18CUB_300001_SM_10006detail4scan16DeviceScanKernelINS2_10policy_hubIiiijN4cuda3std3__44plusIvEEE10Policy1000EN6thrust24THRUST_300001_SM_1000_NS6detail15normal_iteratorINSD_10device_ptrIiEEEESI_NS0_13ScanTileStateIiLb1EEES9_NS1_10InputValueIiPiEEjiLb0EiEEvT0_T1_T2_iT3_T4_T5__param_3,
	.param .align 1 .b8 _ZN3cub18CUB_300001_SM_10006detail4scan16DeviceScanKernelINS2_10policy_hubIiiijN4cuda3std3__44plusIvEEE10Policy1000EN6thrust24THRUST_300001_SM_1000_NS6detail15normal_iteratorINSD_10device_ptrIiEEEESI_NS0_13ScanTileStateIiLb1EEES9_NS1_10InputValueIiPiEEjiLb0EiEEvT0_T1_T2_iT3_T4_T5__param_4[1],
	.param .align 8 .b8 _ZN3cub18CUB_300001_SM_10006detail4scan16DeviceScanKernelINS2_10policy_hubIiiijN4cuda3std3__44plusIvEEE10Policy1000EN6thrust24THRUST_300001_SM_1000_NS6detail15normal_iteratorINSD_10device_ptrIiEEEESI_NS0_13ScanTileStateIiLb1EEES9_NS1_10InputValueIiPiEEjiLb0EiEEvT0_T1_T2_iT3_T4_T5__param_5[16],
	.param .u32 _ZN3cub18CUB_300001_SM_10006detail4scan16DeviceScanKernelINS2_10policy_hubIiiijN4cuda3std3__44plusIvEEE10Policy1000EN6thrust24THRUST_300001_SM_1000_NS6detail15normal_iteratorINSD_10device_ptrIiEEEESI_NS0_13ScanTileStateIiLb1EEES9_NS1_10InputValueIiPiEEjiLb0EiEEvT0_T1_T2_iT3_T4_T5__param_6
)
.maxntid 384
{
	.reg .pred 	%p<160>;
	.reg .b16 	%rs<3>;
	.reg .b32 	%r<1050>;
	.reg .b64 	%rd<58>;
	// demoted variable
	.shared .align 16 .b8 _ZZN3cub18CUB_300001_SM_10006detail4scan16DeviceScanKernelINS2_10policy_hubIiiijN4cuda3std3__44plusIvEEE10Policy1000EN6thrust24THRUST_300001_SM_1000_NS6detail15normal_iteratorINSD_10device_ptrIiEEEESI_NS0_13ScanTileStateIiLb1EEES9_NS1_10InputValueIiPiEEjiLb0EiEEvT0_T1_T2_iT3_T4_T5_E12temp_storage[33808];
	ld.param.u32 	%r239, [_ZN3cub18CUB_300001_SM_10006detail4scan16DeviceScanKernelINS2_10policy_hubIiiijN4cuda3std3__44plusIvEEE10Policy1000EN6thrust24THRUST_300001_SM_1000_NS6detail15normal_iteratorINSD_10device_ptrIiEEEESI_NS0_13ScanTileStateIiLb1EEES9_NS1_10InputValueIiPiEEjiLb0EiEEvT0_T1_T2_iT3_T4_T5__param_5];
	bfe.u32 	%r240, %r239, 0, 8;
	cvt.u16.u32 	%rs1, %r240;
	and.b16  	%rs2, %rs1, 255;
	ld.param.u64 	%rd16, [_ZN3cub18CUB_300001_SM_10006detail4scan16DeviceScanKernelINS2_10policy_hubIiiijN4cuda3std3__44plusIvEEE10Policy1000EN6thrust24THRUST_300001_SM_1000_NS6detail15normal_iteratorINSD_10device_ptrIiEEEESI_NS0_13ScanTileStateIiLb1EEES9_NS1_10InputValueIiPiEEjiLb0EiEEvT0_T1_T2_iT3_T4_T5__param_2];
	ld.param.u64 	%rd15, [_ZN3cub18CUB_300001_SM_10006detail4scan16DeviceScanKernelINS2_10policy_hubIiiijN4cuda3std3__44plusIvEEE10Policy1000EN6thrust24THRUST_300001_SM_1000_NS6detail15normal_iteratorINSD_10device_ptrIiEEEESI_NS0_13ScanTileStateIiLb1EEES9_NS1_10InputValueIiPiEEjiLb0EiEEvT0_T1_T2_iT3_T4_T5__param_1];
	ld.param.u64 	%rd14, [_ZN3cub18CUB_300001_SM_10006detail4scan16DeviceScanKernelINS2_10policy_hubIiiijN4cuda3std3__44plusIvEEE10Policy1000EN6thrust24THRUST_300001_SM_1000_NS6detail15normal_iteratorINSD_10device_ptrIiEEEESI_NS0_13ScanTileStateIiLb1EEES9_NS1_10InputValueIiPiEEjiLb0EiEEvT0_T1_T2_iT3_T4_T5__param_0];
	ld.param.u64 	%rd1, [_ZN3cub18CUB_300001_SM_10006detail4scan16DeviceScanKernelINS2_10policy_hubIiiijN4cuda3std3__44plusIvEEE10Policy1000EN6thrust24THRUST_300001_SM_1000_NS6detail15normal_iteratorINSD_10device_ptrIiEEEESI_NS0_13ScanTileStateIiLb1EEES9_NS1_10InputValueIiPiEEjiLb0EiEEvT0_T1_T2_iT3_T4_T5__param_5+8];
	ld.param.u32 	%r238, [_ZN3cub18CUB_300001_SM_10006detail4scan16DeviceScanKernelINS2_10policy_hubIiiijN4cuda3std3__44plusIvEEE10Policy1000EN6thrust24THRUST_300001_SM_1000_NS6detail15normal_iteratorINSD_10device_ptrIiEEEESI_NS0_13ScanTileStateIiLb1EEES9_NS1_10InputValueIiPiEEjiLb0EiEEvT0_T1_T2_iT3_T4_T5__param_6];
	setp.eq.s16 	%p1, %rs2, 0;
	@%p1 bra 	$L__BB5_2;
	cvta.to.global.u64 	%rd17, %rd1;
	ld.global.u32 	%r997, [%rd17];
	bra.uni 	$L__BB5_3;
$L__BB5_2:
	cvt.u32.u64 	%r997, %rd1;
$L__BB5_3:
	ld.param.u32 	%r995, [_ZN3cub18CUB_300001_SM_10006detail4scan16DeviceScanKernelINS2_10policy_hubIiiijN4cuda3std3__44plusIvEEE10Policy1000EN6thrust24THRUST_300001_SM_1000_NS6detail15normal_iteratorINSD_10device_ptrIiEEEESI_NS0_13ScanTileStateIiLb1EEES9_NS1_10InputValueIiPiEEjiLb0EiEEvT0_T1_T2_iT3_T4_T5__param_3];
	cvta.to.global.u64 	%rd3, %rd14;
	cvta.to.global.u64 	%rd4, %rd15;
	mov.u32 	%r241, %ctaid.x;
	add.s32 	%r998, %r995, %r241;
	mul.lo.s32 	%r5, %r998, 8448;
	sub.s32 	%r6, %r238, %r5;
	setp.lt.u32 	%p2, %r6, 8449;
	@%p2 bra 	$L__BB5_29;
	cvt.u64.u32 	%rd40, %r5;
	mov.u32 	%r7, %tid.x;
	and.b32  	%r640, %r7, 31;
	and.b32  	%r641, %r7, 992;
	mul.lo.s32 	%r642, %r641, 22;
	or.b32  	%r643, %r642, %r640;
	cvt.u64.u32 	%rd41, %r643;
	add.s64 	%rd5, %rd41, %rd40;
	shl.b64 	%rd42, %rd5, 2;
	add.s64 	%rd43, %rd3, %rd42;
	ld.global.u32 	%r644, [%rd43];
	ld.global.u32 	%r645, [%rd43+128];
	ld.global.u32 	%r646, [%rd43+256];
	ld.global.u32 	%r647, [%rd43+384];
	ld.global.u32 	%r648, [%rd43+512];
	ld.global.u32 	%r649, [%rd43+640];
	ld.global.u32 	%r650, [%rd43+768];
	ld.global.u32 	%r651, [%rd43+896];
	ld.global.u32 	%r652, [%rd43+1024];
	ld.global.u32 	%r653, [%rd43+1152];
	ld.global.u32 	%r654, [%rd43+1280];
	ld.global.u32 	%r655, [%rd43+1408];
	ld.global.u32 	%r656, [%rd43+1536];
	ld.global.u32 	%r657, [%rd43+1664];
	ld.global.u32 	%r658, [%rd43+1792];
	ld.global.u32 	%r659, [%rd43+1920];
	ld.global.u32 	%r660, [%rd43+2048];
	ld.global.u32 	%r661, [%rd43+2176];
	ld.global.u32 	%r662, [%rd43+2304];
	ld.global.u32 	%r663, [%rd43+2432];
	ld.global.u32 	%r664, [%rd43+2560];
	ld.global.u32 	%r665, [%rd43+2688];
	// begin inline asm
	mov.u32 %r639, %laneid;
	// end inline asm
	shr.u32 	%r9, %r7, 5;
	mad.lo.s32 	%r666, %r9, 704, %r639;
	shl.b32 	%r667, %r666, 2;
	mov.u32 	%r668, _ZZN3cub18CUB_300001_SM_10006detail4scan16DeviceScanKernelINS2_10policy_hubIiiijN4cuda3std3__44plusIvEEE10Policy1000EN6thrust24THRUST_300001_SM_1000_NS6detail15normal_iteratorINSD_10device_ptrIiEEEESI_NS0_13ScanTileStateIiLb1EEES9_NS1_10InputValueIiPiEEjiLb0EiEEvT0_T1_T2_iT3_T4_T5_E12temp_storage;
	add.s32 	%r10, %r668, %r667;
	st.shared.u32 	[%r10], %r644;
	st.shared.u32 	[%r10+128], %r645;
	st.shared.u32 	[%r10+256], %r646;
	st.shared.u32 	[%r10+384], %r647;
	st.shared.u32 	[%r10+512], %r648;
	st.shared.u32 	[%r10+640], %r649;
	st.shared.u32 	[%r10+768], %r650;
	st.shared.u32 	[%r10+896], %r651;
	st.shared.u32 	[%r10+1024], %r652;
	st.shared.u32 	[%r10+1152], %r653;
	st.shared.u32 	[%r10+1280], %r654;
	st.shared.u32 	[%r10+1408], %r655;
	st.shared.u32 	[%r10+1536], %r656;
	st.shared.u32 	[%r10+1664], %r657;
	st.shared.u32 	[%r10+1792], %r658;
	st.shared.u32 	[%r10+1920], %r659;
	st.shared.u32 	[%r10+2048], %r660;
	st.shared.u32 	[%r10+2176], %r661;
	st.shared.u32 	[%r10+2304], %r662;
	st.shared.u32 	[%r10+2432], %r663;
	st.shared.u32 	[%r10+2560], %r664;
	st.shared.u32 	[%r10+2688], %r665;
	bar.warp.sync 	-1;
	mad.lo.s32 	%r11, %r639, 84, %r10;
	ld.shared.v2.u32 	{%r12, %r13}, [%r11];
	ld.shared.v2.u32 	{%r14, %r15}, [%r11+8];
	ld.shared.v2.u32 	{%r16, %r17}, [%r11+16];
	ld.shared.v2.u32 	{%r18, %r19}, [%r11+24];
	ld.shared.v2.u32 	{%r20, %r21}, [%r11+32];
	ld.shared.v2.u32 	{%r22, %r23}, [%r11+40];
	ld.shared.v2.u32 	{%r24, %r25}, [%r11+48];
	ld.shared.v2.u32 	{%r26, %r27}, [%r11+56];
	ld.shared.v2.u32 	{%r28, %r29}, [%r11+64];
	ld.shared.v2.u32 	{%r30, %r31}, [%r11+72];
	ld.shared.v2.u32 	{%r32, %r33}, [%r11+80];
	bar.sync 	0;
	setp.ne.s32 	%p104, %r998, 0;
	@%p104 bra 	$L__BB5_9;
	add.s32 	%r890, %r13, %r12;
	add.s32 	%r891, %r14, %r890;
	add.s32 	%r892, %r15, %r891;
	add.s32 	%r893, %r16, %r892;
	add.s32 	%r894, %r17, %r893;
	add.s32 	%r895, %r18, %r894;
	add.s32 	%r896, %r19, %r895;
	add.s32 	%r897, %r20, %r896;
	add.s32 	%r898, %r21, %r897;
	add.s32 	%r899, %r22, %r898;
	add.s32 	%r900, %r23, %r899;
	add.s32 	%r901, %r24, %r900;
	add.s32 	%r902, %r25, %r901;
	add.s32 	%r903, %r26, %r902;
	add.s32 	%r904, %r27, %r903;
	add.s32 	%r905, %r28, %r904;
	add.s32 	%r906, %r29, %r905;
	add.s32 	%r907, %r30, %r906;
	add.s32 	%r908, %r31, %r907;
	add.s32 	%r909, %r32, %r908;
	add.s32 	%r864, %r33, %r909;
	mov.b32 	%r862, 1;
	mov.b32 	%r887, 0;
	mov.b32 	%r889, -1;
	// begin inline asm
	{  .reg .s32 r0;  .reg .pred p;  shfl.sync.up.b32 r0|p, %r864, %r862, %r887, %r889;  @p add.s32 r0, r0, %r864;  mov.s32 %r860, r0;}
	// end inline asm
	mov.b32 	%r868, 2;
	// begin inline asm
	{  .reg .s32 r0;  .reg .pred p;  shfl.sync.up.b32 r0|p, %r860, %r868, %r887, %r889;  @p add.s32 r0, r0, %r860;  mov.s32 %r866, r0;}
	// end inline asm
	mov.b32 	%r874, 4;
	// begin inline asm
	{  .reg .s32 r0;  .reg .pred p;  shfl.sync.up.b32 r0|p, %r866, %r874, %r887, %r889;  @p add.s32 r0, r0, %r866;  mov.s32 %r872, r0;}
	// end inline asm
	mov.b32 	%r880, 8;
	// begin inline asm
	{  .reg .s32 r0;  .reg .pred p;  shfl.sync.up.b32 r0|p, %r872, %r880, %r887, %r889;  @p add.s32 r0, r0, %r872;  mov.s32 %r878, r0;}
	// end inline asm
	mov.b32 	%r886, 16;
	// begin inline asm
	{  .reg .s32 r0;  .reg .pred p;  shfl.sync.up.b32 r0|p, %r878, %r886, %r887, %r889;  @p add.s32 r0, r0, %r878;  mov.s32 %r884, r0;}
	// end inline asm
	setp.ne.s32 	%p146, %r639, 31;
	@%p146 bra 	$L__BB5_7;
	shl.b32 	%r910, %r9, 2;
	add.s32 	%r912, %r668, %r910;
	st.shared.u32 	[%r912+16], %r884;
$L__BB5_7:
	bar.sync 	0;
	ld.shared.v4.u32 	{%r913, %r914, %r915, %r916}, [_ZZN3cub18CUB_300001_SM_10006detail4scan16DeviceScanKernelINS2_10policy_hubIiiijN4cuda3std3__44plusIvEEE10Policy1000EN6thrust24THRUST_300001_SM_1000_NS6detail15normal_iteratorINSD_10device_ptrIiEEEESI_NS0_13ScanTileStateIiLb1EEES9_NS1_10InputValueIiPiEEjiLb0EiEEvT0_T1_T2_iT3_T4_T5_E12temp_storage+16];
	add.s32 	%r917, %r914, %r913;
	setp.eq.s32 	%p147, %r9, 2;
	selp.b32 	%r918, %r917, %r913, %p147;
	add.s32 	%r919, %r917, %r915;
	setp.eq.s32 	%p148, %r9, 3;
	selp.b32 	%r920, %r919, %r918, %p148;
	add.s32 	%r921, %r919, %r916;
	setp.eq.s32 	%p149, %r9, 4;
	selp.b32 	%r922, %r921, %r920, %p149;
	ld.shared.v4.u32 	{%r923, %r924, %r925, %r926}, [_ZZN3cub18CUB_300001_SM_10006detail4scan16DeviceScanKernelINS2_10policy_hubIiiijN4cuda3std3__44plusIvEEE10Policy1000EN6thrust24THRUST_300001_SM_1000_NS6detail15normal_iteratorINSD_10device_ptrIiEEEESI_NS0_13ScanTileStateIiLb1EEES9_NS1_10InputValueIiPiEEjiLb0EiEEvT0_T1_T2_iT3_T4_T5_E12temp_storage+32];
	add.s32 	%r927, %r921, %r923;
	setp.eq.s32 	%p150, %r9, 5;
	selp.b32 	%r928, %r927, %r922, %p150;
	add.s32 	%r929, %r927, %r924;
	setp.eq.s32 	%p151, %r9, 6;
	selp.b32 	%r930, %r929, %r928, %p151;
	add.s32 	%r931, %r929, %r925;
	setp.eq.s32 	%p152, %r9, 7;
	selp.b32 	%r932, %r931, %r930, %p152;
	add.s32 	%r933, %r931, %r926;
	setp.eq.s32 	%p153, %r9, 8;
	selp.b32 	%r934, %r933, %r932, %p153;
	ld.shared.v4.u32 	{%r935, %r936, %r937, %r938}, [_ZZN3cub18CUB_300001_SM_10006detail4scan16DeviceScanKernelINS2_10policy_hubIiiijN4cuda3std3__44plusIvEEE10Policy1000EN6thrust24THRUST_300001_SM_1000_NS6detail15normal_iteratorINSD_10device_ptrIiEEEESI_NS0_13ScanTileStateIiLb1EEES9_NS1_10InputValueIiPiEEjiLb0EiEEvT0_T1_T2_iT3_T4_T5_E12temp_storage+48];
	add.s32 	%r939, %r933, %r935;
	setp.eq.s32 	%p154, %r9, 9;
	selp.b32 	%r940, %r939, %r934, %p154;
	add.s32 	%r941, %r939, %r936;
	setp.eq.s32 	%p155, %r9, 10;
	selp.b32 	%r942, %r941, %r940, %p155;
	add.s32 	%r943, %r941, %r937;
	setp.eq.s32 	%p156, %r9, 11;
	selp.b32 	%r944, %r943, %r942, %p156;
	setp.lt.u32 	%p157, %r7, 32;
	selp.b32 	%r945, 0, %r944, %p157;
	setp.eq.s32 	%p158, %r639, 0;
	sub.s32 	%r946, %r884, %r864;
	selp.b32 	%r947, 0, %r946, %p158;
	add.s32 	%r948, %r947, %r997;
	add.s32 	%r1012, %r948, %r945;
	add.s32 	%r949, %r938, %r997;
	add.s32 	%r37, %r949, %r943;
	setp.ne.s32 	%p159, %r7, 0;
	@%p159 bra 	$L__BB5_28;
	add.s64 	%rd55, %rd16, 256;
	mov.b32 	%r950, 101;
	// begin inline asm
	st.relaxed.gpu.v2.u32 [%rd55], {%r950, %r37};
	// end inline asm
	bra.uni 	$L__BB5_28;
$L__BB5_9:
	add.s32 	%r699, %r13, %r12;
	add.s32 	%r700, %r14, %r699;
	add.s32 	%r701, %r15, %r700;
	add.s32 	%r702, %r16, %r701;
	add.s32 	%r703, %r17, %r702;
	add.s32 	%r704, %r18, %r703;
	add.s32 	%r705, %r19, %r704;
	add.s32 	%r706, %r20, %r705;
	add.s32 	%r707, %r21, %r706;
	add.s32 	%r708, %r22, %r707;
	add.s32 	%r709, %r23, %r708;
	add.s32 	%r710, %r24, %r709;
	add.s32 	%r711, %r25, %r710;
	add.s32 	%r712, %r26, %r711;
	add.s32 	%r713, %r27, %r712;
	add.s32 	%r714, %r28, %r713;
	add.s32 	%r715, %r29, %r714;
	add.s32 	%r716, %r30, %r715;
	add.s32 	%r717, %r31, %r716;
	add.s32 	%r718, %r32, %r717;
	add.s32 	%r673, %r33, %r718;
	mov.b32 	%r671, 1;
	mov.b32 	%r696, 0;
	mov.b32 	%r698, -1;
	// begin inline asm
	{  .reg .s32 r0;  .reg .pred p;  shfl.sync.up.b32 r0|p, %r673, %r671, %r696, %r698;  @p add.s32 r0, r0, %r673;  mov.s32 %r669, r0;}
	// end inline asm
	mov.b32 	%r677, 2;
	// begin inline asm
	{  .reg .s32 r0;  .reg .pred p;  shfl.sync.up.b32 r0|p, %r669, %r677, %r696, %r698;  @p add.s32 r0, r0, %r669;  mov.s32 %r675, r0;}
	// end inline asm
	mov.b32 	%r683, 4;
	// begin inline asm
	{  .reg .s32 r0;  .reg .pred p;  shfl.sync.up.b32 r0|p, %r675, %r683, %r696, %r698;  @p add.s32 r0, r0, %r675;  mov.s32 %r681, r0;}
	// end inline asm
	mov.b32 	%r689, 8;
	// begin inline asm
	{  .reg .s32 r0;  .reg .pred p;  shfl.sync.up.b32 r0|p, %r681, %r689, %r696, %r698;  @p add.s32 r0, r0, %r681;  mov.s32 %r687, r0;}
	// end inline asm
	mov.b32 	%r695, 16;
	// begin inline asm
	{  .reg .s32 r0;  .reg .pred p;  shfl.sync.up.b32 r0|p, %r687, %r695, %r696, %r698;  @p add.s32 r0, r0, %r687;  mov.s32 %r693, r0;}
	// end inline asm
	setp.ne.s32 	%p105, %r639, 31;
	@%p105 bra 	$L__BB5_11;
	shl.b32 	%r719, %r9, 2;
	add.s32 	%r721, %r668, %r719;
	st.shared.u32 	[%r721+16], %r693;
$L__BB5_11:
	sub.s32 	%r722, %r693, %r673;
	bar.sync 	0;
	ld.shared.v4.u32 	{%r723, %r724, %r725, %r726}, [_ZZN3cub18CUB_300001_SM_10006detail4scan16DeviceScanKernelINS2_10policy_hubIiiijN4cuda3std3__44plusIvEEE10Policy1000EN6thrust24THRUST_300001_SM_1000_NS6detail15normal_iteratorINSD_10device_ptrIiEEEESI_NS0_13ScanTileStateIiLb1EEES9_NS1_10InputValueIiPiEEjiLb0EiEEvT0_T1_T2_iT3_T4_T5_E12temp_storage+16];
	add.s32 	%r727, %r724, %r723;
	setp.eq.s32 	%p106, %r9, 2;
	selp.b32 	%r728, %r727, %r723, %p106;
	add.s32 	%r729, %r727, %r725;
	setp.eq.s32 	%p107, %r9, 3;
	selp.b32 	%r730, %r729, %r728, %p107;
	add.s32 	%r731, %r729, %r726;
	setp.eq.s32 	%p108, %r9, 4;
	selp.b32 	%r732, %r731, %r730, %p108;
	ld.shared.v4.u32 	{%r733, %r734, %r735, %r736}, [_ZZN3cub18CUB_300001_SM_10006detail4scan16DeviceScanKernelINS2_10policy_hubIiiijN4cuda3std3__44plusIvEEE10Policy1000EN6thrust24THRUST_300001_SM_1000_NS6detail15normal_iteratorINSD_10device_ptrIiEEEESI_NS0_13ScanTileStateIiLb1EEES9_NS1_10InputValueIiPiEEjiLb0EiEEvT0_T1_T2_iT3_T4_T5_E12temp_storage+32];
	add.s32 	%r737, %r731, %r733;
	setp.eq.s32 	%p109, %r9, 5;
	selp.b32 	%r738, %r737, %r732, %p109;
	add.s32 	%r739, %r737, %r734;
	setp.eq.s32 	%p110, %r9, 6;
	selp.b32 	%r740, %r739, %r738, %p110;
	add.s32 	%r741, %r739, %r735;
	setp.eq.s32 	%p111, %r9, 7;
	selp.b32 	%r742, %r741, %r740, %p111;
	add.s32 	%r743, %r741, %r736;
	setp.eq.s32 	%p112, %r9, 8;
	selp.b32 	%r744, %r743, %r742, %p112;
	ld.shared.v4.u32 	{%r745, %r746, %r747, %r748}, [_ZZN3cub18CUB_300001_SM_10006detail4scan16DeviceScanKernelINS2_10policy_hubIiiijN4cuda3std3__44plusIvEEE10Policy1000EN6thrust24THRUST_300001_SM_1000_NS6detail15normal_iteratorINSD_10device_ptrIiEEEESI_NS0_13ScanTileStateIiLb1EEES9_NS1_10InputValueIiPiEEjiLb0EiEEvT0_T1_T2_iT3_T4_T5_E12temp_storage+48];
	add.s32 	%r749, %r743, %r745;
	setp.eq.s32 	%p113, %r9, 9;
	selp.b32 	%r750, %r749, %r744, %p113;
	add.s32 	%r751, %r749, %r746;
	setp.eq.s32 	%p114, %r9, 10;
	selp.b32 	%r752, %r751, %r750, %p114;
	add.s32 	%r753, %r751, %r747;
	setp.eq.s32 	%p115, %r9, 11;
	selp.b32 	%r754, %r753, %r752, %p115;
	add.s32 	%r40, %r753, %r748;
	setp.gt.u32 	%p116, %r7, 31;
	setp.lt.u32 	%p117, %r7, 32;
	setp.eq.s32 	%p118, %r639, 0;
	selp.b32 	%r755, 0, %r722, %p118;
	add.s32 	%r1011, %r754, %r755;
	selp.b32 	%r42, %r722, %r1011, %p117;
	@%p116 bra 	$L__BB5_27;
	setp.ne.s32 	%p119, %r7, 0;
	mul.wide.s32 	%rd44, %r998, 8;
	add.s64 	%rd6, %rd16, %rd44;
	@%p119 bra 	$L__BB5_14;
	st.shared.u32 	[_ZZN3cub18CUB_300001_SM_10006detail4scan16DeviceScanKernelINS2_10policy_hubIiiijN4cuda3std3__44plusIvEEE10Policy1000EN6thrust24THRUST_300001_SM_1000_NS6detail15normal_iteratorINSD_10device_ptrIiEEEESI_NS0_13ScanTileStateIiLb1EEES9_NS1_10InputValueIiPiEEjiLb0EiEEvT0_T1_T2_iT3_T4_T5_E12temp_storage+12], %r40;
	add.s64 	%rd45, %rd6, 256;
	mov.b32 	%r756, 100;
	// begin inline asm
	st.relaxed.gpu.v2.u32 [%rd45], {%r756, %r40};
	// end inline asm
$L__BB5_14:
	not.b32 	%r762, %r7;
	add.s32 	%r1006, %r998, %r762;
	mov.b32 	%r758, 830;
	// begin inline asm
	nanosleep.u32 %r758;
	// end inline asm
	mul.wide.s32 	%rd47, %r1006, 8;
	add.s64 	%rd48, %rd16, %rd47;
	add.s64 	%rd46, %rd48, 256;
	// begin inline asm
	ld.relaxed.gpu.v2.u32 {%r1008, %r1000}, [%rd46];
	// end inline asm
	mov.b32 	%r1001, 952;
$L__BB5_15:
	setp.eq.s32 	%p120, %r1008, 99;
	mov.b32 	%r763, -1;
	vote.sync.any.pred 	%p121, %p120, %r763;
	not.pred 	%p122, %p121;
	@%p122 bra 	$L__BB5_17;
	mul.lo.s32 	%r858, %r998, 16807;
	and.b32  	%r998, %r858, 2147483647;
	add.s32 	%r859, %r1001, 1;
	rem.u32 	%r855, %r998, %r859;
	// begin inline asm
	nanosleep.u32 %r855;
	// end inline asm
	shr.u32 	%r1001, %r1001, 1;
	// begin inline asm
	ld.relaxed.gpu.v2.u32 {%r1008, %r1000}, [%rd46];
	// end inline asm
	bra.uni 	$L__BB5_15;
$L__BB5_17:
	setp.eq.s32 	%p123, %r1008, 101;
	mov.b32 	%r790, -1;
	vote.sync.ballot.b32 	%r792, %p123, %r790;
	// begin inline asm
	mov.u32 %r765, %lanemask_ge;
	// end inline asm
	and.b32  	%r793, %r792, %r765;
	or.b32  	%r794, %r793, -2147483648;
	add.s32 	%r795, %r794, -1;
	not.b32 	%r796, %r794;
	and.b32  	%r797, %r796, %r795;
	popc.b32 	%r769, %r797;
	mov.b32 	%r768, 1;
	// begin inline asm
	shfl.sync.down.b32 %r766, %r1000, %r768, %r769, %r790;
	// end inline asm
	setp.lt.s32 	%p125, %r639, %r769;
	selp.b32 	%r798, %r766, 0, %p125;
	add.s32 	%r772, %r798, %r1000;
	mov.b32 	%r773, 2;
	// begin inline asm
	shfl.sync.down.b32 %r771, %r772, %r773, %r769, %r790;
	// end inline asm
	add.s32 	%r57, %r639, 2;
	setp.gt.s32 	%p126, %r57, %r769;
	selp.b32 	%r799, 0, %r771, %p126;
	add.s32 	%r777, %r772, %r799;
	mov.b32 	%r778, 4;
	// begin inline asm
	shfl.sync.down.b32 %r776, %r777, %r778, %r769, %r790;
	// end inline asm
	add.s32 	%r58, %r639, 4;
	setp.gt.s32 	%p127, %r58, %r769;
	selp.b32 	%r800, 0, %r776, %p127;
	add.s32 	%r782, %r777, %r800;
	mov.b32 	%r783, 8;
	// begin inline asm
	shfl.sync.down.b32 %r781, %r782, %r783, %r769, %r790;
	// end inline asm
	add.s32 	%r59, %r639, 8;
	setp.gt.s32 	%p128, %r59, %r769;
	selp.b32 	%r801, 0, %r781, %p128;
	add.s32 	%r787, %r782, %r801;
	mov.b32 	%r788, 16;
	// begin inline asm
	shfl.sync.down.b32 %r786, %r787, %r788, %r769, %r790;
	// end inline asm
	add.s32 	%r60, %r639, 16;
	setp.gt.s32 	%p129, %r60, %r769;
	selp.b32 	%r802, 0, %r786, %p129;
	add.s32 	%r1005, %r787, %r802;
	add.s64 	%rd8, %rd16, 256;
	mov.b32 	%r1002, 952;
$L__BB5_18:
	setp.ne.s32 	%p130, %r1008, 101;
	mov.b32 	%r803, -1;
	vote.sync.all.pred 	%p131, %p130, %r803;
	not.pred 	%p132, %p131;
	@%p132 bra 	$L__BB5_23;
	shr.u32 	%r1002, %r1002, 1;
	mul.wide.s32 	%rd51, %r1006, 8;
	add.s64 	%rd52, %rd8, %rd51;
	add.s64 	%rd50, %rd52, -256;
	// begin inline asm
	ld.relaxed.gpu.v2.u32 {%r1008, %r1009}, [%rd50];
	// end inline asm
	mov.u32 	%r1010, %r1002;
$L__BB5_20:
	setp.eq.s32 	%p136, %r1008, 99;
	mov.b32 	%r811, -1;
	vote.sync.any.pred 	%p137, %p136, %r811;
	not.pred 	%p138, %p137;
	@%p138 bra 	$L__BB5_22;
	mul.lo.s32 	%r853, %r998, 16807;
	and.b32  	%r998, %r853, 2147483647;
	add.s32 	%r854, %r1010, 1;
	rem.u32 	%r850, %r998, %r854;
	// begin inline asm
	nanosleep.u32 %r850;
	// end inline asm
	shr.u32 	%r1010, %r1010, 1;
	// begin inline asm
	ld.relaxed.gpu.v2.u32 {%r1008, %r1009}, [%rd50];
	// end inline asm
	bra.uni 	$L__BB5_20;
$L__BB5_22:
	setp.eq.s32 	%p139, %r1008, 101;
	mov.b32 	%r837, -1;
	vote.sync.ballot.b32 	%r838, %p139, %r837;
	and.b32  	%r839, %r838, %r765;
	or.b32  	%r840, %r839, -2147483648;
	add.s32 	%r841, %r840, -1;
	not.b32 	%r842, %r840;
	and.b32  	%r843, %r842, %r841;
	popc.b32 	%r816, %r843;
	mov.b32 	%r815, 1;
	// begin inline asm
	shfl.sync.down.b32 %r813, %r1009, %r815, %r816, %r837;
	// end inline asm
	setp.lt.s32 	%p141, %r639, %r816;
	selp.b32 	%r844, %r813, 0, %p141;
	add.s32 	%r819, %r844, %r1009;
	mov.b32 	%r820, 2;
	// begin inline asm
	shfl.sync.down.b32 %r818, %r819, %r820, %r816, %r837;
	// end inline asm
	setp.gt.s32 	%p142, %r57, %r816;
	selp.b32 	%r845, 0, %r818, %p142;
	add.s32 	%r824, %r819, %r845;
	mov.b32 	%r825, 4;
	// begin inline asm
	shfl.sync.down.b32 %r823, %r824, %r825, %r816, %r837;
	// end inline asm
	setp.gt.s32 	%p143, %r58, %r816;
	selp.b32 	%r846, 0, %r823, %p143;
	add.s32 	%r829, %r824, %r846;
	mov.b32 	%r830, 8;
	// begin inline asm
	shfl.sync.down.b32 %r828, %r829, %r830, %r816, %r837;
	// end inline asm
	setp.gt.s32 	%p144, %r59, %r816;
	selp.b32 	%r847, 0, %r828, %p144;
	add.s32 	%r834, %r829, %r847;
	mov.b32 	%r835, 16;
	// begin inline asm
	shfl.sync.down.b32 %r833, %r834, %r835, %r816, %r837;
	// end inline asm
	setp.gt.s32 	%p145, %r60, %r816;
	selp.b32 	%r848, 0, %r833, %p145;
	add.s32 	%r849, %r848, %r1005;
	add.s32 	%r1005, %r849, %r834;
	add.s32 	%r1006, %r1006, -32;
	bra.uni 	$L__BB5_18;
$L__BB5_23:
	@%p119 bra 	$L__BB5_25;
	add.s32 	%r806, %r1005, %r40;
	add.s64 	%rd49, %rd6, 256;
	mov.b32 	%r805, 101;
	// begin inline asm
	st.relaxed.gpu.v2.u32 [%rd49], {%r805, %r806};
	// end inline asm
	st.shared.u32 	[_ZZN3cub18CUB_300001_SM_10006detail4scan16DeviceScanKernelINS2_10policy_hubIiiijN4cuda3std3__44plusIvEEE10Policy1000EN6thrust24THRUST_300001_SM_1000_NS6detail15normal_iteratorINSD_10device_ptrIiEEEESI_NS0_13ScanTileStateIiLb1EEES9_NS1_10InputValueIiPiEEjiLb0EiEEvT0_T1_T2_iT3_T4_T5_E12temp_storage+4], %r1005;
	st.shared.u32 	[_ZZN3cub18CUB_300001_SM_10006detail4scan16DeviceScanKernelINS2_10policy_hubIiiijN4cuda3std3__44plusIvEEE10Policy1000EN6thrust24THRUST_300001_SM_1000_NS6detail15normal_iteratorINSD_10device_ptrIiEEEESI_NS0_13ScanTileStateIiLb1EEES9_NS1_10InputValueIiPiEEjiLb0EiEEvT0_T1_T2_iT3_T4_T5_E12temp_storage+8], %r806;
$L__BB5_25:
	setp.ne.s32 	%p134, %r639, 0;
	mov.u32 	%r1011, %r42;
	@%p134 bra 	$L__BB5_27;
	st.shared.u32 	[_ZZN3cub18CUB_300001_SM_10006detail4scan16DeviceScanKernelINS2_10policy_hubIiiijN4cuda3std3__44plusIvEEE10Policy1000EN6thrust24THRUST_300001_SM_1000_NS6detail15normal_iteratorINSD_10device_ptrIiEEEESI_NS0_13ScanTileStateIiLb1EEES9_NS1_10InputValueIiPiEEjiLb0EiEEvT0_T1_T2_iT3_T4_T5_E12temp_storage+76], %r1005;
	mov.u32 	%r1011, %r1005;
$L__BB5_27:
	bar.sync 	0;
	setp.eq.s32 	%p135, %r7, 0;
	ld.shared.u32 	%r807, [_ZZN3cub18CUB_300001_SM_10006detail4scan16DeviceScanKernelINS2_10policy_hubIiiijN4cuda3std3__44plusIvEEE10Policy1000EN6thrust24THRUST_300001_SM_1000_NS6detail15normal_iteratorINSD_10device_ptrIiEEEESI_NS0_13ScanTileStateIiLb1EEES9_NS1_10InputValueIiPiEEjiLb0EiEEvT0_T1_T2_iT3_T4_T5_E12temp_storage+76];
	selp.b32 	%r808, 0, %r807, %p135;
	add.s32 	%r1012, %r808, %r1011;
$L__BB5_28:
	add.s32 	%r952, %r1012, %r12;
	add.s32 	%r953, %r13, %r952;
	add.s32 	%r954, %r14, %r953;
	add.s32 	%r955, %r15, %r954;
	add.s32 	%r956, %r16, %r955;
	add.s32 	%r957, %r17, %r956;
	add.s32 	%r958, %r18, %r957;
	add.s32 	%r959, %r19, %r958;
	add.s32 	%r960, %r20, %r959;
	add.s32 	%r961, %r21, %r960;
	add.s32 	%r962, %r22, %r961;
	add.s32 	%r963, %r23, %r962;
	add.s32 	%r964, %r24, %r963;
	add.s32 	%r965, %r25, %r964;
	add.s32 	%r966, %r26, %r965;
	add.s32 	%r967, %r27, %r966;
	add.s32 	%r968, %r28, %r967;
	add.s32 	%r969, %r29, %r968;
	add.s32 	%r970, %r30, %r969;
	add.s32 	%r971, %r31, %r970;
	add.s32 	%r972, %r32, %r971;
	bar.sync 	0;
	st.shared.v2.u32 	[%r11], {%r1012, %r952};
	st.shared.v2.u32 	[%r11+8], {%r953, %r954};
	st.shared.v2.u32 	[%r11+16], {%r955, %r956};
	st.shared.v2.u32 	[%r11+24], {%r957, %r958};
	st.shared.v2.u32 	[%r11+32], {%r959, %r960};
	st.shared.v2.u32 	[%r11+40], {%r961, %r962};
	st.shared.v2.u32 	[%r11+48], {%r963, %r964};
	st.shared.v2.u32 	[%r11+56], {%r965, %r966};
	st.shared.v2.u32 	[%r11+64], {%r967, %r968};
	st.shared.v2.u32 	[%r11+72], {%r969, %r970};
	st.shared.v2.u32 	[%r11+80], {%r971, %r972};
	bar.warp.sync 	-1;
	ld.shared.u32 	%r973, [%r10];
	ld.shared.u32 	%r974, [%r10+128];
	ld.shared.u32 	%r975, [%r10+256];
	ld.shared.u32 	%r976, [%r10+384];
	ld.shared.u32 	%r977, [%r10+512];
	ld.shared.u32 	%r978, [%r10+640];
	ld.shared.u32 	%r979, [%r10+768];
	ld.shared.u32 	%r980, [%r10+896];
	ld.shared.u32 	%r981, [%r10+1024];
	ld.shared.u32 	%r982, [%r10+1152];
	ld.shared.u32 	%r983, [%r10+1280];
	ld.shared.u32 	%r984, [%r10+1408];
	ld.shared.u32 	%r985, [%r10+1536];
	ld.shared.u32 	%r986, [%r10+1664];
	ld.shared.u32 	%r987, [%r10+1792];
	ld.shared.u32 	%r988, [%r10+1920];
	ld.shared.u32 	%r989, [%r10+2048];
	ld.shared.u32 	%r990, [%r10+2176];
	ld.shared.u32 	%r991, [%r10+2304];
	ld.shared.u32 	%r992, [%r10+2432];
	ld.shared.u32 	%r993, [%r10+2560];
	ld.shared.u32 	%r994, [%r10+2688];
	add.s64 	%rd57, %rd4, %rd42;
	st.global.u32 	[%rd57], %r973;
	st.global.u32 	[%rd57+128], %r974;
	st.global.u32 	[%rd57+256], %r975;
	st.global.u32 	[%rd57+384], %r976;
	st.global.u32 	[%rd57+512], %r977;
	st.global.u32 	[%rd57+640], %r978;
	st.global.u32 	[%rd57+768], %r979;
	st.global.u32 	[%rd57+896], %r980;
	st.global.u32 	[%rd57+1024], %r981;
	st.global.u32 	[%rd57+1152], %r982;
	st.global.u32 	[%rd57+1280], %r983;
	st.global.u32 	[%rd57+1408], %r984;
	st.global.u32 	[%rd57+1536], %r985;
	st.global.u32 	[%rd57+1664], %r986;
	st.global.u32 	[%rd57+1792], %r987;
	st.global.u32 	[%rd57+1920], %r988;
	st.global.u32 	[%rd57+2048], %r989;
	st.global.u32 	[%rd57+2176], %r990;
	st.global.u32 	[%rd57+2304], %r991;
	st.global.u32 	[%rd57+2432], %r992;
	st.global.u32 	[%rd57+2560], %r993;
	st.global.u32 	[%rd57+2688], %r994;
	bra.uni 	$L__BB5_143;
$L__BB5_29:
	setp.eq.s32 	%p3, %r6, 0;
	@%p3 bra 	$L__BB5_143;
	mul.wide.u32 	%rd18, %r5, 4;
	add.s64 	%rd19, %rd3, %rd18;
	mov.u32 	%r85, %tid.x;
	ld.global.u32 	%r1034, [%rd19];
	and.b32  	%r242, %r85, 31;
	and.b32  	%r243, %r85, 992;
	mul.lo.s32 	%r244, %r243, 22;
	or.b32  	%r87, %r244, %r242;
	setp.ge.u32 	%p4, %r87, %r6;
	shl.b32 	%r245, %r87, 2;
	cvt.u64.u32 	%rd20, %r245;
	add.s64 	%rd10, %rd19, %rd20;
	mov.u32 	%r1013, %r1034;
	@%p4 bra 	$L__BB5_32;
	ld.global.u32 	%r1013, [%rd10];
$L__BB5_32:
	add.s32 	%r90, %r87, 32;
	setp.ge.u32 	%p5, %r90, %r6;
	mov.u32 	%r1014, %r1034;
	@%p5 bra 	$L__BB5_34;
	ld.global.u32 	%r1014, [%rd10+128];
$L__BB5_34:
	add.s32 	%r93, %r87, 64;
	setp.ge.u32 	%p6, %r93, %r6;
	mov.u32 	%r1015, %r1034;
	@%p6 bra 	$L__BB5_36;
	ld.global.u32 	%r1015, [%rd10+256];
$L__BB5_36:
	add.s32 	%r96, %r87, 96;
	setp.ge.u32 	%p7, %r96, %r6;
	mov.u32 	%r1016, %r1034;
	@%p7 bra 	$L__BB5_38;
	ld.global.u32 	%r1016, [%rd10+384];
$L__BB5_38:
	add.s32 	%r246, %r87, 128;
	setp.ge.u32 	%p8, %r246, %r6;
	mov.u32 	%r1017, %r1034;
	@%p8 bra 	$L__BB5_40;
	ld.global.u32 	%r1017, [%rd10+512];
$L__BB5_40:
	add.s32 	%r247, %r87, 160;
	setp.ge.u32 	%p9, %r247, %r6;
	mov.u32 	%r1018, %r1034;
	@%p9 bra 	$L__BB5_42;
	ld.global.u32 	%r1018, [%rd10+640];
$L__BB5_42:
	add.s32 	%r248, %r87, 192;
	setp.ge.u32 	%p10, %r248, %r6;
	mov.u32 	%r1019, %r1034;
	@%p10 bra 	$L__BB5_44;
	ld.global.u32 	%r1019, [%rd10+768];
$L__BB5_44:
	add.s32 	%r249, %r87, 224;
	setp.ge.u32 	%p11, %r249, %r6;
	mov.u32 	%r1020, %r1034;
	@%p11 bra 	$L__BB5_46;
	ld.global.u32 	%r1020, [%rd10+896];
$L__BB5_46:
	add.s32 	%r250, %r87, 256;
	setp.ge.u32 	%p12, %r250, %r6;
	mov.u32 	%r1021, %r1034;
	@%p12 bra 	$L__BB5_48;
	ld.global.u32 	%r1021, [%rd10+1024];
$L__BB5_48:
	add.s32 	%r251, %r87, 288;
	setp.ge.u32 	%p13, %r251, %r6;
	mov.u32 	%r1022, %r1034;
	@%p13 bra 	$L__BB5_50;
	ld.global.u32 	%r1022, [%rd10+1152];
$L__BB5_50:
	add.s32 	%r111, %r87, 320;
	setp.ge.u32 	%p14, %r111, %r6;
	mov.u32 	%r1023, %r1034;
	@%p14 bra 	$L__BB5_52;
	ld.global.u32 	%r1023, [%rd10+1280];
$L__BB5_52:
	add.s32 	%r114, %r87, 352;
	setp.ge.u32 	%p15, %r114, %r6;
	mov.u32 	%r1024, %r1034;
	@%p15 bra 	$L__BB5_54;
	ld.global.u32 	%r1024, [%rd10+1408];
$L__BB5_54:
	add.s32 	%r117, %r87, 384;
	setp.ge.u32 	%p16, %r117, %r6;
	mov.u32 	%r1025, %r1034;
	@%p16 bra 	$L__BB5_56;
	ld.global.u32 	%r1025, [%rd10+1536];
$L__BB5_56:
	add.s32 	%r120, %r87, 416;
	setp.ge.u32 	%p17, %r120, %r6;
	mov.u32 	%r1026, %r1034;
	@%p17 bra 	$L__BB5_58;
	ld.global.u32 	%r1026, [%rd10+1664];
$L__BB5_58:
	add.s32 	%r252, %r87, 448;
	setp.ge.u32 	%p18, %r252, %r6;
	mov.u32 	%r1027, %r1034;
	@%p18 bra 	$L__BB5_60;
	ld.global.u32 	%r1027, [%rd10+1792];
$L__BB5_60:
	add.s32 	%r253, %r87, 480;
	setp.ge.u32 	%p19, %r253, %r6;
	mov.u32 	%r1028, %r1034;
	@%p19 bra 	$L__BB5_62;
	ld.global.u32 	%r1028, [%rd10+1920];
$L__BB5_62:
	add.s32 	%r254, %r87, 512;
	setp.ge.u32 	%p20, %r254, %r6;
	mov.u32 	%r1029, %r1034;
	@%p20 bra 	$L__BB5_64;
	ld.global.u32 	%r1029, [%rd10+2048];
$L__BB5_64:
	add.s32 	%r129, %r87, 544;
	setp.ge.u32 	%p21, %r129, %r6;
	mov.u32 	%r1030, %r1034;
	@%p21 bra 	$L__BB5_66;
	ld.global.u32 	%r1030, [%rd10+2176];
$L__BB5_66:
	add.s32 	%r132, %r87, 576;
	setp.ge.u32 	%p22, %r132, %r6;
	mov.u32 	%r1031, %r1034;
	@%p22 bra 	$L__BB5_68;
	ld.global.u32 	%r1031, [%rd10+2304];
$L__BB5_68:
	add.s32 	%r255, %r87, 608;
	setp.ge.u32 	%p23, %r255, %r6;
	mov.u32 	%r1032, %r1034;
	@%p23 bra 	$L__BB5_70;
	ld.global.u32 	%r1032, [%rd10+2432];
$L__BB5_70:
	add.s32 	%r256, %r87, 640;
	setp.ge.u32 	%p24, %r256, %r6;
	mov.u32 	%r1033, %r1034;
	@%p24 bra 	$L__BB5_72;
	ld.global.u32 	%r1033, [%rd10+2560];
$L__BB5_72:
	add.s32 	%r139, %r87, 672;
	setp.ge.u32 	%p25, %r139, %r6;
	@%p25 bra 	$L__BB5_74;
	ld.global.u32 	%r1034, [%rd10+2688];
$L__BB5_74:
	// begin inline asm
	mov.u32 %r257, %laneid;
	// end inline asm
	shr.u32 	%r143, %r85, 5;
	mad.lo.s32 	%r258, %r143, 704, %r257;
	shl.b32 	%r259, %r258, 2;
	mov.u32 	%r260, _ZZN3cub18CUB_300001_SM_10006detail4scan16DeviceScanKernelINS2_10policy_hubIiiijN4cuda3std3__44plusIvEEE10Policy1000EN6thrust24THRUST_300001_SM_1000_NS6detail15normal_iteratorINSD_10device_ptrIiEEEESI_NS0_13ScanTileStateIiLb1EEES9_NS1_10InputValueIiPiEEjiLb0EiEEvT0_T1_T2_iT3_T4_T5_E12temp_storage;
	add.s32 	%r144, %r260, %r259;
	st.shared.u32 	[%r144], %r1013;
	st.shared.u32 	[%r144+128], %r1014;
	st.shared.u32 	[%r144+256], %r1015;
	st.shared.u32 	[%r144+384], %r1016;
	st.shared.u32 	[%r144+512], %r1017;
	st.shared.u32 	[%r144+640], %r1018;
	st.shared.u32 	[%r144+768], %r1019;
	st.shared.u32 	[%r144+896], %r1020;
	st.shared.u32 	[%r144+1024], %r1021;
	st.shared.u32 	[%r144+1152], %r1022;
	st.shared.u32 	[%r144+1280], %r1023;
	st.shared.u32 	[%r144+1408], %r1024;
	st.shared.u32 	[%r144+1536], %r1025;
	st.shared.u32 	[%r144+1664], %r1026;
	st.shared.u32 	[%r144+1792], %r1027;
	st.shared.u32 	[%r144+1920], %r1028;
	st.shared.u32 	[%r144+2048], %r1029;
	st.shared.u32 	[%r144+2176], %r1030;
	st.shared.u32 	[%r144+2304], %r1031;
	st.shared.u32 	[%r144+2432], %r1032;
	st.shared.u32 	[%r144+2560], %r1033;
	st.shared.u32 	[%r144+2688], %r1034;
	bar.warp.sync 	-1;
	mad.lo.s32 	%r145, %r257, 84, %r144;
	ld.shared.v2.u32 	{%r146, %r147}, [%r145];
	ld.shared.v2.u32 	{%r148, %r149}, [%r145+8];
	ld.shared.v2.u32 	{%r150, %r151}, [%r145+16];
	ld.shared.v2.u32 	{%r152, %r153}, [%r145+24];
	ld.shared.v2.u32 	{%r154, %r155}, [%r145+32];
	ld.shared.v2.u32 	{%r156, %r157}, [%r145+40];
	ld.shared.v2.u32 	{%r158, %r159}, [%r145+48];
	ld.shared.v2.u32 	{%r160, %r161}, [%r145+56];
	ld.shared.v2.u32 	{%r162, %r163}, [%r145+64];
	ld.shared.v2.u32 	{%r164, %r165}, [%r145+72];
	ld.shared.v2.u32 	{%r166, %r167}, [%r145+80];
	bar.sync 	0;
	setp.ne.s32 	%p26, %r998, 0;
	@%p26 bra 	$L__BB5_78;
	add.s32 	%r490, %r147, %r146;
	add.s32 	%r491, %r148, %r490;
	add.s32 	%r492, %r149, %r491;
	add.s32 	%r493, %r150, %r492;
	add.s32 	%r494, %r151, %r493;
	add.s32 	%r495, %r152, %r494;
	add.s32 	%r496, %r153, %r495;
	add.s32 	%r497, %r154, %r496;
	add.s32 	%r498, %r155, %r497;
	add.s32 	%r499, %r156, %r498;
	add.s32 	%r500, %r157, %r499;
	add.s32 	%r501, %r158, %r500;
	add.s32 	%r502, %r159, %r501;
	add.s32 	%r503, %r160, %r502;
	add.s32 	%r504, %r161, %r503;
	add.s32 	%r505, %r162, %r504;
	add.s32 	%r506, %r163, %r505;
	add.s32 	%r507, %r164, %r506;
	add.s32 	%r508, %r165, %r507;
	add.s32 	%r509, %r166, %r508;
	add.s32 	%r464, %r167, %r509;
	mov.b32 	%r462, 1;
	mov.b32 	%r487, 0;
	mov.b32 	%r489, -1;
	// begin inline asm
	{  .reg .s32 r0;  .reg .pred p;  shfl.sync.up.b32 r0|p, %r464, %r462, %r487, %r489;  @p add.s32 r0, r0, %r464;  mov.s32 %r460, r0;}
	// end inline asm
	mov.b32 	%r468, 2;
	// begin inline asm
	{  .reg .s32 r0;  .reg .pred p;  shfl.sync.up.b32 r0|p, %r460, %r468, %r487, %r489;  @p add.s32 r0, r0, %r460;  mov.s32 %r466, r0;}
	// end inline asm
	mov.b32 	%r474, 4;
	// begin inline asm
	{  .reg .s32 r0;  .reg .pred p;  shfl.sync.up.b32 r0|p, %r466, %r474, %r487, %r489;  @p add.s32 r0, r0, %r466;  mov.s32 %r472, r0;}
	// end inline asm
	mov.b32 	%r480, 8;
	// begin inline asm
	{  .reg .s32 r0;  .reg .pred p;  shfl.sync.up.b32 r0|p, %r472, %r480, %r487, %r489;  @p add.s32 r0, r0, %r472;  mov.s32 %r478, r0;}
	// end inline asm
	mov.b32 	%r486, 16;
	// begin inline asm
	{  .reg .s32 r0;  .reg .pred p;  shfl.sync.up.b32 r0|p, %r478, %r486, %r487, %r489;  @p add.s32 r0, r0, %r478;  mov.s32 %r484, r0;}
	// end inline asm
	setp.ne.s32 	%p68, %r257, 31;
	@%p68 bra 	$L__BB5_77;
	shl.b32 	%r510, %r143, 2;
	mov.u32 	%r511, _ZZN3cub18CUB_300001_SM_10006detail4scan16DeviceScanKernelINS2_10policy_hubIiiijN4cuda3std3__44plusIvEEE10Policy1000EN6thrust24THRUST_300001_SM_1000_NS6detail15normal_iteratorINSD_10device_ptrIiEEEESI_NS0_13ScanTileStateIiLb1EEES9_NS1_10InputValueIiPiEEjiLb0EiEEvT0_T1_T2_iT3_T4_T5_E12temp_storage;
	add.s32 	%r512, %r511, %r510;
	st.shared.u32 	[%r512+16], %r484;
$L__BB5_77:
	bar.sync 	0;
	ld.shared.v4.u32 	{%r513, %r514, %r515, %r516}, [_ZZN3cub18CUB_300001_SM_10006detail4scan16DeviceScanKernelINS2_10policy_hubIiiijN4cuda3std3__44plusIvEEE10Policy1000EN6thrust24THRUST_300001_SM_1000_NS6detail15normal_iteratorINSD_10device_ptrIiEEEESI_NS0_13ScanTileStateIiLb1EEES9_NS1_10InputValueIiPiEEjiLb0EiEEvT0_T1_T2_iT3_T4_T5_E12temp_storage+16];
	add.s32 	%r517, %r514, %r513;
	setp.eq.s32 	%p69, %r143, 2;
	selp.b32 	%r518, %r517, %r513, %p69;
	add.s32 	%r519, %r517, %r515;
	setp.eq.s32 	%p70, %r143, 3;
	selp.b32 	%r520, %r519, %r518, %p70;
	add.s32 	%r521, %r519, %r516;
	setp.eq.s32 	%p71, %r143, 4;
	selp.b32 	%r522, %r521, %r520, %p71;
	ld.shared.v4.u32 	{%r523, %r524, %r525, %r526}, [_ZZN3cub18CUB_300001_SM_10006detail4scan16DeviceScanKernelINS2_10policy_hubIiiijN4cuda3std3__44plusIvEEE10Policy1000EN6thrust24THRUST_300001_SM_1000_NS6detail15normal_iteratorINSD_10device_ptrIiEEEESI_NS0_13ScanTileStateIiLb1EEES9_NS1_10InputValueIiPiEEjiLb0EiEEvT0_T1_T2_iT3_T4_T5_E12temp_storage+32];
	add.s32 	%r527, %r521, %r523;
	setp.eq.s32 	%p72, %r143, 5;
	selp.b32 	%r528, %r527, %r522, %p72;
	add.s32 	%r529, %r527, %r524;
	setp.eq.s32 	%p73, %r143, 6;
	selp.b32 	%r530, %r529, %r528, %p73;
	add.s32 	%r531, %r529, %r525;
	setp.eq.s32 	%p74, %r143, 7;
	selp.b32 	%r532, %r531, %r530, %p74;
	add.s32 	%r533, %r531, %r526;
	setp.eq.s32 	%p75, %r143, 8;
	selp.b32 	%r534, %r533, %r532, %p75;
	.pragma "used_bytes_mask 4095";
	ld.shared.v4.u32 	{%r535, %r536, %r537, %r538}, [_ZZN3cub18CUB_300001_SM_10006detail4scan16DeviceScanKernelINS2_10policy_hubIiiijN4cuda3std3__44plusIvEEE10Policy1000EN6thrust24THRUST_300001_SM_1000_NS6detail15normal_iteratorINSD_10device_ptrIiEEEESI_NS0_13ScanTileStateIiLb1EEES9_NS1_10InputValueIiPiEEjiLb0EiEEvT0_T1_T2_iT3_T4_T5_E12temp_storage+48];
	add.s32 	%r539, %r533, %r535;
	setp.eq.s32 	%p76, %r143, 9;
	selp.b32 	%r540, %r539, %r534, %p76;
	add.s32 	%r541, %r539, %r536;
	setp.eq.s32 	%p77, %r143, 10;
	selp.b32 	%r542, %r541, %r540, %p77;
	add.s32 	%r543, %r541, %r537;
	setp.eq.s32 	%p78, %r143, 11;
	selp.b32 	%r544, %r543, %r542, %p78;
	setp.lt.u32 	%p79, %r85, 32;
	selp.b32 	%r545, 0, %r544, %p79;
	setp.eq.s32 	%p80, %r257, 0;
	sub.s32 	%r546, %r484, %r464;
	selp.b32 	%r547, 0, %r546, %p80;
	add.s32 	%r548, %r547, %r997;
	add.s32 	%r1049, %r548, %r545;
	bra.uni 	$L__BB5_97;
$L__BB5_78:
	add.s32 	%r291, %r147, %r146;
	add.s32 	%r292, %r148, %r291;
	add.s32 	%r293, %r149, %r292;
	add.s32 	%r294, %r150, %r293;
	add.s32 	%r295, %r151, %r294;
	add.s32 	%r296, %r152, %r295;
	add.s32 	%r297, %r153, %r296;
	add.s32 	%r298, %r154, %r297;
	add.s32 	%r299, %r155, %r298;
	add.s32 	%r300, %r156, %r299;
	add.s32 	%r301, %r157, %r300;
	add.s32 	%r302, %r158, %r301;
	add.s32 	%r303, %r159, %r302;
	add.s32 	%r304, %r160, %r303;
	add.s32 	%r305, %r161, %r304;
	add.s32 	%r306, %r162, %r305;
	add.s32 	%r307, %r163, %r306;
	add.s32 	%r308, %r164, %r307;
	add.s32 	%r309, %r165, %r308;
	add.s32 	%r310, %r166, %r309;
	add.s32 	%r265, %r167, %r310;
	mov.b32 	%r263, 1;
	mov.b32 	%r288, 0;
	mov.b32 	%r290, -1;
	// begin inline asm
	{  .reg .s32 r0;  .reg .pred p;  shfl.sync.up.b32 r0|p, %r265, %r263, %r288, %r290;  @p add.s32 r0, r0, %r265;  mov.s32 %r261, r0;}
	// end inline asm
	mov.b32 	%r269, 2;
	// begin inline asm
	{  .reg .s32 r0;  .reg .pred p;  shfl.sync.up.b32 r0|p, %r261, %r269, %r288, %r290;  @p add.s32 r0, r0, %r261;  mov.s32 %r267, r0;}
	// end inline asm
	mov.b32 	%r275, 4;
	// begin inline asm
	{  .reg .s32 r0;  .reg .pred p;  shfl.sync.up.b32 r0|p, %r267, %r275, %r288, %r290;  @p add.s32 r0, r0, %r267;  mov.s32 %r273, r0;}
	// end inline asm
	mov.b32 	%r281, 8;
	// begin inline asm
	{  .reg .s32 r0;  .reg .pred p;  shfl.sync.up.b32 r0|p, %r273, %r281, %r288, %r290;  @p add.s32 r0, r0, %r273;  mov.s32 %r279, r0;}
	// end inline asm
	mov.b32 	%r287, 16;
	// begin inline asm
	{  .reg .s32 r0;  .reg .pred p;  shfl.sync.up.b32 r0|p, %r279, %r287, %r288, %r290;  @p add.s32 r0, r0, %r279;  mov.s32 %r285, r0;}
	// end inline asm
	setp.ne.s32 	%p27, %r257, 31;
	@%p27 bra 	$L__BB5_80;
	shl.b32 	%r311, %r143, 2;
	mov.u32 	%r312, _ZZN3cub18CUB_300001_SM_10006detail4scan16DeviceScanKernelINS2_10policy_hubIiiijN4cuda3std3__44plusIvEEE10Policy1000EN6thrust24THRUST_300001_SM_1000_NS6detail15normal_iteratorINSD_10device_ptrIiEEEESI_NS0_13ScanTileStateIiLb1EEES9_NS1_10InputValueIiPiEEjiLb0EiEEvT0_T1_T2_iT3_T4_T5_E12temp_storage;
	add.s32 	%r313, %r312, %r311;
	st.shared.u32 	[%r313+16], %r285;
$L__BB5_80:
	sub.s32 	%r314, %r285, %r265;
	bar.sync 	0;
	ld.shared.v4.u32 	{%r315, %r316, %r317, %r318}, [_ZZN3cub18CUB_300001_SM_10006detail4scan16DeviceScanKernelINS2_10policy_hubIiiijN4cuda3std3__44plusIvEEE10Policy1000EN6thrust24THRUST_300001_SM_1000_NS6detail15normal_iteratorINSD_10device_ptrIiEEEESI_NS0_13ScanTileStateIiLb1EEES9_NS1_10InputValueIiPiEEjiLb0EiEEvT0_T1_T2_iT3_T4_T5_E12temp_storage+16];
	add.s32 	%r319, %r316, %r315;
	setp.eq.s32 	%p28, %r143, 2;
	selp.b32 	%r320, %r319, %r315, %p28;
	add.s32 	%r321, %r319, %r317;
	setp.eq.s32 	%p29, %r143, 3;
	selp.b32 	%r322, %r321, %r320, %p29;
	add.s32 	%r323, %r321, %r318;
	setp.eq.s32 	%p30, %r143, 4;
	selp.b32 	%r324, %r323, %r322, %p30;
	ld.shared.v4.u32 	{%r325, %r326, %r327, %r328}, [_ZZN3cub18CUB_300001_SM_10006detail4scan16DeviceScanKernelINS2_10policy_hubIiiijN4cuda3std3__44plusIvEEE10Policy1000EN6thrust24THRUST_300001_SM_1000_NS6detail15normal_iteratorINSD_10device_ptrIiEEEESI_NS0_13ScanTileStateIiLb1EEES9_NS1_10InputValueIiPiEEjiLb0EiEEvT0_T1_T2_iT3_T4_T5_E12temp_storage+32];
	add.s32 	%r329, %r323, %r325;
	setp.eq.s32 	%p31, %r143, 5;
	selp.b32 	%r330, %r329, %r324, %p31;
	add.s32 	%r331, %r329, %r326;
	setp.eq.s32 	%p32, %r143, 6;
	selp.b32 	%r332, %r331, %r330, %p32;
	add.s32 	%r333, %r331, %r327;
	setp.eq.s32 	%p33, %r143, 7;
	selp.b32 	%r334, %r333, %r332, %p33;
	add.s32 	%r335, %r333, %r328;
	setp.eq.s32 	%p34, %r143, 8;
	selp.b32 	%r336, %r335, %r334, %p34;
	ld.shared.v4.u32 	{%r337, %r338, %r339, %r340}, [_ZZN3cub18CUB_300001_SM_10006detail4scan16DeviceScanKernelINS2_10policy_hubIiiijN4cuda3std3__44plusIvEEE10Policy1000EN6thrust24THRUST_300001_SM_1000_NS6detail15normal_iteratorINSD_10device_ptrIiEEEESI_NS0_13ScanTileStateIiLb1EEES9_NS1_10InputValueIiPiEEjiLb0EiEEvT0_T1_T2_iT3_T4_T5_E12temp_storage+48];
	add.s32 	%r341, %r335, %r337;
	setp.eq.s32 	%p35, %r143, 9;
	selp.b32 	%r342, %r341, %r336, %p35;
	add.s32 	%r343, %r341, %r338;
	setp.eq.s32 	%p36, %r143, 10;
	selp.b32 	%r344, %r343, %r342, %p36;
	add.s32 	%r345, %r343, %r339;
	setp.eq.s32 	%p37, %r143, 11;
	selp.b32 	%r346, %r345, %r344, %p37;
	add.s32 	%r173, %r345, %r340;
	setp.gt.u32 	%p38, %r85, 31;
	setp.lt.u32 	%p39, %r85, 32;
	setp.eq.s32 	%p40, %r257, 0;
	selp.b32 	%r347, 0, %r314, %p40;
	add.s32 	%r1048, %r346, %r347;
	selp.b32 	%r175, %r314, %r1048, %p39;
	@%p38 bra 	$L__BB5_96;
	setp.ne.s32 	%p41, %r85, 0;
	mul.wide.s32 	%rd21, %r998, 8;
	add.s64 	%rd11, %rd16, %rd21;
	@%p41 bra 	$L__BB5_83;
	st.shared.u32 	[_ZZN3cub18CUB_300001_SM_10006detail4scan16DeviceScanKernelINS2_10policy_hubIiiijN4cuda3std3__44plusIvEEE10Policy1000EN6thrust24THRUST_300001_SM_1000_NS6detail15normal_iteratorINSD_10device_ptrIiEEEESI_NS0_13ScanTileStateIiLb1EEES9_NS1_10InputValueIiPiEEjiLb0EiEEvT0_T1_T2_iT3_T4_T5_E12temp_storage+12], %r173;
	add.s64 	%rd22, %rd11, 256;
	mov.b32 	%r348, 100;
	// begin inline asm
	st.relaxed.gpu.v2.u32 [%rd22], {%r348, %r173};
	// end inline asm
$L__BB5_83:
	not.b32 	%r354, %r85;
	add.s32 	%r1043, %r998, %r354;
	mov.b32 	%r350, 830;
	// begin inline asm
	nanosleep.u32 %r350;
	// end inline asm
	mul.wide.s32 	%rd24, %r1043, 8;
	add.s64 	%rd25, %rd16, %rd24;
	add.s64 	%rd23, %rd25, 256;
	// begin inline asm
	ld.relaxed.gpu.v2.u32 {%r1045, %r1037}, [%rd23];
	// end inline asm
	mov.b32 	%r1038, 952;
$L__BB5_84:
	setp.eq.s32 	%p42, %r1045, 99;
	mov.b32 	%r355, -1;
	vote.sync.any.pred 	%p43, %p42, %r355;
	not.pred 	%p44, %p43;
	@%p44 bra 	$L__BB5_86;
	mul.lo.s32 	%r458, %r998, 16807;
	and.b32  	%r998, %r458, 2147483647;
	add.s32 	%r459, %r1038, 1;
	rem.u32 	%r455, %r998, %r459;
	// begin inline asm
	nanosleep.u32 %r455;
	// end inline asm
	shr.u32 	%r1038, %r1038, 1;
	// begin inline asm
	ld.relaxed.gpu.v2.u32 {%r1045, %r1037}, [%rd23];
	// end inline asm
	bra.uni 	$L__BB5_84;
$L__BB5_86:
	setp.eq.s32 	%p45, %r1045, 101;
	mov.b32 	%r382, -1;
	vote.sync.ballot.b32 	%r384, %p45, %r382;
	// begin inline asm
	mov.u32 %r357, %lanemask_ge;
	// end inline asm
	and.b32  	%r385, %r384, %r357;
	or.b32  	%r386, %r385, -2147483648;
	add.s32 	%r387, %r386, -1;
	not.b32 	%r388, %r386;
	and.b32  	%r389, %r388, %r387;
	popc.b32 	%r361, %r389;
	mov.b32 	%r360, 1;
	// begin inline asm
	shfl.sync.down.b32 %r358, %r1037, %r360, %r361, %r382;
	// end inline asm
	setp.lt.s32 	%p47, %r257, %r361;
	selp.b32 	%r390, %r358, 0, %p47;
	add.s32 	%r364, %r390, %r1037;
	mov.b32 	%r365, 2;
	// begin inline asm
	shfl.sync.down.b32 %r363, %r364, %r365, %r361, %r382;
	// end inline asm
	add.s32 	%r391, %r257, 2;
	setp.gt.s32 	%p48, %r391, %r361;
	selp.b32 	%r392, 0, %r363, %p48;
	add.s32 	%r369, %r364, %r392;
	mov.b32 	%r370, 4;
	// begin inline asm
	shfl.sync.down.b32 %r368, %r369, %r370, %r361, %r382;
	// end inline asm
	add.s32 	%r393, %r257, 4;
	setp.gt.s32 	%p49, %r393, %r361;
	selp.b32 	%r394, 0, %r368, %p49;
	add.s32 	%r374, %r369, %r394;
	mov.b32 	%r375, 8;
	// begin inline asm
	shfl.sync.down.b32 %r373, %r374, %r375, %r361, %r382;
	// end inline asm
	add.s32 	%r395, %r257, 8;
	setp.gt.s32 	%p50, %r395, %r361;
	selp.b32 	%r396, 0, %r373, %p50;
	add.s32 	%r379, %r374, %r396;
	mov.b32 	%r380, 16;
	// begin inline asm
	shfl.sync.down.b32 %r378, %r379, %r380, %r361, %r382;
	// end inline asm
	add.s32 	%r397, %r257, 16;
	setp.gt.s32 	%p51, %r397, %r361;
	selp.b32 	%r398, 0, %r378, %p51;
	add.s32 	%r1041, %r379, %r398;
	add.s64 	%rd12, %rd16, 256;
	mov.b32 	%r1039, 952;
$L__BB5_87:
	setp.ne.s32 	%p52, %r1045, 101;
	mov.b32 	%r399, -1;
	vote.sync.all.pred 	%p53, %p52, %r399;
	not.pred 	%p54, %p53;
	@%p54 bra 	$L__BB5_92;
	shr.u32 	%r1039, %r1039, 1;
	mul.wide.s32 	%rd28, %r1043, 8;
	add.s64 	%rd29, %rd12, %rd28;
	add.s64 	%rd27, %rd29, -256;
	// begin inline asm
	ld.relaxed.gpu.v2.u32 {%r1045, %r1046}, [%rd27];
	// end inline asm
	mov.u32 	%r1047, %r1039;
$L__BB5_89:
	setp.eq.s32 	%p58, %r1045, 99;
	mov.b32 	%r407, -1;
	vote.sync.any.pred 	%p59, %p58, %r407;
	not.pred 	%p60, %p59;
	@%p60 bra 	$L__BB5_91;
	mul.lo.s32 	%r453, %r998, 16807;
	and.b32  	%r998, %r453, 2147483647;
	add.s32 	%r454, %r1047, 1;
	rem.u32 	%r450, %r998, %r454;
	// begin inline asm
	nanosleep.u32 %r450;
	// end inline asm
	shr.u32 	%r1047, %r1047, 1;
	// begin inline asm
	ld.relaxed.gpu.v2.u32 {%r1045, %r1046}, [%rd27];
	// end inline asm
	bra.uni 	$L__BB5_89;
$L__BB5_91:
	setp.eq.s32 	%p61, %r1045, 101;
	mov.b32 	%r433, -1;
	vote.sync.ballot.b32 	%r434, %p61, %r433;
	and.b32  	%r435, %r434, %r357;
	or.b32  	%r436, %r435, -2147483648;
	add.s32 	%r437, %r436, -1;
	not.b32 	%r438, %r436;
	and.b32  	%r439, %r438, %r437;
	popc.b32 	%r412, %r439;
	mov.b32 	%r411, 1;
	// begin inline asm
	shfl.sync.down.b32 %r409, %r1046, %r411, %r412, %r433;
	// end inline asm
	setp.lt.s32 	%p63, %r257, %r412;
	selp.b32 	%r440, %r409, 0, %p63;
	add.s32 	%r415, %r440, %r1046;
	mov.b32 	%r416, 2;
	// begin inline asm
	shfl.sync.down.b32 %r414, %r415, %r416, %r412, %r433;
	// end inline asm
	add.s32 	%r441, %r257, 2;
	setp.gt.s32 	%p64, %r441, %r412;
	selp.b32 	%r442, 0, %r414, %p64;
	add.s32 	%r420, %r415, %r442;
	mov.b32 	%r421, 4;
	// begin inline asm
	shfl.sync.down.b32 %r419, %r420, %r421, %r412, %r433;
	// end inline asm
	add.s32 	%r443, %r257, 4;
	setp.gt.s32 	%p65, %r443, %r412;
	selp.b32 	%r444, 0, %r419, %p65;
	add.s32 	%r425, %r420, %r444;
	mov.b32 	%r426, 8;
	// begin inline asm
	shfl.sync.down.b32 %r424, %r425, %r426, %r412, %r433;
	// end inline asm
	add.s32 	%r445, %r257, 8;
	setp.gt.s32 	%p66, %r445, %r412;
	selp.b32 	%r446, 0, %r424, %p66;
	add.s32 	%r430, %r425, %r446;
	mov.b32 	%r431, 16;
	// begin inline asm
	shfl.sync.down.b32 %r429, %r430, %r431, %r412, %r433;
	// end inline asm
	add.s32 	%r447, %r257, 16;
	setp.gt.s32 	%p67, %r447, %r412;
	selp.b32 	%r448, 0, %r429, %p67;
	add.s32 	%r449, %r448, %r1041;
	add.s32 	%r1041, %r449, %r430;
	add.s32 	%r1043, %r1043, -32;
	bra.uni 	$L__BB5_87;
$L__BB5_92:
	@%p41 bra 	$L__BB5_94;
	add.s32 	%r402, %r1041, %r173;
	add.s64 	%rd26, %rd11, 256;
	mov.b32 	%r401, 101;
	// begin inline asm
	st.relaxed.gpu.v2.u32 [%rd26], {%r401, %r402};
	// end inline asm
	st.shared.u32 	[_ZZN3cub18CUB_300001_SM_10006detail4scan16DeviceScanKernelINS2_10policy_hubIiiijN4cuda3std3__44plusIvEEE10Policy1000EN6thrust24THRUST_300001_SM_1000_NS6detail15normal_iteratorINSD_10device_ptrIiEEEESI_NS0_13ScanTileStateIiLb1EEES9_NS1_10InputValueIiPiEEjiLb0EiEEvT0_T1_T2_iT3_T4_T5_E12temp_storage+4], %r1041;
	st.shared.u32 	[_ZZN3cub18CUB_300001_SM_10006detail4scan16DeviceScanKernelINS2_10policy_hubIiiijN4cuda3std3__44plusIvEEE10Policy1000EN6thrust24THRUST_300001_SM_1000_NS6detail15normal_iteratorINSD_10device_ptrIiEEEESI_NS0_13ScanTileStateIiLb1EEES9_NS1_10InputValueIiPiEEjiLb0EiEEvT0_T1_T2_iT3_T4_T5_E12temp_storage+8], %r402;
$L__BB5_94:
	setp.ne.s32 	%p56, %r257, 0;
	mov.u32 	%r1048, %r175;
	@%p56 bra 	$L__BB5_96;
	st.shared.u32 	[_ZZN3cub18CUB_300001_SM_10006detail4scan16DeviceScanKernelINS2_10policy_hubIiiijN4cuda3std3__44plusIvEEE10Policy1000EN6thrust24THRUST_300001_SM_1000_NS6detail15normal_iteratorINSD_10device_ptrIiEEEESI_NS0_13ScanTileStateIiLb1EEES9_NS1_10InputValueIiPiEEjiLb0EiEEvT0_T1_T2_iT3_T4_T5_E12temp_storage+76], %r1041;
	mov.u32 	%r1048, %r1041;
$L__BB5_96:
	bar.sync 	0;
	setp.eq.s32 	%p57, %r85, 0;
	ld.shared.u32 	%r403, [_ZZN3cub18CUB_300001_SM_10006detail4scan16DeviceScanKernelINS2_10policy_hubIiiijN4cuda3std3__44plusIvEEE10Policy1000EN6thrust24THRUST_300001_SM_1000_NS6detail15normal_iteratorINSD_10device_ptrIiEEEESI_NS0_13ScanTileStateIiLb1EEES9_NS1_10InputValueIiPiEEjiLb0EiEEvT0_T1_T2_iT3_T4_T5_E12temp_storage+76];
	selp.b32 	%r404, 0, %r403, %p57;
	add.s32 	%r1049, %r404, %r1048;
$L__BB5_97:
	add.s32 	%r549, %r1049, %r146;
	add.s32 	%r550, %r147, %r549;
	add.s32 	%r551, %r148, %r550;
	add.s32 	%r552, %r149, %r551;
	add.s32 	%r553, %r150, %r552;
	add.s32 	%r554, %r151, %r553;
	add.s32 	%r555, %r152, %r554;
	add.s32 	%r556, %r153, %r555;
	add.s32 	%r557, %r154, %r556;
	add.s32 	%r558, %r155, %r557;
	add.s32 	%r559, %r156, %r558;
	add.s32 	%r560, %r157, %r559;
	add.s32 	%r561, %r158, %r560;
	add.s32 	%r562, %r159, %r561;
	add.s32 	%r563, %r160, %r562;
	add.s32 	%r564, %r161, %r563;
	add.s32 	%r565, %r162, %r564;
	add.s32 	%r566, %r163, %r565;
	add.s32 	%r567, %r164, %r566;
	add.s32 	%r568, %r165, %r567;
	add.s32 	%r569, %r166, %r568;
	bar.sync 	0;
	st.shared.v2.u32 	[%r145], {%r1049, %r549};
	st.shared.v2.u32 	[%r145+8], {%r550, %r551};
	st.shared.v2.u32 	[%r145+16], {%r552, %r553};
	st.shared.v2.u32 	[%r145+24], {%r554, %r555};
	st.shared.v2.u32 	[%r145+32], {%r556, %r557};
	st.shared.v2.u32 	[%r145+40], {%r558, %r559};
	st.shared.v2.u32 	[%r145+48], {%r560, %r561};
	st.shared.v2.u32 	[%r145+56], {%r562, %r563};
	st.shared.v2.u32 	[%r145+64], {%r564, %r565};
	st.shared.v2.u32 	[%r145+72], {%r566, %r567};
	st.shared.v2.u32 	[%r145+80], {%r568, %r569};
	bar.warp.sync 	-1;
	ld.shared.u32 	%r214, [%r144];
	ld.shared.u32 	%r215, [%r144+128];
	ld.shared.u32 	%r216, [%r144+256];
	ld.shared.u32 	%r217, [%r144+384];
	ld.shared.u32 	%r218, [%r144+512];
	ld.shared.u32 	%r219, [%r144+640];
	ld.shared.u32 	%r220, [%r144+768];
	ld.shared.u32 	%r221, [%r144+896];
	ld.shared.u32 	%r222, [%r144+1024];
	ld.shared.u32 	%r223, [%r144+1152];
	ld.shared.u32 	%r224, [%r144+1280];
	ld.shared.u32 	%r225, [%r144+1408];
	ld.shared.u32 	%r226, [%r144+1536];
	ld.shared.u32 	%r227, [%r144+1664];
	ld.shared.u32 	%r228, [%r144+1792];
	ld.shared.u32 	%r229, [%r144+1920];
	ld.shared.u32 	%r230, [%r144+2048];
	ld.shared.u32 	%r231, [%r144+2176];
	ld.shared.u32 	%r232, [%r144+2304];
	ld.shared.u32 	%r233, [%r144+2432];
	ld.shared.u32 	%r234, [%r144+2560];
	ld.shared.u32 	%r235, [%r144+2688];
	setp.ne.s32 	%p81, %r85, 0;
	@%p81 bra 	$L__BB5_99;
	st.volatile.shared.u32 	[_ZZN3cub18CUB_300001_SM_10006detail4scan16DeviceScanKernelINS2_10policy_hubIiiijN4cuda3std3__44plusIvEEE10Policy1000EN6thrust24THRUST_300001_SM_1000_NS6detail15normal_iteratorINSD_10device_ptrIiEEEESI_NS0_13ScanTileStateIiLb1EEES9_NS1_10InputValueIiPiEEjiLb0EiEEvT0_T1_T2_iT3_T4_T5_E12temp_storage+33792], %r6;
$L__BB5_99:
	ld.param.u32 	%r996, [_ZN3cub18CUB_300001_SM_10006detail4scan16DeviceScanKernelINS2_10policy_hubIiiijN4cuda3std3__44plusIvEEE10Policy1000EN6thrust24THRUST_300001_SM_1000_NS6detail15normal_iteratorINSD_10device_ptrIiEEEESI_NS0_13ScanTileStateIiLb1EEES9_NS1_10InputValueIiPiEEjiLb0EiEEvT0_T1_T2_iT3_T4_T5__param_3];
	bar.sync 	0;
	ld.volatile.shared.u32 	%r236, [_ZZN3cub18CUB_300001_SM_10006detail4scan16DeviceScanKernelINS2_10policy_hubIiiijN4cuda3std3__44plusIvEEE10Policy1000EN6thrust24THRUST_300001_SM_1000_NS6detail15normal_iteratorINSD_10device_ptrIiEEEESI_NS0_13ScanTileStateIiLb1EEES9_NS1_10InputValueIiPiEEjiLb0EiEEvT0_T1_T2_iT3_T4_T5_E12temp_storage+33792];
	cvt.u64.u32 	%rd36, %r87;
	mov.u32 	%r570, %ctaid.x;
	add.s32 	%r571, %r996, %r570;
	mul.lo.s32 	%r572, %r571, 8448;
	cvt.u64.u32 	%rd37, %r572;
	add.s64 	%rd38, %rd36, %rd37;
	setp.ge.s32 	%p82, %r87, %r236;
	shl.b64 	%rd39, %rd38, 2;
	add.s64 	%rd13, %rd4, %rd39;
	@%p82 bra 	$L__BB5_101;
	st.global.u32 	[%rd13], %r214;
$L__BB5_101:
	setp.ge.s32 	%p83, %r90, %r236;
	@%p83 bra 	$L__BB5_103;
	st.global.u32 	[%rd13+128], %r215;
$L__BB5_103:
	setp.ge.s32 	%p84, %r93, %r236;
	@%p84 bra 	$L__BB5_105;
	st.global.u32 	[%rd13+256], %r216;
$L__BB5_105:
	setp.ge.s32 	%p85, %r96, %r236;
	@%p85 bra 	$L__BB5_107;
	st.global.u32 	[%rd13+384], %r217;
$L__BB5_107:
	mov.u32 	%r573, %tid.x;
	and.b32  	%r574, %r573, 992;
	mul.lo.s32 	%r575, %r574, 22;
	and.b32  	%r576, %r573, 31;
	or.b32  	%r577, %r575, %r576;
	add.s32 	%r578, %r577, 128;
	setp.ge.s32 	%p86, %r578, %r236;
	@%p86 bra 	$L__BB5_109;
	st.global.u32 	[%rd13+512], %r218;
$L__BB5_109:
	add.s32 	%r584, %r577, 160;
	setp.ge.s32 	%p87, %r584, %r236;
	@%p87 bra 	$L__BB5_111;
	st.global.u32 	[%rd13+640], %r219;
$L__BB5_111:
	add.s32 	%r590, %r577, 192;
	setp.ge.s32 	%p88, %r590, %r236;
	@%p88 bra 	$L__BB5_113;
	st.global.u32 	[%rd13+768], %r220;
$L__BB5_113:
	add.s32 	%r596, %r577, 224;
	setp.ge.s32 	%p89, %r596, %r236;
	@%p89 bra 	$L__BB5_115;
	st.global.u32 	[%rd13+896], %r221;
$L__BB5_115:
	add.s32 	%r602, %r577, 256;
	setp.ge.s32 	%p90, %r602, %r236;
	@%p90 bra 	$L__BB5_117;
	st.global.u32 	[%rd13+1024], %r222;
$L__BB5_117:
	add.s32 	%r608, %r577, 288;
	setp.ge.s32 	%p91, %r608, %r236;
	@%p91 bra 	$L__BB5_119;
	st.global.u32 	[%rd13+1152], %r223;
$L__BB5_119:
	setp.ge.s32 	%p92, %r111, %r236;
	@%p92 bra 	$L__BB5_121;
	st.global.u32 	[%rd13+1280], %r224;
$L__BB5_121:
	setp.ge.s32 	%p93, %r114, %r236;
	@%p93 bra 	$L__BB5_123;
	st.global.u32 	[%rd13+1408], %r225;
$L__BB5_123:
	setp.ge.s32 	%p94, %r117, %r236;
	@%p94 bra 	$L__BB5_125;
	st.global.u32 	[%rd13+1536], %r226;
$L__BB5_125:
	setp.ge.s32 	%p95, %r120, %r236;
	@%p95 bra 	$L__BB5_127;
	st.global.u32 	[%rd13+1664], %r227;
$L__BB5_127:
	add.s32 	%r614, %r577, 448;
	setp.ge.s32 	%p96, %r614, %r236;
	@%p96 bra 	$L__BB5_129;
	st.global.u32 	[%rd13+1792], %r228;
$L__BB5_129:
	add.s32 	%r620, %r577, 480;
	setp.ge.s32 	%p97, %r620, %r236;
	@%p97 bra 	$L__BB5_131;
	st.global.u32 	[%rd13+1920], %r229;
$L__BB5_131:
	add.s32 	%r626, %r577, 512;
	setp.ge.s32 	%p98, %r626, %r236;
	@%p98 bra 	$L__BB5_133;
	st.global.u32 	[%rd13+2048], %r230;
$L__BB5_133:
	setp.ge.s32 	%p99, %r129, %r236;
	@%p99 bra 	$L__BB5_135;
	st.global.u32 	[%rd13+2176], %r231;
$L__BB5_135:
	setp.ge.s32 	%p100, %r132, %r236;
	@%p100 bra 	$L__BB5_137;
	st.global.u32 	[%rd13+2304], %r232;
$L__BB5_137:
	add.s32 	%r632, %r577, 608;
	setp.ge.s32 	%p101, %r632, %r236;
	@%p101 bra 	$L__BB5_139;
	st.global.u32 	[%rd13+2432], %r233;
$L__BB5_139:
	add.s32 	%r638, %r577, 640;
	setp.ge.s32 	%p102, %r638, %r236;
	@%p102 bra 	$L__BB5_141;
	st.global.u32 	[%rd13+2560], %r234;
$L__BB5_141:
	setp.ge.s32 	%p103, %r139, %r236;
	@%p103 bra 	$L__BB5_143;
	st.global.u32 	[%rd13+2688], %r235;
$L__BB5_143:
	ret;

}
	// .globl	_ZN3cub18CUB_300001_SM_10006detail4scan16DeviceScanKernelINS2_10policy_hubIiiimN4cuda3std3__44plusIvEEE10Policy1000EN6thrust24THRUST_300001_SM_1000_NS6detail15normal_iteratorINSD_10device_ptrIiEEEESI_NS0_13ScanTileStateIiLb1EEES9_NS1_10InputValueIiPiEEmiLb0EiEEvT0_T1_T2_iT3_T4_T5_
.visible .entry _ZN3cub18CUB_300001_SM_10006detail4scan16DeviceScanKernelINS2_10policy_hubIiiimN4cuda3std3__44plusIvEEE10Policy1000EN6thrust24THRUST_300001_SM_1000_NS6detail15normal_iteratorINSD_10device_ptrIiEEEESI_NS0_13ScanTileStateIiLb1EEES9_NS1_10InputValueIiPiEEmiLb0EiEEvT0_T1_T2_iT3_T4_T5_(
	.param .align 8 .b8 _ZN3cub18CUB_300001_SM_10006detail4scan16DeviceScanKernelINS2_10policy_hubIiiimN4cuda3std3__44plusIvEEE10Policy1000EN6thrust24THRUST_300001_SM_1000_NS6detail15normal_iteratorINSD_10device_ptrIiEEEESI_NS0_13ScanTileStateIiLb1EEES9_NS1_10InputValueIiPiEEmiLb0EiEEvT0_T1_T2_iT3_T4_T5__param_0[8],
	.param .align 8 .b8 _ZN3cub18CUB_300001_SM_10006detail4scan16DeviceScanKernelINS2_10policy_hubIiiimN4cuda3std3__44plusIvEEE10Policy1000EN6thrust24THRUST_300001_SM_1000_NS6detail15normal_iteratorINSD_10device_ptrIiEEEESI_NS0_13ScanTileStateIiLb1EEES9_NS1_10InputValueIiPiEEmiLb0EiEEvT0_T1_T2_iT3_T4_T5__param_1[8],
	.param .align 8 .b8 _ZN3cub18CUB_300001_SM_10006detail4scan16DeviceScanKernelINS2_10policy_hubIiiimN4cuda3std3__44plusIvEEE10Policy1000EN6thrust24THRUST_300001_SM_1000_NS6detail15normal_iteratorINSD_10device_ptrIiEEEESI_NS0_13ScanTileStateIiLb1EEES9_NS1_10InputValueIiPiEEmiLb0EiEEvT0_T1_T2_iT3_T4_T5__param_2[8],
	.param .u32 _ZN3cub18CUB_300001_SM_10006detail4scan16DeviceScanKernelINS2_10policy_hubIiiimN4cuda3std3__44plusIvEEE10Policy1000EN6thrust24THRUST_300001_SM_1000_NS6detail15normal_iteratorINSD_10device_ptrIiEEEESI_NS0_13ScanTileStateIiLb1EEES9_NS1_10InputValueIiPiEEmiLb0EiEEvT0_T1_T2_iT3_T4_T5__param_3,
	.param .align 1 .b8 _ZN3cub18CUB_300001_SM_10006detail4scan16DeviceScanKernelINS2_10policy_hubIiiimN4cuda3std3__44plusIvEEE10Policy1000EN6thrust24THRUST_300001_SM_1000_NS6detail15normal_iteratorINSD_10device_ptrIiEEEESI_NS0_13ScanTileStateIiLb1EEES9_NS1_10InputValueIiPiEEmiLb0EiEEvT0_T1_T2_iT3_T4_T5__param_4[1],
	.param .align 8 .b8 _ZN3cub18CUB_300001_SM_10006detail4scan16DeviceScanKernelINS2_10policy_hubIiiimN4cuda3std3__44plusIvEEE10Policy1000EN6thrust24THRUST_300001_SM_1000_NS6detail15normal_iteratorINSD_10device_ptrIiEEEESI_NS0_13ScanTileStateIiLb1EEES9_NS1_10InputValueIiPiEEmiLb0EiEEvT0_T1_T2_iT3_T4_T5__param_5[16],
	.param .u64 _ZN3cub18CUB_300001_SM_10006detail4scan16DeviceScanKernelINS2_10policy_hubIiiimN4cuda3std3__44plusIvEEE10Policy1000EN6thrust24THRUST_300001_SM_1000_NS6detail15normal_iteratorINSD_10device_ptrIiEEEESI_NS0_13ScanTileStateIiLb1EEES9_NS1_10InputValueIiPiEEmiLb0EiEEvT0_T1_T2_iT3_T4_T5__param_6
)
.maxntid 416
{
	.reg .pred 	%p<158>;
	.reg .b16 	%rs<3>;
	.reg .b32 	%r<1003>;
	.reg .b64 	%rd<59>;
	// demoted variable
	.shared .align 16 .b8 _ZZN3cub18CUB_300001_SM_10006detail4scan16DeviceScanKernelINS2_10policy_hubIiiimN4cuda3std3__44plusIvEEE10Policy1000EN6thrust24THRUST_300001_SM_1000_NS6detail15normal_iteratorINSD_10device_ptrIiEEEESI_NS0_13ScanTileStateIiLb1EEES9_NS1_10InputValueIiPiEEmiLb0EiEEvT0_T1_T2_iT3_T4_T5_E12temp_storage[31632];
	ld.param.u32 	%r206, [_ZN3cub18CUB_300001_SM_10006detail4scan16DeviceScanKernelINS2_10policy_hubIiiimN4cuda3std3__44plusIvEEE10Policy1000EN6thrust24THRUST_300001_SM_1000_NS6detail15normal_iteratorINSD_10device_ptrIiEEEESI_NS0_13ScanTileStateIiLb1EEES9_NS1_10InputValueIiPiEEmiLb0EiEEvT0_T1_T2_iT3_T4_T5__param_5];
	bfe.u32 	%r207, %r206, 0, 8;
	cvt.u16.u32 	%rs1, %r207;
	and.b16  	%rs2, %rs1, 255;
	ld.param.u64 	%rd18, [_ZN3cub18CUB_300001_SM_10006detail4scan16DeviceScanKernelINS2_10policy_hubIiiimN4cuda3std3__44plusIvEEE10Policy1000EN6thrust24THRUST_300001_SM_1000_NS6detail15normal_iteratorINSD_10device_ptrIiEEEESI_NS0_13ScanTileStateIiLb1EEES9_NS1_10InputValueIiPiEEmiLb0EiEEvT0_T1_T2_iT3_T4_T5__param_2];
	ld.param.u64 	%rd17, [_ZN3cub18CUB_300001_SM_10006detail4scan16DeviceScanKernelINS2_10policy_hubIiiimN4cuda3std3__44plusIvEEE10Policy1000EN6thrust24THRUST_300001_SM_1000_NS6detail15normal_iteratorINSD_10device_ptrIiEEEESI_NS0_13ScanTileStateIiLb1EEES9_NS1_10InputValueIiPiEEmiLb0EiEEvT0_T1_T2_iT3_T4_T5__param_1];
	ld.param.u64 	%rd16, [_ZN3cub18CUB_300001_SM_10006detail4scan16DeviceScanKernelINS2_10policy_hubIiiimN4cuda3std3__44plusIvEEE10Policy1000EN6thrust24THRUST_300001_SM_1000_NS6detail15normal_iteratorINSD_10device_ptrIiEEEESI_NS0_13ScanTileStateIiLb1EEES9_NS1_10InputValueIiPiEEmiLb0EiEEvT0_T1_T2_iT3_T4_T5__param_0];
	ld.param.u64 	%rd1, [_ZN3cub18CUB_300001_SM_10006detail4scan16DeviceScanKernelINS2_10policy_hubIiiimN4cuda3std3__44plusIvEEE10Policy1000EN6thrust24THRUST_300001_SM_1000_NS6detail15normal_iteratorINSD_10device_ptrIiEEEESI_NS0_13ScanTileStateIiLb1EEES9_NS1_10InputValueIiPiEEmiLb0EiEEvT0_T1_T2_iT3_T4_T5__param_5+8];
	ld.param.u32 	%r205, [_ZN3cub18CUB_300001_SM_10006detail4scan16DeviceScanKernelINS2_10policy_hubIiiimN4cuda3std3__44plusIvEEE10Policy1000EN6thrust24THRUST_300001_SM_1000_NS6detail15normal_iteratorINSD_10device_ptrIiEEEESI_NS0_13ScanTileStateIiLb1EEES9_NS1_10InputValueIiPiEEmiLb0EiEEvT0_T1_T2_iT3_T4_T5__param_3];
	ld.param.u64 	%rd19, [_ZN3cub18CUB_300001_SM_10006detail4scan16DeviceScanKernelINS2_10policy_hubIiiimN4cuda3std3__44plusIvEEE10Policy1000EN6thrust24THRUST_300001_SM_1000_NS6detail15normal_iteratorINSD_10device_ptrIiEEEESI_NS0_13ScanTileStateIiLb1EEES9_NS1_10InputValueIiPiEEmiLb0EiEEvT0_T1_T2_iT3_T4_T5__param_6];
	setp.eq.s16 	%p1, %rs2, 0;
	@%p1 bra 	$L__BB6_2;
	cvta.to.global.u64 	%rd20, %rd1;
	ld.global.u32 	%r959, [%rd20];
	bra.uni 	$L__BB6_3;
$L__BB6_2:
	cvt.u32.u64 	%r959, %rd1;
$L__BB6_3:
	cvta.to.global.u64 	%rd3, %rd16;
	cvta.to.global.u64 	%rd4, %rd17;
	mov.u32 	%r208, %ctaid.x;
	add.s32 	%r4, %r205, %r208;
	mul.wide.s32 	%rd5, %r4, 7904;
	sub.s64 	%rd6, %rd19, %rd5;
	setp.lt.u64 	%p2, %rd6, 7905;
	@%p2 bra 	$L__BB6_29;
	mov.u32 	%r5, %tid.x;
	and.b32  	%r617, %r5, 31;
	and.b32  	%r618, %r5, 992;
	mul.lo.s32 	%r619, %r618, 19;
	or.b32  	%r620, %r619, %r617;
	cvt.u64.u32 	%rd42, %r620;
	add.s64 	%rd7, %rd5, %rd42;
	shl.b64 	%rd43, %rd7, 2;
	add.s64 	%rd44, %rd3, %rd43;
	ld.global.u32 	%r621, [%rd44];
	ld.global.u32 	%r622, [%rd44+128];
	ld.global.u32 	%r623, [%rd44+256];
	ld.global.u32 	%r624, [%rd44+384];
	ld.global.u32 	%r625, [%rd44+512];
	ld.global.u32 	%r626, [%rd44+640];
	ld.global.u32 	%r627, [%rd44+768];
	ld.global.u32 	%r628, [%rd44+896];
	ld.global.u32 	%r629, [%rd44+1024];
	ld.global.u32 	%r630, [%rd44+1152];
	ld.global.u32 	%r631, [%rd44+1280];
	ld.global.u32 	%r632, [%rd44+1408];
	ld.global.u32 	%r633, [%rd44+1536];
	ld.global.u32 	%r634, [%rd44+1664];
	ld.global.u32 	%r635, [%rd44+1792];
	ld.global.u32 	%r636, [%rd44+1920];
	ld.global.u32 	%r637, [%rd44+2048];
	ld.global.u32 	%r638, [%rd44+2176];
	ld.global.u32 	%r639, [%rd44+2304];
	// begin inline asm
	mov.u32 %r616, %laneid;
	// end inline asm
	shr.u32 	%r7, %r5, 5;
	mad.lo.s32 	%r640, %r7, 608, %r616;
	shl.b32 	%r641, %r640, 2;
	mov.u32 	%r642, _ZZN3cub18CUB_300001_SM_10006detail4scan16DeviceScanKernelINS2_10policy_hubIiiimN4cuda3std3__44plusIvEEE10Policy1000EN6thrust24THRUST_300001_SM_1000_NS6detail15normal_iteratorINSD_10device_ptrIiEEEESI_NS0_13ScanTileStateIiLb1EEES9_NS1_10InputValueIiPiEEmiLb0EiEEvT0_T1_T2_iT3_T4_T5_E12temp_storage;
	add.s32 	%r8, %r642, %r641;
	st.shared.u32 	[%r8], %r621;
	st.shared.u32 	[%r8+128], %r622;
	st.shared.u32 	[%r8+256], %r623;
	st.shared.u32 	[%r8+384], %r624;
	st.shared.u32 	[%r8+512], %r625;
	st.shared.u32 	[%r8+640], %r626;
	st.shared.u32 	[%r8+768], %r627;
	st.shared.u32 	[%r8+896], %r628;
	st.shared.u32 	[%r8+1024], %r629;
	st.shared.u32 	[%r8+1152], %r630;
	st.shared.u32 	[%r8+1280], %r631;
	st.shared.u32 	[%r8+1408], %r632;
	st.shared.u32 	[%r8+1536], %r633;
	st.shared.u32 	[%r8+1664], %r634;
	st.shared.u32 	[%r8+1792], %r635;
	st.shared.u32 	[%r8+1920], %r636;
	st.shared.u32 	[%r8+2048], %r637;
	st.shared.u32 	[%r8+2176], %r638;
	st.shared.u32 	[%r8+2304], %r639;
	bar.warp.sync 	-1;
	mad.lo.s32 	%r9, %r616, 72, %r8;
	ld.shared.u32 	%r10, [%r9];
	ld.shared.u32 	%r11, [%r9+4];
	ld.shared.u32 	%r12, [%r9+8];
	ld.shared.u32 	%r13, [%r9+12];
	ld.shared.u32 	%r14, [%r9+16];
	ld.shared.u32 	%r15, [%r9+20];
	ld.shared.u32 	%r16, [%r9+24];
	ld.shared.u32 	%r17, [%r9+28];
	ld.shared.u32 	%r18, [%r9+32];
	ld.shared.u32 	%r19, [%r9+36];
	ld.shared.u32 	%r20, [%r9+40];
	ld.shared.u32 	%r21, [%r9+44];
	ld.shared.u32 	%r22, [%r9+48];
	ld.shared.u32 	%r23, [%r9+52];
	ld.shared.u32 	%r24, [%r9+56];
	ld.shared.u32 	%r25, [%r9+60];
	ld.shared.u32 	%r26, [%r9+64];
	ld.shared.u32 	%r27, [%r9+68];
	ld.shared.u32 	%r28, [%r9+72];
	bar.sync 	0;
	setp.ne.s32 	%p100, %r4, 0;
	@%p100 bra 	$L__BB6_9;
	add.s32 	%r860, %r11, %r10;
	add.s32 	%r861, %r12, %r860;
	add.s32 	%r862, %r13, %r861;
	add.s32 	%r863, %r14, %r862;
	add.s32 	%r864, %r15, %r863;
	add.s32 	%r865, %r16, %r864;
	add.s32 	%r866, %r17, %r865;
	add.s32 	%r867, %r18, %r866;
	add.s32 	%r868, %r19, %r867;
	add.s32 	%r869, %r20, %r868;
	add.s32 	%r870, %r21, %r869;
	add.s32 	%r871, %r22, %r870;
	add.s32 	%r872, %r23, %r871;
	add.s32 	%r873, %r24, %r872;
	add.s32 	%r874, %r25, %r873;
	add.s32 	%r875, %r26, %r874;
	add.s32 	%r876, %r27, %r875;
	add.s32 	%r834, %r28, %r876;
	mov.b32 	%r832, 1;
	mov.b32 	%r857, 0;
	mov.b32 	%r859, -1;
	// begin inline asm
	{  .reg .s32 r0;  .reg .pred p;  shfl.sync.up.b32 r0|p, %r834, %r832, %r857, %r859;  @p add.s32 r0, r0, %r834;  mov.s32 %r830, r0;}
	// end inline asm
	mov.b32 	%r838, 2;
	// begin inline asm
	{  .reg .s32 r0;  .reg .pred p;  shfl.sync.up.b32 r0|p, %r830, %r838, %r857, %r859;  @p add.s32 r0, r0, %r830;  mov.s32 %r836, r0;}
	// end inline asm
	mov.b32 	%r844, 4;
	// begin inline asm
	{  .reg .s32 r0;  .reg .pred p;  shfl.sync.up.b32 r0|p, %r836, %r844, %r857, %r859;  @p add.s32 r0, r0, %r836;  mov.s32 %r842, r0;}
	// end inline asm
	mov.b32 	%r850, 8;
	// begin inline asm
	{  .reg .s32 r0;  .reg .pred p;  shfl.sync.up.b32 r0|p, %r842, %r850, %r857, %r859;  @p add.s32 r0, r0, %r842;  mov.s32 %r848, r0;}
	// end inline asm
	mov.b32 	%r856, 16;
	// begin inline asm
	{  .reg .s32 r0;  .reg .pred p;  shfl.sync.up.b32 r0|p, %r848, %r856, %r857, %r859;  @p add.s32 r0, r0, %r848;  mov.s32 %r854, r0;}
	// end inline asm
	setp.ne.s32 	%p143, %r616, 31;
	@%p143 bra 	$L__BB6_7;
	shl.b32 	%r877, %r7, 2;
	mov.u32 	%r878, _ZZN3cub18CUB_300001_SM_10006detail4scan16DeviceScanKernelINS2_10policy_hubIiiimN4cuda3std3__44plusIvEEE10Policy1000EN6thrust24THRUST_300001_SM_1000_NS6detail15normal_iteratorINSD_10device_ptrIiEEEESI_NS0_13ScanTileStateIiLb1EEES9_NS1_10InputValueIiPiEEmiLb0EiEEvT0_T1_T2_iT3_T4_T5_E12temp_storage;
	add.s32 	%r879, %r878, %r877;
	st.shared.u32 	[%r879+16], %r854;
$L__BB6_7:
	bar.sync 	0;
	ld.shared.v4.u32 	{%r880, %r881, %r882, %r883}, [_ZZN3cub18CUB_300001_SM_10006detail4scan16DeviceScanKernelINS2_10policy_hubIiiimN4cuda3std3__44plusIvEEE10Policy1000EN6thrust24THRUST_300001_SM_1000_NS6detail15normal_iteratorINSD_10device_ptrIiEEEESI_NS0_13ScanTileStateIiLb1EEES9_NS1_10InputValueIiPiEEmiLb0EiEEvT0_T1_T2_iT3_T4_T5_E12temp_storage+16];
	add.s32 	%r884, %r881, %r880;
	setp.eq.s32 	%p144, %r7, 2;
	selp.b32 	%r885, %r884, %r880, %p144;
	add.s32 	%r886, %r884, %r882;
	setp.eq.s32 	%p145, %r7, 3;
	selp.b32 	%r887, %r886, %r885, %p145;
	add.s32 	%r888, %r886, %r883;
	setp.eq.s32 	%p146, %r7, 4;
	selp.b32 	%r889, %r888, %r887, %p146;
	ld.shared.v4.u32 	{%r890, %r891, %r892, %r893}, [_ZZN3cub18CUB_300001_SM_10006detail4scan16DeviceScanKernelINS2_10policy_hubIiiimN4cuda3std3__44plusIvEEE10Policy1000EN6thrust24THRUST_300001_SM_1000_NS6detail15normal_iteratorINSD_10device_ptrIiEEEESI_NS0_13ScanTileStateIiLb1EEES9_NS1_10InputValueIiPiEEmiLb0EiEEvT0_T1_T2_iT3_T4_T5_E12temp_storage+32];
	add.s32 	%r894, %r888, %r890;
	setp.eq.s32 	%p147, %r7, 5;
	selp.b32 	%r895, %r894, %r889, %p147;
	add.s32 	%r896, %r894, %r891;
	setp.eq.s32 	%p148, %r7, 6;
	selp.b32 	%r897, %r896, %r895, %p148;
	add.s32 	%r898, %r896, %r892;
	setp.eq.s32 	%p149, %r7, 7;
	selp.b32 	%r899, %r898, %r897, %p149;
	add.s32 	%r900, %r898, %r893;
	setp.eq.s32 	%p150, %r7, 8;
	selp.b32 	%r901, %r900, %r899, %p150;
	ld.shared.v4.u32 	{%r902, %r903, %r904, %r905}, [_ZZN3cub18CUB_300001_SM_10006detail4scan16DeviceScanKernelINS2_10policy_hubIiiimN4cuda3std3__44plusIvEEE10Policy1000EN6thrust24THRUST_300001_SM_1000_NS6detail15normal_iteratorINSD_10device_ptrIiEEEESI_NS0_13ScanTileStateIiLb1EEES9_NS1_10InputValueIiPiEEmiLb0EiEEvT0_T1_T2_iT3_T4_T5_E12temp_storage+48];
	add.s32 	%r906, %r900, %r902;
	setp.eq.s32 	%p151, %r7, 9;
	selp.b32 	%r907, %r906, %r901, %p151;
	add.s32 	%r908, %r906, %r903;
	setp.eq.s32 	%p152, %r7, 10;
	selp.b32 	%r909, %r908, %r907, %p152;
	add.s32 	%r910, %r908, %r904;
	setp.eq.s32 	%p153, %r7, 11;
	selp.b32 	%r911, %r910, %r909, %p153;
	add.s32 	%r912, %r910, %r905;
	setp.eq.s32 	%p154, %r7, 12;
	selp.b32 	%r913, %r912, %r911, %p154;
	ld.shared.u32 	%r914, [_ZZN3cub18CUB_300001_SM_10006detail4scan16DeviceScanKernelINS2_10policy_hubIiiimN4cuda3std3__44plusIvEEE10Policy1000EN6thrust24THRUST_300001_SM_1000_NS6detail15normal_iteratorINSD_10device_ptrIiEEEESI_NS0_13ScanTileStateIiLb1EEES9_NS1_10InputValueIiPiEEmiLb0EiEEvT0_T1_T2_iT3_T4_T5_E12temp_storage+64];
	setp.lt.u32 	%p155, %r5, 32;
	selp.b32 	%r915, 0, %r913, %p155;
	setp.eq.s32 	%p156, %r616, 0;
	sub.s32 	%r916, %r854, %r834;
	selp.b32 	%r917, 0, %r916, %p156;
	add.s32 	%r918, %r917, %r959;
	add.s32 	%r971, %r918, %r915;
	add.s32 	%r919, %r914, %r959;
	add.s32 	%r32, %r919, %r912;
	setp.ne.s32 	%p157, %r5, 0;
	@%p157 bra 	$L__BB6_28;
	add.s64 	%rd56, %rd18, 256;
	mov.b32 	%r920, 101;
	// begin inline asm
	st.relaxed.gpu.v2.u32 [%rd56], {%r920, %r32};
	// end inline asm
	bra.uni 	$L__BB6_28;
$L__BB6_9:
	add.s32 	%r673, %r11, %r10;
	add.s32 	%r674, %r12, %r673;
	add.s32 	%r675, %r13, %r674;
	add.s32 	%r676, %r14, %r675;
	add.s32 	%r677, %r15, %r676;
	add.s32 	%r678, %r16, %r677;
	add.s32 	%r679, %r17, %r678;
	add.s32 	%r680, %r18, %r679;
	add.s32 	%r681, %r19, %r680;
	add.s32 	%r682, %r20, %r681;
	add.s32 	%r683, %r21, %r682;
	add.s32 	%r684, %r22, %r683;
	add.s32 	%r685, %r23, %r684;
	add.s32 	%r686, %r24, %r685;
	add.s32 	%r687, %r25, %r686;
	add.s32 	%r688, %r26, %r687;
	add.s32 	%r689, %r27, %r688;
	add.s32 	%r647, %r28, %r689;
	mov.b32 	%r645, 1;
	mov.b32 	%r670, 0;
	mov.b32 	%r672, -1;
	// begin inline asm
	{  .reg .s32 r0;  .reg .pred p;  shfl.sync.up.b32 r0|p, %r647, %r645, %r670, %r672;  @p add.s32 r0, r0, %r647;  mov.s32 %r643, r0;}
	// end inline asm
	mov.b32 	%r651, 2;
	// begin inline asm
	{  .reg .s32 r0;  .reg .pred p;  shfl.sync.up.b32 r0|p, %r643, %r651, %r670, %r672;  @p add.s32 r0, r0, %r643;  mov.s32 %r649, r0;}
	// end inline asm
	mov.b32 	%r657, 4;
	// begin inline asm
	{  .reg .s32 r0;  .reg .pred p;  shfl.sync.up.b32 r0|p, %r649, %r657, %r670, %r672;  @p add.s32 r0, r0, %r649;  mov.s32 %r655, r0;}
	// end inline asm
	mov.b32 	%r663, 8;
	// begin inline asm
	{  .reg .s32 r0;  .reg .pred p;  shfl.sync.up.b32 r0|p, %r655, %r663, %r670, %r672;  @p add.s32 r0, r0, %r655;  mov.s32 %r661, r0;}
	// end inline asm
	mov.b32 	%r669, 16;
	// begin inline asm
	{  .reg .s32 r0;  .reg .pred p;  shfl.sync.up.b32 r0|p, %r661, %r669, %r670, %r672;  @p add.s32 r0, r0, %r661;  mov.s32 %r667, r0;}
	// end inline asm
	setp.ne.s32 	%p101, %r616, 31;
	@%p101 bra 	$L__BB6_11;
	shl.b32 	%r690, %r7, 2;
	mov.u32 	%r691, _ZZN3cub18CUB_300001_SM_10006detail4scan16DeviceScanKernelINS2_10policy_hubIiiimN4cuda3std3__44plusIvEEE10Policy1000EN6thrust24THRUST_300001_SM_1000_NS6detail15normal_iteratorINSD_10device_ptrIiEEEESI_NS0_13ScanTileStateIiLb1EEES9_NS1_10InputValueIiPiEEmiLb0EiEEvT0_T1_T2_iT3_T4_T5_E12temp_storage;
	add.s32 	%r692, %r691, %r690;
	st.shared.u32 	[%r692+16], %r667;
$L__BB6_11:
	sub.s32 	%r693, %r667, %r647;
	bar.sync 	0;
	ld.shared.v4.u32 	{%r694, %r695, %r696, %r697}, [_ZZN3cub18CUB_300001_SM_10006detail4scan16DeviceScanKernelINS2_10policy_hubIiiimN4cuda3std3__44plusIvEEE10Policy1000EN6thrust24THRUST_300001_SM_1000_NS6detail15normal_iteratorINSD_10device_ptrIiEEEESI_NS0_13ScanTileStateIiLb1EEES9_NS1_10InputValueIiPiEEmiLb0EiEEvT0_T1_T2_iT3_T4_T5_E12temp_storage+16];
	add.s32 	%r698, %r695, %r694;
	setp.eq.s32 	%p102, %r7, 2;
	selp.b32 	%r699, %r698, %r694, %p102;
	add.s32 	%r700, %r698, %r696;
	setp.eq.s32 	%p103, %r7, 3;
	selp.b32 	%r701, %r700, %r699, %p103;
	add.s32 	%r702, %r700, %r697;
	setp.eq.s32 	%p104, %r7, 4;
	selp.b32 	%r703, %r702, %r701, %p104;
	ld.shared.v4.u32 	{%r704, %r705, %r706, %r707}, [_ZZN3cub18CUB_300001_SM_10006detail4scan16DeviceScanKernelINS2_10policy_hubIiiimN4cuda3std3__44plusIvEEE10Policy1000EN6thrust24THRUST_300001_SM_1000_NS6detail15normal_iteratorINSD_10device_ptrIiEEEESI_NS0_13ScanTileStateIiLb1EEES9_NS1_10InputValueIiPiEEmiLb0EiEEvT0_T1_T2_iT3_T4_T5_E12temp_storage+32];
	add.s32 	%r708, %r702, %r704;
	setp.eq.s32 	%p105, %r7, 5;
	selp.b32 	%r709, %r708, %r703, %p105;
	add.s32 	%r710, %r708, %r705;
	setp.eq.s32 	%p106, %r7, 6;
	selp.b32 	%r711, %r710, %r709, %p106;
	add.s32 	%r712, %r710, %r706;
	setp.eq.s32 	%p107, %r7, 7;
	selp.b32 	%r713, %r712, %r711, %p107;
	add.s32 	%r714, %r712, %r707;
	setp.eq.s32 	%p108, %r7, 8;
	selp.b32 	%r715, %r714, %r713, %p108;
	ld.shared.v4.u32 	{%r716, %r717, %r718, %r719}, [_ZZN3cub18CUB_300001_SM_10006detail4scan16DeviceScanKernelINS2_10policy_hubIiiimN4cuda3std3__44plusIvEEE10Policy1000EN6thrust24THRUST_300001_SM_1000_NS6detail15normal_iteratorINSD_10device_ptrIiEEEESI_NS0_13ScanTileStateIiLb1EEES9_NS1_10InputValueIiPiEEmiLb0EiEEvT0_T1_T2_iT3_T4_T5_E12temp_storage+48];
	add.s32 	%r720, %r714, %r716;
	setp.eq.s32 	%p109, %r7, 9;
	selp.b32 	%r721, %r720, %r715, %p109;
	add.s32 	%r722, %r720, %r717;
	setp.eq.s32 	%p110, %r7, 10;
	selp.b32 	%r723, %r722, %r721, %p110;
	add.s32 	%r724, %r722, %r718;
	setp.eq.s32 	%p111, %r7, 11;
	selp.b32 	%r725, %r724, %r723, %p111;
	add.s32 	%r726, %r724, %r719;
	setp.eq.s32 	%p112, %r7, 12;
	selp.b32 	%r727, %r726, %r725, %p112;
	ld.shared.u32 	%r728, [_ZZN3cub18CUB_300001_SM_10006detail4scan16DeviceScanKernelINS2_10policy_hubIiiimN4cuda3std3__44plusIvEEE10Policy1000EN6thrust24THRUST_300001_SM_1000_NS6detail15normal_iteratorINSD_10device_ptrIiEEEESI_NS0_13ScanTileStateIiLb1EEES9_NS1_10InputValueIiPiEEmiLb0EiEEvT0_T1_T2_iT3_T4_T5_E12temp_storage+64];
	add.s32 	%r35, %r726, %r728;
	setp.gt.u32 	%p113, %r5, 31;
	setp.lt.u32 	%p114, %r5, 32;
	setp.eq.s32 	%p115, %r616, 0;
	selp.b32 	%r729, 0, %r693, %p115;
	add.s32 	%r970, %r727, %r729;
	selp.b32 	%r37, %r693, %r970, %p114;
	@%p113 bra 	$L__BB6_27;
	setp.ne.s32 	%p116, %r5, 0;
	mul.wide.s32 	%rd45, %r4, 8;
	add.s64 	%rd8, %rd18, %rd45;
	@%p116 bra 	$L__BB6_14;
	st.shared.u32 	[_ZZN3cub18CUB_300001_SM_10006detail4scan16DeviceScanKernelINS2_10policy_hubIiiimN4cuda3std3__44plusIvEEE10Policy1000EN6thrust24THRUST_300001_SM_1000_NS6detail15normal_iteratorINSD_10device_ptrIiEEEESI_NS0_13ScanTileStateIiLb1EEES9_NS1_10InputValueIiPiEEmiLb0EiEEvT0_T1_T2_iT3_T4_T5_E12temp_storage+12], %r35;
	add.s64 	%rd46, %rd8, 256;
	mov.b32 	%r730, 100;
	// begin inline asm
	st.relaxed.gpu.v2.u32 [%rd46], {%r730, %r35};
	// end inline asm
$L__BB6_14:
	not.b32 	%r736, %r5;
	add.s32 	%r966, %r4, %r736;
	mov.b32 	%r732, 550;
	// begin inline asm
	nanosleep.u32 %r732;
	// end inline asm
	mul.wide.s32 	%rd48, %r966, 8;
	add.s64 	%rd49, %rd18, %rd48;
	add.s64 	%rd47, %rd49, 256;
	// begin inline asm
	ld.relaxed.gpu.v2.u32 {%r967, %r961}, [%rd47];
	// end inline asm
	mov.b32 	%r962, 478;
$L__BB6_15:
	setp.eq.s32 	%p117, %r967, 99;
	mov.b32 	%r737, -1;
	vote.sync.any.pred 	%p118, %p117, %r737;
	not.pred 	%p119, %p118;
	@%p119 bra 	$L__BB6_17;
	// begin inline asm
	nanosleep.u32 %r962;
	// end inline asm
	shr.u32 	%r962, %r962, 1;
	// begin inline asm
	ld.relaxed.gpu.v2.u32 {%r967, %r961}, [%rd47];
	// end inline asm
	bra.uni 	$L__BB6_15;
$L__BB6_17:
	setp.eq.s32 	%p120, %r967, 101;
	mov.b32 	%r764, -1;
	vote.sync.ballot.b32 	%r766, %p120, %r764;
	// begin inline asm
	mov.u32 %r739, %lanemask_ge;
	// end inline asm
	and.b32  	%r767, %r766, %r739;
	or.b32  	%r768, %r767, -2147483648;
	add.s32 	%r769, %r768, -1;
	not.b32 	%r770, %r768;
	and.b32  	%r771, %r770, %r769;
	popc.b32 	%r743, %r771;
	mov.b32 	%r742, 1;
	// begin inline asm
	shfl.sync.down.b32 %r740, %r961, %r742, %r743, %r764;
	// end inline asm
	setp.lt.s32 	%p122, %r616, %r743;
	selp.b32 	%r772, %r740, 0, %p122;
	add.s32 	%r746, %r772, %r961;
	mov.b32 	%r747, 2;
	// begin inline asm
	shfl.sync.down.b32 %r745, %r746, %r747, %r743, %r764;
	// end inline asm
	add.s32 	%r50, %r616, 2;
	setp.gt.s32 	%p123, %r50, %r743;
	selp.b32 	%r773, 0, %r745, %p123;
	add.s32 	%r751, %r746, %r773;
	mov.b32 	%r752, 4;
	// begin inline asm
	shfl.sync.down.b32 %r750, %r751, %r752, %r743, %r764;
	// end inline asm
	add.s32 	%r51, %r616, 4;
	setp.gt.s32 	%p124, %r51, %r743;
	selp.b32 	%r774, 0, %r750, %p124;
	add.s32 	%r756, %r751, %r774;
	mov.b32 	%r757, 8;
	// begin inline asm
	shfl.sync.down.b32 %r755, %r756, %r757, %r743, %r764;
	// end inline asm
	add.s32 	%r52, %r616, 8;
	setp.gt.s32 	%p125, %r52, %r743;
	selp.b32 	%r775, 0, %r755, %p125;
	add.s32 	%r761, %r756, %r775;
	mov.b32 	%r762, 16;
	// begin inline asm
	shfl.sync.down.b32 %r760, %r761, %r762, %r743, %r764;
	// end inline asm
	add.s32 	%r53, %r616, 16;
	setp.gt.s32 	%p126, %r53, %r743;
	selp.b32 	%r776, 0, %r760, %p126;
	add.s32 	%r965, %r761, %r776;
	add.s64 	%rd10, %rd18, 256;
	mov.b32 	%r963, 478;
$L__BB6_18:
	setp.ne.s32 	%p127, %r967, 101;
	mov.b32 	%r777, -1;
	vote.sync.all.pred 	%p128, %p127, %r777;
	not.pred 	%p129, %p128;
	@%p129 bra 	$L__BB6_23;
	shr.u32 	%r963, %r963, 1;
	mul.wide.s32 	%rd52, %r966, 8;
	add.s64 	%rd53, %rd10, %rd52;
	add.s64 	%rd51, %rd53, -256;
	// begin inline asm
	ld.relaxed.gpu.v2.u32 {%r967, %r968}, [%rd51];
	// end inline asm
	mov.u32 	%r969, %r963;
$L__BB6_20:
	setp.eq.s32 	%p133, %r967, 99;
	mov.b32 	%r785, -1;
	vote.sync.any.pred 	%p134, %p133, %r785;
	not.pred 	%p135, %p134;
	@%p135 bra 	$L__BB6_22;
	// begin inline asm
	nanosleep.u32 %r969;
	// end inline asm
	shr.u32 	%r969, %r969, 1;
	// begin inline asm
	ld.relaxed.gpu.v2.u32 {%r967, %r968}, [%rd51];
	// end inline asm
	bra.uni 	$L__BB6_20;
$L__BB6_22:
	setp.eq.s32 	%p136, %r967, 101;
	mov.b32 	%r811, -1;
	vote.sync.ballot.b32 	%r812, %p136, %r811;
	and.b32  	%r813, %r812, %r739;
	or.b32  	%r814, %r813, -2147483648;
	add.s32 	%r815, %r814, -1;
	not.b32 	%r816, %r814;
	and.b32  	%r817, %r816, %r815;
	popc.b32 	%r790, %r817;
	mov.b32 	%r789, 1;
	// begin inline asm
	shfl.sync.down.b32 %r787, %r968, %r789, %r790, %r811;
	// end inline asm
	setp.lt.s32 	%p138, %r616, %r790;
	selp.b32 	%r818, %r787, 0, %p138;
	add.s32 	%r793, %r818, %r968;
	mov.b32 	%r794, 2;
	// begin inline asm
	shfl.sync.down.b32 %r792, %r793, %r794, %r790, %r811;
	// end inline asm
	setp.gt.s32 	%p139, %r50, %r790;
	selp.b32 	%r819, 0, %r792, %p139;
	add.s32 	%r798, %r793, %r819;
	mov.b32 	%r799, 4;
	// begin inline asm
	shfl.sync.down.b32 %r797, %r798, %r799, %r790, %r811;
	// end inline asm
	setp.gt.s32 	%p140, %r51, %r790;
	selp.b32 	%r820, 0, %r797, %p140;
	add.s32 	%r803, %r798, %r820;
	mov.b32 	%r804, 8;
	// begin inline asm
	shfl.sync.down.b32 %r802, %r803, %r804, %r790, %r811;
	// end inline asm
	setp.gt.s32 	%p141, %r52, %r790;
	selp.b32 	%r821, 0, %r802, %p141;
	add.s32 	%r808, %r803, %r821;
	mov.b32 	%r809, 16;
	// begin inline asm
	shfl.sync.down.b32 %r807, %r808, %r809, %r790, %r811;
	// end inline asm
	setp.gt.s32 	%p142, %r53, %r790;
	selp.b32 	%r822, 0, %r807, %p142;
	add.s32 	%r823, %r822, %r965;
	add.s32 	%r965, %r823, %r808;
	add.s32 	%r966, %r966, -32;
	bra.uni 	$L__BB6_18;
$L__BB6_23:
	@%p116 bra 	$L__BB6_25;
	add.s32 	%r780, %r965, %r35;
	add.s64 	%rd50, %rd8, 256;
	mov.b32 	%r779, 101;
	// begin inline asm
	st.relaxed.gpu.v2.u32 [%rd50], {%r779, %r780};
	// end inline asm
	st.shared.u32 	[_ZZN3cub18CUB_300001_SM_10006detail4scan16DeviceScanKernelINS2_10policy_hubIiiimN4cuda3std3__44plusIvEEE10Policy1000EN6thrust24THRUST_300001_SM_1000_NS6detail15normal_iteratorINSD_10device_ptrIiEEEESI_NS0_13ScanTileStateIiLb1EEES9_NS1_10InputValueIiPiEEmiLb0EiEEvT0_T1_T2_iT3_T4_T5_E12temp_storage+4], %r965;
	st.shared.u32 	[_ZZN3cub18CUB_300001_SM_10006detail4scan16DeviceScanKernelINS2_10policy_hubIiiimN4cuda3std3__44plusIvEEE10Policy1000EN6thrust24THRUST_300001_SM_1000_NS6detail15normal_iteratorINSD_10device_ptrIiEEEESI_NS0_13ScanTileStateIiLb1EEES9_NS1_10InputValueIiPiEEmiLb0EiEEvT0_T1_T2_iT3_T4_T5_E12temp_storage+8], %r780;
$L__BB6_25:
	setp.ne.s32 	%p131, %r616, 0;
	mov.u32 	%r970, %r37;
	@%p131 bra 	$L__BB6_27;
	st.shared.u32 	[_ZZN3cub18CUB_300001_SM_10006detail4scan16DeviceScanKernelINS2_10policy_hubIiiimN4cuda3std3__44plusIvEEE10Policy1000EN6thrust24THRUST_300001_SM_1000_NS6detail15normal_iteratorINSD_10device_ptrIiEEEESI_NS0_13ScanTileStateIiLb1EEES9_NS1_10InputValueIiPiEEmiLb0EiEEvT0_T1_T2_iT3_T4_T5_E12temp_storage+84], %r965;
	mov.u32 	%r970, %r965;
$L__BB6_27:
	bar.sync 	0;
	setp.eq.s32 	%p132, %r5, 0;
	ld.shared.u32 	%r781, [_ZZN3cub18CUB_300001_SM_10006detail4scan16DeviceScanKernelINS2_10policy_hubIiiimN4cuda3std3__44plusIvEEE10Policy1000EN6thrust24THRUST_300001_SM_1000_NS6detail15normal_iteratorINSD_10device_ptrIiEEEESI_NS0_13ScanTileStateIiLb1EEES9_NS1_10InputValueIiPiEEmiLb0EiEEvT0_T1_T2_iT3_T4_T5_E12temp_storage+84];
	selp.b32 	%r782, 0, %r781, %p132;
	add.s32 	%r971, %r782, %r970;
$L__BB6_28:
	add.s32 	%r922, %r971, %r10;
	add.s32 	%r923, %r11, %r922;
	add.s32 	%r924, %r12, %r923;
	add.s32 	%r925, %r13, %r924;
	add.s32 	%r926, %r14, %r925;
	add.s32 	%r927, %r15, %r926;
	add.s32 	%r928, %r16, %r927;
	add.s32 	%r929, %r17, %r928;
	add.s32 	%r930, %r18, %r929;
	add.s32 	%r931, %r19, %r930;
	add.s32 	%r932, %r20, %r931;
	add.s32 	%r933, %r21, %r932;
	add.s32 	%r934, %r22, %r933;
	add.s32 	%r935, %r23, %r934;
	add.s32 	%r936, %r24, %r935;
	add.s32 	%r937, %r25, %r936;
	add.s32 	%r938, %r26, %r937;
	add.s32 	%r939, %r27, %r938;
	bar.sync 	0;
	st.shared.u32 	[%r9], %r971;
	st.shared.u32 	[%r9+4], %r922;
	st.shared.u32 	[%r9+8], %r923;
	st.shared.u32 	[%r9+12], %r924;
	st.shared.u32 	[%r9+16], %r925;
	st.shared.u32 	[%r9+20], %r926;
	st.shared.u32 	[%r9+24], %r927;
	st.shared.u32 	[%r9+28], %r928;
	st.shared.u32 	[%r9+32], %r929;
	st.shared.u32 	[%r9+36], %r930;
	st.shared.u32 	[%r9+40], %r931;
	st.shared.u32 	[%r9+44], %r932;
	st.shared.u32 	[%r9+48], %r933;
	st.shared.u32 	[%r9+52], %r934;
	st.shared.u32 	[%r9+56], %r935;
	st.shared.u32 	[%r9+60], %r936;
	st.shared.u32 	[%r9+64], %r937;
	st.shared.u32 	[%r9+68], %r938;
	st.shared.u32 	[%r9+72], %r939;
	bar.warp.sync 	-1;
	ld.shared.u32 	%r940, [%r8];
	ld.shared.u32 	%r941, [%r8+128];
	ld.shared.u32 	%r942, [%r8+256];
	ld.shared.u32 	%r943, [%r8+384];
	ld.shared.u32 	%r944, [%r8+512];
	ld.shared.u32 	%r945, [%r8+640];
	ld.shared.u32 	%r946, [%r8+768];
	ld.shared.u32 	%r947, [%r8+896];
	ld.shared.u32 	%r948, [%r8+1024];
	ld.shared.u32 	%r949, [%r8+1152];
	ld.shared.u32 	%r950, [%r8+1280];
	ld.shared.u32 	%r951, [%r8+1408];
	ld.shared.u32 	%r952, [%r8+1536];
	ld.shared.u32 	%r953, [%r8+1664];
	ld.shared.u32 	%r954, [%r8+1792];
	ld.shared.u32 	%r955, [%r8+1920];
	ld.shared.u32 	%r956, [%r8+2048];
	ld.shared.u32 	%r957, [%r8+2176];
	ld.shared.u32 	%r958, [%r8+2304];
	add.s64 	%rd58, %rd4, %rd43;
	st.global.u32 	[%rd58], %r940;
	st.global.u32 	[%rd58+128], %r941;
	st.global.u32 	[%rd58+256], %r942;
	st.global.u32 	[%rd58+384], %r943;
	st.global.u32 	[%rd58+512], %r944;
	st.global.u32 	[%rd58+640], %r945;
	st.global.u32 	[%rd58+768], %r946;
	st.global.u32 	[%rd58+896], %r947;
	st.global.u32 	[%rd58+1024], %r948;
	st.global.u32 	[%rd58+1152], %r949;
	st.global.u32 	[%rd58+1280], %r950;
	st.global.u32 	[%rd58+1408], %r951;
	st.global.u32 	[%rd58+1536], %r952;
	st.global.u32 	[%rd58+1664], %r953;
	st.global.u32 	[%rd58+1792], %r954;
	st.global.u32 	[%rd58+1920], %r955;
	st.global.u32 	[%rd58+2048], %r956;
	st.global.u32 	[%rd58+2176], %r957;
	st.global.u32 	[%rd58+2304], %r958;
	bra.uni 	$L__BB6_131;
$L__BB6_29:
	setp.eq.s64 	%p3, %rd6, 0;
	@%p3 bra 	$L__BB6_131;
	cvt.u32.u64 	%r75, %rd6;
	shl.b64 	%rd21, %rd5, 2;
	add.s64 	%rd22, %rd3, %rd21;
	mov.u32 	%r76, %tid.x;
	ld.global.u32 	%r990, [%rd22];
	and.b32  	%r209, %r76, 31;
	and.b32  	%r210, %r76, 992;
	mul.lo.s32 	%r211, %r210, 19;
	or.b32  	%r78, %r211, %r209;
	setp.ge.u32 	%p4, %r78, %r75;
	shl.b32 	%r212, %r78, 2;
	cvt.u64.u32 	%rd23, %r212;
	add.s64 	%rd12, %rd22, %rd23;
	mov.u32 	%r972, %r990;
	@%p4 bra 	$L__BB6_32;
	ld.global.u32 	%r972, [%rd12];
$L__BB6_32:
	add.s32 	%r213, %r78, 32;
	setp.ge.u32 	%p5, %r213, %r75;
	mov.u32 	%r973, %r990;
	@%p5 bra 	$L__BB6_34;
	ld.global.u32 	%r973, [%rd12+128];
$L__BB6_34:
	add.s32 	%r214, %r78, 64;
	setp.ge.u32 	%p6, %r214, %r75;
	mov.u32 	%r974, %r990;
	@%p6 bra 	$L__BB6_36;
	ld.global.u32 	%r974, [%rd12+256];
$L__BB6_36:
	add.s32 	%r215, %r78, 96;
	setp.ge.u32 	%p7, %r215, %r75;
	mov.u32 	%r975, %r990;
	@%p7 bra 	$L__BB6_38;
	ld.global.u32 	%r975, [%rd12+384];
$L__BB6_38:
	add.s32 	%r216, %r78, 128;
	setp.ge.u32 	%p8, %r216, %r75;
	mov.u32 	%r976, %r990;
	@%p8 bra 	$L__BB6_40;
	ld.global.u32 	%r976, [%rd12+512];
$L__BB6_40:
	add.s32 	%r217, %r78, 160;
	setp.ge.u32 	%p9, %r217, %r75;
	mov.u32 	%r977, %r990;
	@%p9 bra 	$L__BB6_42;
	ld.global.u32 	%r977, [%rd12+640];
$L__BB6_42:
	add.s32 	%r218, %r78, 192;
	setp.ge.u32 	%p10, %r218, %r75;
	mov.u32 	%r978, %r990;
	@%p10 bra 	$L__BB6_44;
	ld.global.u32 	%r978, [%rd12+768];
$L__BB6_44:
	add.s32 	%r219, %r78, 224;
	setp.ge.u32 	%p11, %r219, %r75;
	mov.u32 	%r979, %r990;
	@%p11 bra 	$L__BB6_46;
	ld.global.u32 	%r979, [%rd12+896];
$L__BB6_46:
	add.s32 	%r95, %r78, 256;
	setp.ge.u32 	%p12, %r95, %r75;
	mov.u32 	%r980, %r990;
	@%p12 bra 	$L__BB6_48;
	ld.global.u32 	%r980, [%rd12+1024];
$L__BB6_48:
	add.s32 	%r98, %r78, 288;
	setp.ge.u32 	%p13, %r98, %r75;
	mov.u32 	%r981, %r990;
	@%p13 bra 	$L__BB6_50;
	ld.global.u32 	%r981, [%rd12+1152];
$L__BB6_50:
	add.s32 	%r220, %r78, 320;
	setp.ge.u32 	%p14, %r220, %r75;
	mov.u32 	%r982, %r990;
	@%p14 bra 	$L__BB6_52;
	ld.global.u32 	%r982, [%rd12+1280];
$L__BB6_52:
	add.s32 	%r221, %r78, 352;
	setp.ge.u32 	%p15, %r221, %r75;
	mov.u32 	%r983, %r990;
	@%p15 bra 	$L__BB6_54;
	ld.global.u32 	%r983, [%rd12+1408];
$L__BB6_54:
	add.s32 	%r222, %r78, 384;
	setp.ge.u32 	%p16, %r222, %r75;
	mov.u32 	%r984, %r990;
	@%p16 bra 	$L__BB6_56;
	ld.global.u32 	%r984, [%rd12+1536];
$L__BB6_56:
	add.s32 	%r223, %r78, 416;
	setp.ge.u32 	%p17, %r223, %r75;
	mov.u32 	%r985, %r990;
	@%p17 bra 	$L__BB6_58;
	ld.global.u32 	%r985, [%rd12+1664];
$L__BB6_58:
	add.s32 	%r224, %r78, 448;
	setp.ge.u32 	%p18, %r224, %r75;
	mov.u32 	%r986, %r990;
	@%p18 bra 	$L__BB6_60;
	ld.global.u32 	%r986, [%rd12+1792];
$L__BB6_60:
	add.s32 	%r225, %r78, 480;
	setp.ge.u32 	%p19, %r225, %r75;
	mov.u32 	%r987, %r990;
	@%p19 bra 	$L__BB6_62;
	ld.global.u32 	%r987, [%rd12+1920];
$L__BB6_62:
	add.s32 	%r226, %r78, 512;
	setp.ge.u32 	%p20, %r226, %r75;
	mov.u32 	%r988, %r990;
	@%p20 bra 	$L__BB6_64;
	ld.global.u32 	%r988, [%rd12+2048];
$L__BB6_64:
	add.s32 	%r115, %r78, 544;
	setp.ge.u32 	%p21, %r115, %r75;
	mov.u32 	%r989, %r990;
	@%p21 bra 	$L__BB6_66;
	ld.global.u32 	%r989, [%rd12+2176];
$L__BB6_66:
	add.s32 	%r118, %r78, 576;
	setp.ge.u32 	%p22, %r118, %r75;
	@%p22 bra 	$L__BB6_68;
	ld.global.u32 	%r990, [%rd12+2304];
$L__BB6_68:
	// begin inline asm
	mov.u32 %r227, %laneid;
	// end inline asm
	shr.u32 	%r122, %r76, 5;
	mad.lo.s32 	%r228, %r122, 608, %r227;
	shl.b32 	%r229, %r228, 2;
	mov.u32 	%r230, _ZZN3cub18CUB_300001_SM_10006detail4scan16DeviceScanKernelINS2_10policy_hubIiiimN4cuda3std3__44plusIvEEE10Policy1000EN6thrust24THRUST_300001_SM_1000_NS6detail15normal_iteratorINSD_10device_ptrIiEEEESI_NS0_13ScanTileStateIiLb1EEES9_NS1_10InputValueIiPiEEmiLb0EiEEvT0_T1_T2_iT3_T4_T5_E12temp_storage;
	add.s32 	%r123, %r230, %r229;
	st.shared.u32 	[%r123], %r972;
	st.shared.u32 	[%r123+128], %r973;
	st.shared.u32 	[%r123+256], %r974;
	st.shared.u32 	[%r123+384], %r975;
	st.shared.u32 	[%r123+512], %r976;
	st.shared.u32 	[%r123+640], %r977;
	st.shared.u32 	[%r123+768], %r978;
	st.shared.u32 	[%r123+896], %r979;
	st.shared.u32 	[%r123+1024], %r980;
	st.shared.u32 	[%r123+1152], %r981;
	st.shared.u32 	[%r123+1280], %r982;
	st.shared.u32 	[%r123+1408], %r983;
	st.shared.u32 	[%r123+1536], %r984;
	st.shared.u32 	[%r123+1664], %r985;
	st.shared.u32 	[%r123+1792], %r986;
	st.shared.u32 	[%r123+1920], %r987;
	st.shared.u32 	[%r123+2048], %r988;
	st.shared.u32 	[%r123+2176], %r989;
	st.shared.u32 	[%r123+2304], %r990;
	bar.warp.sync 	-1;
	mad.lo.s32 	%r124, %r227, 72, %r123;
	ld.shared.u32 	%r125, [%r124];
	ld.shared.u32 	%r126, [%r124+4];
	ld.shared.u32 	%r127, [%r124+8];
	ld.shared.u32 	%r128, [%r124+12];
	ld.shared.u32 	%r129, [%r124+16];
	ld.shared.u32 	%r130, [%r124+20];
	ld.shared.u32 	%r131, [%r124+24];
	ld.shared.u32 	%r132, [%r124+28];
	ld.shared.u32 	%r133, [%r124+32];
	ld.shared.u32 	%r134, [%r124+36];
	ld.shared.u32 	%r135, [%r124+40];
	ld.shared.u32 	%r136, [%r124+44];
	ld.shared.u32 	%r137, [%r124+48];
	ld.shared.u32 	%r138, [%r124+52];
	ld.shared.u32 	%r139, [%r124+56];
	ld.shared.u32 	%r140, [%r124+60];
	ld.shared.u32 	%r141, [%r124+64];
	ld.shared.u32 	%r142, [%r124+68];
	ld.shared.u32 	%r143, [%r124+72];
	bar.sync 	0;
	setp.ne.s32 	%p23, %r4, 0;
	@%p23 bra 	$L__BB6_72;
	add.s32 	%r456, %r126, %r125;
	add.s32 	%r457, %r127, %r456;
	add.s32 	%r458, %r128, %r457;
	add.s32 	%r459, %r129, %r458;
	add.s32 	%r460, %r130, %r459;
	add.s32 	%r461, %r131, %r460;
	add.s32 	%r462, %r132, %r461;
	add.s32 	%r463, %r133, %r462;
	add.s32 	%r464, %r134, %r463;
	add.s32 	%r465, %r135, %r464;
	add.s32 	%r466, %r136, %r465;
	add.s32 	%r467, %r137, %r466;
	add.s32 	%r468, %r138, %r467;
	add.s32 	%r469, %r139, %r468;
	add.s32 	%r470, %r140, %r469;
	add.s32 	%r471, %r141, %r470;
	add.s32 	%r472, %r142, %r471;
	add.s32 	%r430, %r143, %r472;
	mov.b32 	%r428, 1;
	mov.b32 	%r453, 0;
	mov.b32 	%r455, -1;
	// begin inline asm
	{  .reg .s32 r0;  .reg .pred p;  shfl.sync.up.b32 r0|p, %r430, %r428, %r453, %r455;  @p add.s32 r0, r0, %r430;  mov.s32 %r426, r0;}
	// end inline asm
	mov.b32 	%r434, 2;
	// begin inline asm
	{  .reg .s32 r0;  .reg .pred p;  shfl.sync.up.b32 r0|p, %r426, %r434, %r453, %r455;  @p add.s32 r0, r0, %r426;  mov.s32 %r432, r0;}
	// end inline asm
	mov.b32 	%r440, 4;
	// begin inline asm
	{  .reg .s32 r0;  .reg .pred p;  shfl.sync.up.b32 r0|p, %r432, %r440, %r453, %r455;  @p add.s32 r0, r0, %r432;  mov.s32 %r438, r0;}
	// end inline asm
	mov.b32 	%r446, 8;
	// begin inline asm
	{  .reg .s32 r0;  .reg .pred p;  shfl.sync.up.b32 r0|p, %r438, %r446, %r453, %r455;  @p add.s32 r0, r0, %r438;  mov.s32 %r444, r0;}
	// end inline asm
	mov.b32 	%r452, 16;
	// begin inline asm
	{  .reg .s32 r0;  .reg .pred p;  shfl.sync.up.b32 r0|p, %r444, %r452, %r453, %r455;  @p add.s32 r0, r0, %r444;  mov.s32 %r450, r0;}
	// end inline asm
	setp.ne.s32 	%p66, %r227, 31;
	@%p66 bra 	$L__BB6_71;
	shl.b32 	%r473, %r122, 2;
	mov.u32 	%r474, _ZZN3cub18CUB_300001_SM_10006detail4scan16DeviceScanKernelINS2_10policy_hubIiiimN4cuda3std3__44plusIvEEE10Policy1000EN6thrust24THRUST_300001_SM_1000_NS6detail15normal_iteratorINSD_10device_ptrIiEEEESI_NS0_13ScanTileStateIiLb1EEES9_NS1_10InputValueIiPiEEmiLb0EiEEvT0_T1_T2_iT3_T4_T5_E12temp_storage;
	add.s32 	%r475, %r474, %r473;
	st.shared.u32 	[%r475+16], %r450;
$L__BB6_71:
	bar.sync 	0;
	ld.shared.v4.u32 	{%r476, %r477, %r478, %r479}, [_ZZN3cub18CUB_300001_SM_10006detail4scan16DeviceScanKernelINS2_10policy_hubIiiimN4cuda3std3__44plusIvEEE10Policy1000EN6thrust24THRUST_300001_SM_1000_NS6detail15normal_iteratorINSD_10device_ptrIiEEEESI_NS0_13ScanTileStateIiLb1EEES9_NS1_10InputValueIiPiEEmiLb0EiEEvT0_T1_T2_iT3_T4_T5_E12temp_storage+16];
	add.s32 	%r480, %r477, %r476;
	setp.eq.s32 	%p67, %r122, 2;
	selp.b32 	%r481, %r480, %r476, %p67;
	add.s32 	%r482, %r480, %r478;
	setp.eq.s32 	%p68, %r122, 3;
	selp.b32 	%r483, %r482, %r481, %p68;
	add.s32 	%r484, %r482, %r479;
	setp.eq.s32 	%p69, %r122, 4;
	selp.b32 	%r485, %r484, %r483, %p69;
	ld.shared.v4.u32 	{%r486, %r487, %r488, %r489}, [_ZZN3cub18CUB_300001_SM_10006detail4scan16DeviceScanKernelINS2_10policy_hubIiiimN4cuda3std3__44plusIvEEE10Policy1000EN6thrust24THRUST_300001_SM_1000_NS6detail15normal_iteratorINSD_10device_ptrIiEEEESI_NS0_13ScanTileStateIiLb1EEES9_NS1_10InputValueIiPiEEmiLb0EiEEvT0_T1_T2_iT3_T4_T5_E12temp_storage+32];
	add.s32 	%r490, %r484, %r486;
	setp.eq.s32 	%p70, %r122, 5;
	selp.b32 	%r491, %r490, %r485, %p70;
	add.s32 	%r492, %r490, %r487;
	setp.eq.s32 	%p71, %r122, 6;
	selp.b32 	%r493, %r492, %r491, %p71;
	add.s32 	%r494, %r492, %r488;
	setp.eq.s32 	%p72, %r122, 7;
	selp.b32 	%r495, %r494, %r493, %p72;
	add.s32 	%r496, %r494, %r489;
	setp.eq.s32 	%p73, %r122, 8;
	selp.b32 	%r497, %r496, %r495, %p73;
	ld.shared.v4.u32 	{%r498, %r499, %r500, %r501}, [_ZZN3cub18CUB_300001_SM_10006detail4scan16DeviceScanKernelINS2_10policy_hubIiiimN4cuda3std3__44plusIvEEE10Policy1000EN6thrust24THRUST_300001_SM_1000_NS6detail15normal_iteratorINSD_10device_ptrIiEEEESI_NS0_13ScanTileStateIiLb1EEES9_NS1_10InputValueIiPiEEmiLb0EiEEvT0_T1_T2_iT3_T4_T5_E12temp_storage+48];
	add.s32 	%r502, %r496, %r498;
	setp.eq.s32 	%p74, %r122, 9;
	selp.b32 	%r503, %r502, %r497, %p74;
	add.s32 	%r504, %r502, %r499;
	setp.eq.s32 	%p75, %r122, 10;
	selp.b32 	%r505, %r504, %r503, %p75;
	add.s32 	%r506, %r504, %r500;
	setp.eq.s32 	%p76, %r122, 11;
	selp.b32 	%r507, %r506, %r505, %p76;
	add.s32 	%r508, %r506, %r501;
	setp.eq.s32 	%p77, %r122, 12;
	selp.b32 	%r509, %r508, %r507, %p77;
	setp.lt.u32 	%p78, %r76, 32;
	selp.b32 	%r510, 0, %r509, %p78;
	setp.eq.s32 	%p79, %r227, 0;
	sub.s32 	%r511, %r450, %r430;
	selp.b32 	%r512, 0, %r511, %p79;
	add.s32 	%r513, %r512, %r959;
	add.s32 	%r1002, %r513, %r510;
	bra.uni 	$L__BB6_91;
$L__BB6_72:
	add.s32 	%r261, %r126, %r125;
	add.s32 	%r262, %r127, %r261;
	add.s32 	%r263, %r128, %r262;
	add.s32 	%r264, %r129, %r263;
	add.s32 	%r265, %r130, %r264;
	add.s32 	%r266, %r131, %r265;
	add.s32 	%r267, %r132, %r266;
	add.s32 	%r268, %r133, %r267;
	add.s32 	%r269, %r134, %r268;
	add.s32 	%r270, %r135, %r269;
	add.s32 	%r271, %r136, %r270;
	add.s32 	%r272, %r137, %r271;
	add.s32 	%r273, %r138, %r272;
	add.s32 	%r274, %r139, %r273;
	add.s32 	%r275, %r140, %r274;
	add.s32 	%r276, %r141, %r275;
	add.s32 	%r277, %r142, %r276;
	add.s32 	%r235, %r143, %r277;
	mov.b32 	%r233, 1;
	mov.b32 	%r258, 0;
	mov.b32 	%r260, -1;
	// begin inline asm
	{  .reg .s32 r0;  .reg .pred p;  shfl.sync.up.b32 r0|p, %r235, %r233, %r258, %r260;  @p add.s32 r0, r0, %r235;  mov.s32 %r231, r0;}
	// end inline asm
	mov.b32 	%r239, 2;
	// begin inline asm
	{  .reg .s32 r0;  .reg .pred p;  shfl.sync.up.b32 r0|p, %r231, %r239, %r258, %r260;  @p add.s32 r0, r0, %r231;  mov.s32 %r237, r0;}
	// end inline asm
	mov.b32 	%r245, 4;
	// begin inline asm
	{  .reg .s32 r0;  .reg .pred p;  shfl.sync.up.b32 r0|p, %r237, %r245, %r258, %r260;  @p add.s32 r0, r0, %r237;  mov.s32 %r243, r0;}
	// end inline asm
	mov.b32 	%r251, 8;
	// begin inline asm
	{  .reg .s32 r0;  .reg .pred p;  shfl.sync.up.b32 r0|p, %r243, %r251, %r258, %r260;  @p add.s32 r0, r0, %r243;  mov.s32 %r249, r0;}
	// end inline asm
	mov.b32 	%r257, 16;
	// begin inline asm
	{  .reg .s32 r0;  .reg .pred p;  shfl.sync.up.b32 r0|p, %r249, %r257, %r258, %r260;  @p add.s32 r0, r0, %r249;  mov.s32 %r255, r0;}
	// end inline asm
	setp.ne.s32 	%p24, %r227, 31;
	@%p24 bra 	$L__BB6_74;
	shl.b32 	%r278, %r122, 2;
	mov.u32 	%r279, _ZZN3cub18CUB_300001_SM_10006detail4scan16DeviceScanKernelINS2_10policy_hubIiiimN4cuda3std3__44plusIvEEE10Policy1000EN6thrust24THRUST_300001_SM_1000_NS6detail15normal_iteratorINSD_10device_ptrIiEEEESI_NS0_13ScanTileStateIiLb1EEES9_NS1_10InputValueIiPiEEmiLb0EiEEvT0_T1_T2_iT3_T4_T5_E12temp_storage;
	add.s32 	%r280, %r279, %r278;
	st.shared.u32 	[%r280+16], %r255;
$L__BB6_74:
	sub.s32 	%r281, %r255, %r235;
	bar.sync 	0;
	ld.shared.v4.u32 	{%r282, %r283, %r284, %r285}, [_ZZN3cub18CUB_300001_SM_10006detail4scan16DeviceScanKernelINS2_10policy_hubIiiimN4cuda3std3__44plusIvEEE10Policy1000EN6thrust24THRUST_300001_SM_1000_NS6detail15normal_iteratorINSD_10device_ptrIiEEEESI_NS0_13ScanTileStateIiLb1EEES9_NS1_10InputValueIiPiEEmiLb0EiEEvT0_T1_T2_iT3_T4_T5_E12temp_storage+16];
	add.s32 	%r286, %r283, %r282;
	setp.eq.s32 	%p25, %r122, 2;
	selp.b32 	%r287, %r286, %r282, %p25;
	add.s32 	%r288, %r286, %r284;
	setp.eq.s32 	%p26, %r122, 3;
	selp.b32 	%r289, %r288, %r287, %p26;
	add.s32 	%r290, %r288, %r285;
	setp.eq.s32 	%p27, %r122, 4;
	selp.b32 	%r291, %r290, %r289, %p27;
	ld.shared.v4.u32 	{%r292, %r293, %r294, %r295}, [_ZZN3cub18CUB_300001_SM_10006detail4scan16DeviceScanKernelINS2_10policy_hubIiiimN4cuda3std3__44plusIvEEE10Policy1000EN6thrust24THRUST_300001_SM_1000_NS6detail15normal_iteratorINSD_10device_ptrIiEEEESI_NS0_13ScanTileStateIiLb1EEES9_NS1_10InputValueIiPiEEmiLb0EiEEvT0_T1_T2_iT3_T4_T5_E12temp_storage+32];
	add.s32 	%r296, %r290, %r292;
	setp.eq.s32 	%p28, %r122, 5;
	selp.b32 	%r297, %r296, %r291, %p28;
	add.s32 	%r298, %r296, %r293;
	setp.eq.s32 	%p29, %r122, 6;
	selp.b32 	%r299, %r298, %r297, %p29;
	add.s32 	%r300, %r298, %r294;
	setp.eq.s32 	%p30, %r122, 7;
	selp.b32 	%r301, %r300, %r299, %p30;
	add.s32 	%r302, %r300, %r295;
	setp.eq.s32 	%p31, %r122, 8;
	selp.b32 	%r303, %r302, %r301, %p31;
	ld.shared.v4.u32 	{%r304, %r305, %r306, %r307}, [_ZZN3cub18CUB_300001_SM_10006detail4scan16DeviceScanKernelINS2_10policy_hubIiiimN4cuda3std3__44plusIvEEE10Policy1000EN6thrust24THRUST_300001_SM_1000_NS6detail15normal_iteratorINSD_10device_ptrIiEEEESI_NS0_13ScanTileStateIiLb1EEES9_NS1_10InputValueIiPiEEmiLb0EiEEvT0_T1_T2_iT3_T4_T5_E12temp_storage+48];
	add.s32 	%r308, %r302, %r304;
	setp.eq.s32 	%p32, %r122, 9;
	selp.b32 	%r309, %r308, %r303, %p32;
	add.s32 	%r310, %r308, %r305;
	setp.eq.s32 	%p33, %r122, 10;
	selp.b32 	%r311, %r310, %r309, %p33;
	add.s32 	%r312, %r310, %r306;
	setp.eq.s32 	%p34, %r122, 11;
	selp.b32 	%r313, %r312, %r311, %p34;
	add.s32 	%r314, %r312, %r307;
	setp.eq.s32 	%p35, %r122, 12;
	selp.b32 	%r315, %r314, %r313, %p35;
	ld.shared.u32 	%r316, [_ZZN3cub18CUB_300001_SM_10006detail4scan16DeviceScanKernelINS2_10policy_hubIiiimN4cuda3std3__44plusIvEEE10Policy1000EN6thrust24THRUST_300001_SM_1000_NS6detail15normal_iteratorINSD_10device_ptrIiEEEESI_NS0_13ScanTileStateIiLb1EEES9_NS1_10InputValueIiPiEEmiLb0EiEEvT0_T1_T2_iT3_T4_T5_E12temp_storage+64];
	add.s32 	%r149, %r314, %r316;
	setp.gt.u32 	%p36, %r76, 31;
	setp.lt.u32 	%p37, %r76, 32;
	setp.eq.s32 	%p38, %r227, 0;
	selp.b32 	%r317, 0, %r281, %p38;
	add.s32 	%r1001, %r315, %r317;
	selp.b32 	%r151, %r281, %r1001, %p37;
	@%p36 bra 	$L__BB6_90;
	setp.ne.s32 	%p39, %r76, 0;
	mul.wide.s32 	%rd24, %r4, 8;
	add.s64 	%rd13, %rd18, %rd24;
	@%p39 bra 	$L__BB6_77;
	st.shared.u32 	[_ZZN3cub18CUB_300001_SM_10006detail4scan16DeviceScanKernelINS2_10policy_hubIiiimN4cuda3std3__44plusIvEEE10Policy1000EN6thrust24THRUST_300001_SM_1000_NS6detail15normal_iteratorINSD_10device_ptrIiEEEESI_NS0_13ScanTileStateIiLb1EEES9_NS1_10InputValueIiPiEEmiLb0EiEEvT0_T1_T2_iT3_T4_T5_E12temp_storage+12], %r149;
	add.s64 	%rd25, %rd13, 256;
	mov.b32 	%r318, 100;
	// begin inline asm
	st.relaxed.gpu.v2.u32 [%rd25], {%r318, %r149};
	// end inline asm
$L__BB6_77:
	not.b32 	%r324, %r76;
	add.s32 	%r997, %r4, %r324;
	mov.b32 	%r320, 550;
	// begin inline asm
	nanosleep.u32 %r320;
	// end inline asm
	mul.wide.s32 	%rd27, %r997, 8;
	add.s64 	%rd28, %rd18, %rd27;
	add.s64 	%rd26, %rd28, 256;
	// begin inline asm
	ld.relaxed.gpu.v2.u32 {%r998, %r992}, [%rd26];
	// end inline asm
	mov.b32 	%r993, 478;
$L__BB6_78:
	setp.eq.s32 	%p40, %r998, 99;
	mov.b32 	%r325, -1;
	vote.sync.any.pred 	%p41, %p40, %r325;
	not.pred 	%p42, %p41;
	@%p42 bra 	$L__BB6_80;
	// begin inline asm
	nanosleep.u32 %r993;
	// end inline asm
	shr.u32 	%r993, %r993, 1;
	// begin inline asm
	ld.relaxed.gpu.v2.u32 {%r998, %r992}, [%rd26];
	// end inline asm
	bra.uni 	$L__BB6_78;
$L__BB6_80:
	setp.eq.s32 	%p43, %r998, 101;
	mov.b32 	%r352, -1;
	vote.sync.ballot.b32 	%r354, %p43, %r352;
	// begin inline asm
	mov.u32 %r327, %lanemask_ge;
	// end inline asm
	and.b32  	%r355, %r354, %r327;
	or.b32  	%r356, %r355, -2147483648;
	add.s32 	%r357, %r356, -1;
	not.b32 	%r358, %r356;
	and.b32  	%r359, %r358, %r357;
	popc.b32 	%r331, %r359;
	mov.b32 	%r330, 1;
	// begin inline asm
	shfl.sync.down.b32 %r328, %r992, %r330, %r331, %r352;
	// end inline asm
	setp.lt.s32 	%p45, %r227, %r331;
	selp.b32 	%r360, %r328, 0, %p45;
	add.s32 	%r334, %r360, %r992;
	mov.b32 	%r335, 2;
	// begin inline asm
	shfl.sync.down.b32 %r333, %r334, %r335, %r331, %r352;
	// end inline asm
	add.s32 	%r361, %r227, 2;
	setp.gt.s32 	%p46, %r361, %r331;
	selp.b32 	%r362, 0, %r333, %p46;
	add.s32 	%r339, %r334, %r362;
	mov.b32 	%r340, 4;
	// begin inline asm
	shfl.sync.down.b32 %r338, %r339, %r340, %r331, %r352;
	// end inline asm
	add.s32 	%r363, %r227, 4;
	setp.gt.s32 	%p47, %r363, %r331;
	selp.b32 	%r364, 0, %r338, %p47;
	add.s32 	%r344, %r339, %r364;
	mov.b32 	%r345, 8;
	// begin inline asm
	shfl.sync.down.b32 %r343, %r344, %r345, %r331, %r352;
	// end inline asm
	add.s32 	%r365, %r227, 8;
	setp.gt.s32 	%p48, %r365, %r331;
	selp.b32 	%r366, 0, %r343, %p48;
	add.s32 	%r349, %r344, %r366;
	mov.b32 	%r350, 16;
	// begin inline asm
	shfl.sync.down.b32 %r348, %r349, %r350, %r331, %r352;
	// end inline asm
	add.s32 	%r367, %r227, 16;
	setp.gt.s32 	%p49, %r367, %r331;
	selp.b32 	%r368, 0, %r348, %p49;
	add.s32 	%r994, %r349, %r368;
	add.s64 	%rd14, %rd18, 256;
	mov.b32 	%r995, 478;
$L__BB6_81:
	setp.ne.s32 	%p50, %r998, 101;
	mov.b32 	%r369, -1;
	vote.sync.all.pred 	%p51, %p50, %r369;
	not.pred 	%p52, %p51;
	@%p52 bra 	$L__BB6_86;
	shr.u32 	%r995, %r995, 1;
	mul.wide.s32 	%rd31, %r997, 8;
	add.s64 	%rd32, %rd14, %rd31;
	add.s64 	%rd30, %rd32, -256;
	// begin inline asm
	ld.relaxed.gpu.v2.u32 {%r998, %r999}, [%rd30];
	// end inline asm
	mov.u32 	%r1000, %r995;
$L__BB6_83:
	setp.eq.s32 	%p56, %r998, 99;
	mov.b32 	%r377, -1;
	vote.sync.any.pred 	%p57, %p56, %r377;
	not.pred 	%p58, %p57;
	@%p58 bra 	$L__BB6_85;
	// begin inline asm
	nanosleep.u32 %r1000;
	// end inline asm
	shr.u32 	%r1000, %r1000, 1;
	// begin inline asm
	ld.relaxed.gpu.v2.u32 {%r998, %r999}, [%rd30];
	// end inline asm
	bra.uni 	$L__BB6_83;
$L__BB6_85:
	setp.eq.s32 	%p59, %r998, 101;
	mov.b32 	%r403, -1;
	vote.sync.ballot.b32 	%r404, %p59, %r403;
	and.b32  	%r405, %r404, %r327;
	or.b32  	%r406, %r405, -2147483648;
	add.s32 	%r407, %r406, -1;
	not.b32 	%r408, %r406;
	and.b32  	%r409, %r408, %r407;
	popc.b32 	%r382, %r409;
	mov.b32 	%r381, 1;
	// begin inline asm
	shfl.sync.down.b32 %r379, %r999, %r381, %r382, %r403;
	// end inline asm
	setp.lt.s32 	%p61, %r227, %r382;
	selp.b32 	%r410, %r379, 0, %p61;
	add.s32 	%r385, %r410, %r999;
	mov.b32 	%r386, 2;
	// begin inline asm
	shfl.sync.down.b32 %r384, %r385, %r386, %r382, %r403;
	// end inline asm
	add.s32 	%r411, %r227, 2;
	setp.gt.s32 	%p62, %r411, %r382;
	selp.b32 	%r412, 0, %r384, %p62;
	add.s32 	%r390, %r385, %r412;
	mov.b32 	%r391, 4;
	// begin inline asm
	shfl.sync.down.b32 %r389, %r390, %r391, %r382, %r403;
	// end inline asm
	add.s32 	%r413, %r227, 4;
	setp.gt.s32 	%p63, %r413, %r382;
	selp.b32 	%r414, 0, %r389, %p63;
	add.s32 	%r395, %r390, %r414;
	mov.b32 	%r396, 8;
	// begin inline asm
	shfl.sync.down.b32 %r394, %r395, %r396, %r382, %r403;
	// end inline asm
	add.s32 	%r415, %r227, 8;
	setp.gt.s32 	%p64, %r415, %r382;
	selp.b32 	%r416, 0, %r394, %p64;
	add.s32 	%r400, %r395, %r416;
	mov.b32 	%r401, 16;
	// begin inline asm
	shfl.sync.down.b32 %r399, %r400, %r401, %r382, %r403;
	// end inline asm
	add.s32 	%r417, %r227, 16;
	setp.gt.s32 	%p65, %r417, %r382;
	selp.b32 	%r418, 0, %r399, %p65;
	add.s32 	%r419, %r418, %r994;
	add.s32 	%r994, %r419, %r400;
	add.s32 	%r997, %r997, -32;
	bra.uni 	$L__BB6_81;
$L__BB6_86:
	@%p39 bra 	$L__BB6_88;
	add.s32 	%r372, %r994, %r149;
	add.s64 	%rd29, %rd13, 256;
	mov.b32 	%r371, 101;
	// begin inline asm
	st.relaxed.gpu.v2.u32 [%rd29], {%r371, %r372};
	// end inline asm
	st.shared.u32 	[_ZZN3cub18CUB_300001_SM_10006detail4scan16DeviceScanKernelINS2_10policy_hubIiiimN4cuda3std3__44plusIvEEE10Policy1000EN6thrust24THRUST_300001_SM_1000_NS6detail15normal_iteratorINSD_10device_ptrIiEEEESI_NS0_13ScanTileStateIiLb1EEES9_NS1_10InputValueIiPiEEmiLb0EiEEvT0_T1_T2_iT3_T4_T5_E12temp_storage+4], %r994;
	st.shared.u32 	[_ZZN3cub18CUB_300001_SM_10006detail4scan16DeviceScanKernelINS2_10policy_hubIiiimN4cuda3std3__44plusIvEEE10Policy1000EN6thrust24THRUST_300001_SM_1000_NS6detail15normal_iteratorINSD_10device_ptrIiEEEESI_NS0_13ScanTileStateIiLb1EEES9_NS1_10InputValueIiPiEEmiLb0EiEEvT0_T1_T2_iT3_T4_T5_E12temp_storage+8], %r372;
$L__BB6_88:
	setp.ne.s32 	%p54, %r227, 0;
	mov.u32 	%r1001, %r151;
	@%p54 bra 	$L__BB6_90;
	st.shared.u32 	[_ZZN3cub18CUB_300001_SM_10006detail4scan16DeviceScanKernelINS2_10policy_hubIiiimN4cuda3std3__44plusIvEEE10Policy1000EN6thrust24THRUST_300001_SM_1000_NS6detail15normal_iteratorINSD_10device_ptrIiEEEESI_NS0_13ScanTileStateIiLb1EEES9_NS1_10InputValueIiPiEEmiLb0EiEEvT0_T1_T2_iT3_T4_T5_E12temp_storage+84], %r994;
	mov.u32 	%r1001, %r994;
$L__BB6_90:
	bar.sync 	0;
	setp.eq.s32 	%p55, %r76, 0;
	ld.shared.u32 	%r373, [_ZZN3cub18CUB_300001_SM_10006detail4scan16DeviceScanKernelINS2_10policy_hubIiiimN4cuda3std3__44plusIvEEE10Policy1000EN6thrust24THRUST_300001_SM_1000_NS6detail15normal_iteratorINSD_10device_ptrIiEEEESI_NS0_13ScanTileStateIiLb1EEES9_NS1_10InputValueIiPiEEmiLb0EiEEvT0_T1_T2_iT3_T4_T5_E12temp_storage+84];
	selp.b32 	%r374, 0, %r373, %p55;
	add.s32 	%r1002, %r374, %r1001;
$L__BB6_91:
	add.s32 	%r514, %r1002, %r125;
	add.s32 	%r515, %r126, %r514;
	add.s32 	%r516, %r127, %r515;
	add.s32 	%r517, %r128, %r516;
	add.s32 	%r518, %r129, %r517;
	add.s32 	%r519, %r130, %r518;
	add.s32 	%r520, %r131, %r519;
	add.s32 	%r521, %r132, %r520;
	add.s32 	%r522, %r133, %r521;
	add.s32 	%r523, %r134, %r522;
	add.s32 	%r524, %r135, %r523;
	add.s32 	%r525, %r136, %r524;
	add.s32 	%r526, %r137, %r525;
	add.s32 	%r527, %r138, %r526;
	add.s32 	%r528, %r139, %r527;
	add.s32 	%r529, %r140, %r528;
	add.s32 	%r530, %r141, %r529;
	add.s32 	%r531, %r142, %r530;
	bar.sync 	0;
	st.shared.u32 	[%r124], %r1002;
	st.shared.u32 	[%r124+4], %r514;
	st.shared.u32 	[%r124+8], %r515;
	st.shared.u32 	[%r124+12], %r516;
	st.shared.u32 	[%r124+16], %r517;
	st.shared.u32 	[%r124+20], %r518;
	st.shared.u32 	[%r124+24], %r519;
	st.shared.u32 	[%r124+28], %r520;
	st.shared.u32 	[%r124+32], %r521;
	st.shared.u32 	[%r124+36], %r522;
	st.shared.u32 	[%r124+40], %r523;
	st.shared.u32 	[%r124+44], %r524;
	st.shared.u32 	[%r124+48], %r525;
	st.shared.u32 	[%r124+52], %r526;
	st.shared.u32 	[%r124+56], %r527;
	st.shared.u32 	[%r124+60], %r528;
	st.shared.u32 	[%r124+64], %r529;
	st.shared.u32 	[%r124+68], %r530;
	st.shared.u32 	[%r124+72], %r531;
	bar.warp.sync 	-1;
	ld.shared.u32 	%r185, [%r123];
	ld.shared.u32 	%r186, [%r123+128];
	ld.shared.u32 	%r187, [%r123+256];
	ld.shared.u32 	%r188, [%r123+384];
	ld.shared.u32 	%r189, [%r123+512];
	ld.shared.u32 	%r190, [%r123+640];
	ld.shared.u32 	%r191, [%r123+768];
	ld.shared.u32 	%r192, [%r123+896];
	ld.shared.u32 	%r193, [%r123+1024];
	ld.shared.u32 	%r194, [%r123+1152];
	ld.shared.u32 	%r195, [%r123+1280];
	ld.shared.u32 	%r196, [%r123+1408];
	ld.shared.u32 	%r197, [%r123+1536];
	ld.shared.u32 	%r198, [%r123+1664];
	ld.shared.u32 	%r199, [%r123+1792];
	ld.shared.u32 	%r200, [%r123+1920];
	ld.shared.u32 	%r201, [%r123+2048];
	ld.shared.u32 	%r202, [%r123+2176];
	ld.shared.u32 	%r203, [%r123+2304];
	setp.ne.s32 	%p80, %r76, 0;
	@%p80 bra 	$L__BB6_93;
	st.volatile.shared.u32 	[_ZZN3cub18CUB_300001_SM_10006detail4scan16DeviceScanKernelINS2_10policy_hubIiiimN4cuda3std3__44plusIvEEE10Policy1000EN6thrust24THRUST_300001_SM_1000_NS6detail15normal_iteratorINSD_10device_ptrIiEEEESI_NS0_13ScanTileStateIiLb1EEES9_NS1_10InputValueIiPiEEmiLb0EiEEvT0_T1_T2_iT3_T4_T5_E12temp_storage+31616], %r75;
$L__BB6_93:
	bar.sync 	0;
	ld.volatile.shared.u32 	%r204, [_ZZN3cub18CUB_300001_SM_10006detail4scan16DeviceScanKernelINS2_10policy_hubIiiimN4cuda3std3__44plusIvEEE10Policy1000EN6thrust24THRUST_300001_SM_1000_NS6detail15normal_iteratorINSD_10device_ptrIiEEEESI_NS0_13ScanTileStateIiLb1EEES9_NS1_10InputValueIiPiEEmiLb0EiEEvT0_T1_T2_iT3_T4_T5_E12temp_storage+31616];
	cvt.u64.u32 	%rd39, %r78;
	add.s64 	%rd40, %rd5, %rd39;
	setp.ge.s32 	%p81, %r78, %r204;
	shl.b64 	%rd41, %rd40, 2;
	add.s64 	%rd15, %rd4, %rd41;
	@%p81 bra 	$L__BB6_95;
	st.global.u32 	[%rd15], %r185;
$L__BB6_95:
	mov.u32 	%r532, %tid.x;
	and.b32  	%r533, %r532, 992;
	mul.lo.s32 	%r534, %r533, 19;
	and.b32  	%r535, %r532, 31;
	or.b32  	%r536, %r534, %r535;
	add.s32 	%r537, %r536, 32;
	setp.ge.s32 	%p82, %r537, %r204;
	@%p82 bra 	$L__BB6_97;
	st.global.u32 	[%rd15+128], %r186;
$L__BB6_97:
	add.s32 	%r543, %r536, 64;
	setp.ge.s32 	%p83, %r543, %r204;
	@%p83 bra 	$L__BB6_99;
	st.global.u32 	[%rd15+256], %r187;
$L__BB6_99:
	add.s32 	%r549, %r536, 96;
	setp.ge.s32 	%p84, %r549, %r204;
	@%p84 bra 	$L__BB6_101;
	st.global.u32 	[%rd15+384], %r188;
$L__BB6_101:
	add.s32 	%r555, %r536, 128;
	setp.ge.s32 	%p85, %r555, %r204;
	@%p85 bra 	$L__BB6_103;
	st.global.u32 	[%rd15+512], %r189;
$L__BB6_103:
	add.s32 	%r561, %r536, 160;
	setp.ge.s32 	%p86, %r561, %r204;
	@%p86 bra 	$L__BB6_105;
	st.global.u32 	[%rd15+640], %r190;
$L__BB6_105:
	add.s32 	%r567, %r536, 192;
	setp.ge.s32 	%p87, %r567, %r204;
	@%p87 bra 	$L__BB6_107;
	st.global.u32 	[%rd15+768], %r191;
$L__BB6_107:
	add.s32 	%r573, %r536, 224;
	setp.ge.s32 	%p88, %r573, %r204;
	@%p88 bra 	$L__BB6_109;
	st.global.u32 	[%rd15+896], %r192;
$L__BB6_109:
	setp.ge.s32 	%p89, %r95, %r204;
	@%p89 bra 	$L__BB6_111;
	st.global.u32 	[%rd15+1024], %r193;
$L__BB6_111:
	setp.ge.s32 	%p90, %r98, %r204;
	@%p90 bra 	$L__BB6_113;
	st.global.u32 	[%rd15+1152], %r194;
$L__BB6_113:
	add.s32 	%r579, %r536, 320;
	setp.ge.s32 	%p91, %r579, %r204;
	@%p91 bra 	$L__BB6_115;
	st.global.u32 	[%rd15+1280], %r195;
$L__BB6_115:
	add.s32 	%r585, %r536, 352;
	setp.ge.s32 	%p92, %r585, %r204;
	@%p92 bra 	$L__BB6_117;
	st.global.u32 	[%rd15+1408], %r196;
$L__BB6_117:
	add.s32 	%r591, %r536, 384;
	setp.ge.s32 	%p93, %r591, %r204;
	@%p93 bra 	$L__BB6_119;
	st.global.u32 	[%rd15+1536], %r197;
$L__BB6_119:
	add.s32 	%r597, %r536, 416;
	setp.ge.s32 	%p94, %r597, %r204;
	@%p94 bra 	$L__BB6_121;
	st.global.u32 	[%rd15+1664], %r198;
$L__BB6_121:
	add.s32 	%r603, %r536, 448;
	setp.ge.s32 	%p95, %r603, %r204;
	@%p95 bra 	$L__BB6_123;
	st.global.u32 	[%rd15+1792], %r199;
$L__BB6_123:
	add.s32 	%r609, %r536, 480;
	setp.ge.s32 	%p96, %r609, %r204;
	@%p96 bra 	$L__BB6_125;
	st.global.u32 	[%rd15+1920], %r200;
$L__BB6_125:
	add.s32 	%r615, %r536, 512;
	setp.ge.s32 	%p97, %r615, %r204;
	@%p97 bra 	$L__BB6_127;
	st.global.u32 	[%rd15+2048], %r201;
$L__BB6_127:
	setp.ge.s32 	%p98, %r115, %r204;
	@%p98 bra 	$L__BB6_129;
	st.global.u32 	[%rd15+2176], %r202;
$L__BB6_129:
	setp.ge.s32 	%p99, %r118, %r204;
	@%p99 bra 	$L__BB6_131;
	st.global.u32 	[%rd15+2304], %r203;
$L__BB6_131:
	ret;

}


// ===== COMPILED SASS (sm_100) =====

	.target	sm_100

	.elftype	@"ET_EXEC"


//--------------------- .note.nv.tkinfo           --------------------------
	.section	.note.nv.tkinfo,"",@"SHT_NOTE"
	.sectionflags	@"SHF_NOTE_NV_TKINFO"
	.tkinfo
        /*0018*/ 	.word	0x00000002
        /*0030*/ 	.string	""
        /*0030*/ 	.string	"ptxas"
        /*0030*/ 	.string	"Cuda compilation tools, release 13.0, V13.0.88"
        /*0030*/ 	.string	"Build cuda_13.0.r13.0/compiler.36424714_0"
        /*0030*/ 	.string	"-arch sm_100 -m 64 "



//--------------------- .note.nv.cuinfo           --------------------------
	.section	.note.nv.cuinfo,"",@"SHT_NOTE"
	.sectionflags	@"SHF_NOTE_NV_CUINFO"
        /*0018*/ 	.short	0x0002
        /*001a*/ 	.short	0x0064
        /*001c*/ 	.short	0x0082
	.zero		2


//--------------------- .nv.info                  --------------------------
	.section	.nv.info,"",@"SHT_CUDA_INFO"
	.align	4


	//----- nvinfo : EIATTR_REGCOUNT
	.align		4
        /*0000*/ 	.byte	0x04, 0x2f
        /*0002*/ 	.short	(.L_44 - .L_43)
	.align		4
.L_43:
        /*0004*/ 	.word	index@(_Z17countNNZPerColumnPKiPii)
        /*0008*/ 	.word	0x0000000a


	//----- nvinfo : EIATTR_FRAME_SIZE
	.align		4
.L_44:
        /*000c*/ 	.byte	0x04, 0x11
        /*000e*/ 	.short	(.L_46 - .L_45)
	.align		4
.L_45:
        /*0010*/ 	.word	index@(_Z17countNNZPerColumnPKiPii)
        /*0014*/ 	.word	0x00000000


	//----- nvinfo : EIATTR_REGCOUNT
	.align		4
.L_46:
        /*0018*/ 	.byte	0x04, 0x2f
        /*001a*/ 	.short	(.L_48 - .L_47)
	.align		4
.L_47:
        /*001c*/ 	.word	index@(_Z19scatterToTransposedPKiS0_S0_PiS1_S1_i)
        /*0020*/ 	.word	0x0000001e


	//----- nvinfo : EIATTR_FRAME_SIZE
	.align		4
.L_48:
        /*0024*/ 	.byte	0x04, 0x11
        /*0026*/ 	.short	(.L_50 - .L_49)
	.align		4
.L_49:
        /*0028*/ 	.word	index@(_Z19scatterToTransposedPKiS0_S0_PiS1_S1_i)
        /*002c*/ 	.word	0x00000000


	//----- nvinfo : EIATTR_REGCOUNT
	.align		4
.L_50:
        /*0030*/ 	.byte	0x04, 0x2f
        /*0032*/ 	.short	(.L_52 - .L_51)
	.align		4
.L_51:
        /*0034*/ 	.word	index@(_ZN3cub18CUB_300001_SM_10006detail11EmptyKernelIvEEvv)
        /*0038*/ 	.word	0x00000004


	//----- nvinfo : EIATTR_FRAME_SIZE
	.align		4
.L_52:
        /*003c*/ 	.byte	0x04, 0x11
        /*003e*/ 	.short	(.L_54 - .L_53)
	.align		4
.L_53:
        /*0040*/ 	.word	index@(_ZN3cub18CUB_300001_SM_10006detail11EmptyKernelIvEEvv)
        /*0044*/ 	.word	0x00000000


	//----- nvinfo : EIATTR_REGCOUNT
	.align		4
.L_54:
        /*0048*/ 	.byte	0x04, 0x2f
        /*004a*/ 	.short	(.L_56 - .L_55)
	.align		4
.L_55:
        /*004c*/ 	.word	index@(_ZN3cub18CUB_300001_SM_10006detail8for_each13static_kernelINS2_12policy_hub_t12policy_500_tEmN6thrust24THRUST_300001_SM_1000_NS8cuda_cub20__uninitialized_fill7functorINS7_10device_ptrIiEEiEEEEvT0_T1_)
        /*0050*/ 	.word	0x00000008


	//----- nvinfo : EIATTR_FRAME_SIZE
	.align		4
.L_56:
        /*0054*/ 	.byte	0x04, 0x11
        /*0056*/ 	.short	(.L_58 - .L_57)
	.align		4
.L_57:
        /*0058*/ 	.word	index@(_ZN3cub18CUB_300001_SM_10006detail8for_each13static_kernelINS2_12policy_hub_t12policy_500_tEmN6thrust24THRUST_300001_SM_1000_NS8cuda_cub20__uninitialized_fill7functorINS7_10device_ptrIiEEiEEEEvT0_T1_)
        /*005c*/ 	.word	0x00000000


	//----- nvinfo : EIATTR_REGCOUNT
	.align		4
.L_58:
        /*0060*/ 	.byte	0x04, 0x2f
        /*0062*/ 	.short	(.L_60 - .L_59)
	.align		4
.L_59:
        /*0064*/ 	.word	index@(_ZN3cub18CUB_300001_SM_10006detail4scan20DeviceScanInitKernelINS0_13ScanTileStateIiLb1EEEEEvT_i)
        /*0068*/ 	.word	0x00000008


	//----- nvinfo : EIATTR_FRAME_SIZE
	.align		4
.L_60:
        /*006c*/ 	.byte	0x04, 0x11
        /*006e*/ 	.short	(.L_62 - .L_61)
	.align		4
.L_61:
        /*0070*/ 	.word	index@(_ZN3cub18CUB_300001_SM_10006detail4scan20DeviceScanInitKernelINS0_13ScanTileStateIiLb1EEEEEvT_i)
        /*0074*/ 	.word	0x00000000


	//----- nvinfo : EIATTR_REGCOUNT
	.align		4
.L_62:
        /*0078*/ 	.byte	0x04, 0x2f
        /*007a*/ 	.short	(.L_64 - .L_63)
	.align		4
.L_63:
        /*007c*/ 	.word	index@(_ZN3cub18CUB_300001_SM_10006detail4scan16DeviceScanKernelINS2_10policy_hubIiiijN4cuda3std3__44plusIvEEE10Policy1000EN6thrust24THRUST_300001_SM_1000_NS6detail15normal_iteratorINSD_10device_ptrIiEEEESI_NS0_13ScanTileStateIiLb1EEES9_NS1_10InputValueIiPiEEjiLb0EiEEvT0_T1_T2_iT3_T4_T5_)
        /*0080*/ 	.word	0x00000038


	//----- nvinfo : EIATTR_FRAME_SIZE
	.align		4
.L_64:
        /*0084*/ 	.byte	0x04, 0x11
        /*0086*/ 	.short	(.L_66 - .L_65)
	.align		4
.L_65:
        /*0088*/ 	.word	index@(_ZN3cub18CUB_300001_SM_10006detail4scan16DeviceScanKernelINS2_10policy_hubIiiijN4cuda3std3__44plusIvEEE10Policy1000EN6thrust24THRUST_300001_SM_1000_NS6detail15normal_iteratorINSD_10device_ptrIiEEEESI_NS0_13ScanTileStateIiLb1EEES9_NS1_10InputValueIiPiEEjiLb0EiEEvT0_T1_T2_iT3_T4_T5_)
        /*008c*/ 	.word	0x00000000


	//----- nvinfo : EIATTR_REGCOUNT
	.align		4
.L_66:
        /*0090*/ 	.byte	0x04, 0x2f
        /*0092*/ 	.short	(.L_68 - .L_67)
	.align		4
.L_67:
        /*0094*/ 	.word	index@(_ZN3cub18CUB_300001_SM_10006detail4scan16DeviceScanKernelINS2_10policy_hubIiiimN4cuda3std3__44plusIvEEE10Policy1000EN6thrust24THRUST_300001_SM_1000_NS6detail15normal_iteratorINSD_10device_ptrIiEEEESI_NS0_13ScanTileStateIiLb1EEES9_NS1_10InputValueIiPiEEmiLb0EiEEvT0_T1_T2_iT3_T4_T5_)
        /*0098*/ 	.word	0x00000030


	//----- nvinfo : EIATTR_FRAME_SIZE
	.align		4
.L_68:
        /*009c*/ 	.byte	0x04, 0x11
        /*009e*/ 	.short	(.L_70 - .L_69)
	.align		4
.L_69:
        /*00a0*/ 	.word	index@(_ZN3cub18CUB_300001_SM_10006detail4scan16DeviceScanKernelINS2_10policy_hubIiiimN4cuda3std3__44plusIvEEE10Policy1000EN6thrust24THRUST_300001_SM_1000_NS6detail15normal_iteratorINSD_10device_ptrIiEEEESI_NS0_13ScanTileStateIiLb1EEES9_NS1_10InputValueIiPiEEmiLb0EiEEvT0_T1_T2_iT3_T4_T5_)
        /*00a4*/ 	.word	0x00000000


	//----- nvinfo : EIATTR_MIN_STACK_SIZE
	.align		4
.L_70:
        /*00a8*/ 	.byte	0x04, 0x12
        /*00aa*/ 	.short	(.L_72 - .L_71)
	.align		4
.L_71:
        /*00ac*/ 	.word	index@(_ZN3cub18CUB_300001_SM_10006detail4scan16DeviceScanKernelINS2_10policy_hubIiiimN4cuda3std3__44plusIvEEE10Policy1000EN6thrust24THRUST_300001_SM_1000_NS6detail15normal_iteratorINSD_10device_ptrIiEEEESI_NS0_13ScanTileStateIiLb1EEES9_NS1_10InputValueIiPiEEmiLb0EiEEvT0_T1_T2_iT3_T4_T5_)
        /*00b0*/ 	.word	0x00000000


	//----- nvinfo : EIATTR_MIN_STACK_SIZE
	.align		4
.L_72:
        /*00b4*/ 	.byte	0x04, 0x12
        /*00b6*/ 	.short	(.L_74 - .L_73)
	.align		4
.L_73:
        /*00b8*/ 	.word	index@(_ZN3cub18CUB_300001_SM_10006detail4scan16DeviceScanKernelINS2_10policy_hubIiiijN4cuda3std3__44plusIvEEE10Policy1000EN6thrust24THRUST_300001_SM_1000_NS6detail15normal_iteratorINSD_10device_ptrIiEEEESI_NS0_13ScanTileStateIiLb1EEES9_NS1_10InputValueIiPiEEjiLb0EiEEvT0_T1_T2_iT3_T4_T5_)
        /*00bc*/ 	.word	0x00000000


	//----- nvinfo : EIATTR_MIN_STACK_SIZE
	.align		4
.L_74:
        /*00c0*/ 	.byte	0x04, 0x12
        /*00c2*/ 	.short	(.L_76 - .L_75)
	.align		4
.L_75:
        /*00c4*/ 	.word	index@(_ZN3cub18CUB_300001_SM_10006detail4scan20DeviceScanInitKernelINS0_13ScanTileStateIiLb1EEEEEvT_i)
        /*00c8*/ 	.word	0x00000000


	//----- nvinfo : EIATTR_MIN_STACK_SIZE
	.align		4
.L_76:
        /*00cc*/ 	.byte	0x04, 0x12
        /*00ce*/ 	.short	(.L_78 - .L_77)
	.align		4
.L_77:
        /*00d0*/ 	.word	index@(_ZN3cub18CUB_300001_SM_10006detail8for_each13static_kernelINS2_12policy_hub_t12policy_500_tEmN6thrust24THRUST_300001_SM_1000_NS8cuda_cub20__uninitialized_fill7functorINS7_10device_ptrIiEEiEEEEvT0_T1_)
        /*00d4*/ 	.word	0x00000000


	//----- nvinfo : EIATTR_MIN_STACK_SIZE
	.align		4
.L_78:
        /*00d8*/ 	.byte	0x04, 0x12
        /*00da*/ 	.short	(.L_80 - .L_79)
	.align		4
.L_79:
        /*00dc*/ 	.word	index@(_ZN3cub18CUB_300001_SM_10006detail11EmptyKernelIvEEvv)
        /*00e0*/ 	.word	0x00000000


	//----- nvinfo : EIATTR_MIN_STACK_SIZE
	.align		4
.L_80:
        /*00e4*/ 	.byte	0x04, 0x12
        /*00e6*/ 	.short	(.L_82 - .L_81)
	.align		4
.L_81:
        /*00e8*/ 	.word	index@(_Z19scatterToTransposedPKiS0_S0_PiS1_S1_i)
        /*00ec*/ 	.word	0x00000000


	//----- nvinfo : EIATTR_MIN_STACK_SIZE
	.align		4
.L_82:
        /*00f0*/ 	.byte	0x04, 0x12
        /*00f2*/ 	.short	(.L_84 - .L_83)
	.align		4
.L_83:
        /*00f4*/ 	.word	index@(_Z17countNNZPerColumnPKiPii)
        /*00f8*/ 	.word	0x00000000
.L_84:


//--------------------- .nv.compat                --------------------------
	.section	.nv.compat,"",@"SHT_CUDA_COMPAT_INFO"
	.align	4
        /*0000*/ 	.byte	0x02, 0x09, 0x00, 0x00, 0x02, 0x02, 0x01, 0x00, 0x02, 0x05, 0x05, 0x00, 0x03, 0x07, 0x01, 0x01
        /*0010*/ 	.byte	0x02, 0x03, 0x00, 0x00, 0x02, 0x06, 0x01, 0x00, 0x04, 0x0b, 0x08, 0x00, 0x09, 0x00, 0x00, 0x00
        /*0020*/ 	.byte	0x00, 0x00, 0x00, 0x00


//--------------------- .nv.info._ZN3cub18CUB_300001_SM_10006detail4scan16DeviceScanKernelINS2_10policy_hubIiiimN4cuda3std3__44plusIvEEE10Policy1000EN6thrust24THRUST_300001_SM_1000_NS6detail15normal_iteratorINSD_10device_ptrIiEEEESI_NS0_13ScanTileStateIiLb1EEES9_NS1_10InputValueIiPiEEmiLb0EiEEvT0_T1_T2_iT3_T4_T5_ --------------------------
	.section	.nv.info._ZN3cub18CUB_300001_SM_10006detail4scan16DeviceScanKernelINS2_10policy_hubIiiimN4cuda3std3__44plusIvEEE10Policy1000EN6thrust24THRUST_300001_SM_1000_NS6detail15normal_iteratorINSD_10device_ptrIiEEEESI_NS0_13ScanTileStateIiLb1EEES9_NS1_10InputValueIiPiEEmiLb0EiEEvT0_T1_T2_iT3_T4_T5_,"",@"SHT_CUDA_INFO"
	.sectionflags	@""
	.align	4


	//----- nvinfo : EIATTR_CUDA_API_VERSION
	.align		4
        /*0000*/ 	.byte	0x04, 0x37
        /*0002*/ 	.short	(.L_86 - .L_85)
.L_85:
        /*0004*/ 	.word	0x00000082


	//----- nvinfo : EIATTR_KPARAM_INFO
	.align		4
.L_86:
        /*0008*/ 	.byte	0x04, 0x17
        /*000a*/ 	.short	(.L_88 - .L_87)
.L_87:
        /*000c*/ 	.word	0x00000000
        /*0010*/ 	.short	0x0006
        /*0012*/ 	.short	0x0030
        /*0014*/ 	.byte	0x00, 0xf0, 0x21, 0x00


	//----- nvinfo : EIATTR_KPARAM_INFO
	.align		4
.L_88:
        /*0018*/ 	.byte	0x04, 0x17
        /*001a*/ 	.short	(.L_90 - .L_89)
.L_89:
        /*001c*/ 	.word	0x00000000
        /*0020*/ 	.short	0x0005
        /*0022*/ 	.short	0x0020
        /*0024*/ 	.byte	0x00, 0xf0, 0x41, 0x00


	//----- nvinfo : EIATTR_KPARAM_INFO
	.align		4
.L_90:
        /*0028*/ 	.byte	0x04, 0x17
        /*002a*/ 	.short	(.L_92 - .L_91)
.L_91:
        /*002c*/ 	.word	0x00000000
        /*0030*/ 	.short	0x0004
        /*0032*/ 	.short	0x001c
        /*0034*/ 	.byte	0x00, 0xf0, 0x05, 0x00


	//----- nvinfo : EIATTR_KPARAM_INFO
	.align		4
.L_92:
        /*0038*/ 	.byte	0x04, 0x17
        /*003a*/ 	.short	(.L_94 - .L_93)
.L_93:
        /*003c*/ 	.word	0x00000000
        /*0040*/ 	.short	0x0003
        /*0042*/ 	.short	0x0018
        /*0044*/ 	.byte	0x00, 0xf0, 0x11, 0x00


	//----- nvinfo : EIATTR_KPARAM_INFO
	.align		4
.L_94:
        /*0048*/ 	.byte	0x04, 0x17
        /*004a*/ 	.short	(.L_96 - .L_95)
.L_95:
        /*004c*/ 	.word	0x00000000
        /*0050*/ 	.short	0x0002
        /*0052*/ 	.short	0x0010
        /*0054*/ 	.byte	0x00, 0xf0, 0x21, 0x00


	//----- nvinfo : EIATTR_KPARAM_INFO
	.align		4
.L_96:
        /*0058*/ 	.byte	0x04, 0x17
        /*005a*/ 	.short	(.L_98 - .L_97)
.L_97:
        /*005c*/ 	.word	0x00000000
        /*0060*/ 	.short	0x0001
        /*0062*/ 	.short	0x0008
        /*0064*/ 	.byte	0x00, 0xf0, 0x21, 0x00


	//----- nvinfo : EIATTR_KPARAM_INFO
	.align		4
.L_98:
        /*0068*/ 	.byte	0x04, 0x17
        /*006a*/ 	.short	(.L_100 - .L_99)
.L_99:
        /*006c*/ 	.word	0x00000000
        /*0070*/ 	.short	0x0000
        /*0072*/ 	.short	0x0000
        /*0074*/ 	.byte	0x00, 0xf0, 0x21, 0x00


	//----- nvinfo : EIATTR_SPARSE_MMA_MASK
	.align		4
.L_100:
        /*0078*/ 	.byte	0x03, 0x50
        /*007a*/ 	.short	0x0000


	//----- nvinfo : EIATTR_MAXREG_COUNT
	.align		4
        /*007c*/ 	.byte	0x03, 0x1b
        /*007e*/ 	.short	0x0080


	//----- nvinfo : EIATTR_NUM_BARRIERS
	.align		4
        /*0080*/ 	.byte	0x02, 0x4c
        /*0082*/ 	.byte	0x01
	.zero		1


	//----- nvinfo : EIATTR_MERCURY_ISA_VERSION
	.align		4
        /*0084*/ 	.byte	0x03, 0x5f
        /*0086*/ 	.short	0x0101


	//----- nvinfo : EIATTR_COOP_GROUP_MASK_REGIDS
	.align		4
        /*0088*/ 	.byte	0x04, 0x29
        /*008a*/ 	.short	(.L_102 - .L_101)


	//   ....[0]....
.L_101:
        /*008c*/ 	.word	0xffffffff


	//   ....[1]....
        /*0090*/ 	.word	0xffffffff


	//   ....[2]....
        /*0094*/ 	.word	0xffffffff


	//   ....[3]....
        /*0098*/ 	.word	0xffffffff


	//   ....[4]....
        /*009c*/ 	.word	0xffffffff


	//   ....[5]....
        /*00a0*/ 	.word	0xffffffff


	//   ....[6]....
        /*00a4*/ 	.word	0xffffffff


	//   ....[7]....
        /*00a8*/ 	.word	0xffffffff


	//   ....[8]....
        /*00ac*/ 	.word	0xffffffff


	//   ....[9]....
        /*00b0*/ 	.word	0xffffffff


	//   ....[10]....
        /*00b4*/ 	.word	0xffffffff


	//   ....[11]....
        /*00b8*/ 	.word	0xffffffff


	//   ....[12]....
        /*00bc*/ 	.word	0xffffffff


	//   ....[13]....
        /*00c0*/ 	.word	0xffffffff


	//   ....[14]....
        /*00c4*/ 	.word	0xffffffff


	//   ....[15]....
        /*00c8*/ 	.word	0xffffffff


	//   ....[16]....
        /*00cc*/ 	.word	0xffffffff


	//   ....[17]....
        /*00d0*/ 	.word	0xffffffff


	//   ....[18]....
        /*00d4*/ 	.word	0xffffffff


	//   ....[19]....
        /*00d8*/ 	.word	0xffffffff


	//   ....[20]....
        /*00dc*/ 	.word	0xffffffff


	//   ....[21]....
        /*00e0*/ 	.word	0xffffffff


	//   ....[22]....
        /*00e4*/ 	.word	0xffffffff


	//   ....[23]....
        /*00e8*/ 	.word	0xffffffff


	//   ....[24]....
        /*00ec*/ 	.word	0xffffffff


	//   ....[25]....
        /*00f0*/ 	.word	0xffffffff


	//   ....[26]....
        /*00f4*/ 	.word	0xffffffff


	//   ....[27]....
        /*00f8*/ 	.word	0xffffffff


	//   ....[28]....
        /*00fc*/ 	.word	0xffffffff


	//   ....[29]....
        /*0100*/ 	.word	0xffffffff


	//   ....[30]....
        /*0104*/ 	.word	0xffffffff


	//   ....[31]....
        /*0108*/ 	.word	0xffffffff


	//   ....[32]....
        /*010c*/ 	.word	0xffffffff


	//   ....[33]....
        /*0110*/ 	.word	0xffffffff


	//   ....[34]....
        /*0114*/ 	.word	0xffffffff


	//   ....[35]....
        /*0118*/ 	.word	0xffffffff


	//   ....[36]....
        /*011c*/ 	.word	0xffffffff


	//   ....[37]....
        /*0120*/ 	.word	0xffffffff


	//   ....[38]....
        /*0124*/ 	.word	0xffffffff


	//   ....[39]....
        /*0128*/ 	.word	0xffffffff


	//   ....[40]....
        /*012c*/ 	.word	0xffffffff


	//   ....[41]....
        /*0130*/ 	.word	0xffffffff


	//   ....[42]....
        /*0134*/ 	.word	0xffffffff


	//   ....[43]....
        /*0138*/ 	.word	0xffffffff


	//   ....[44]....
        /*013c*/ 	.word	0xffffffff


	//   ....[45]....
        /*0140*/ 	.word	0xffffffff


	//   ....[46]....
        /*0144*/ 	.word	0xffffffff


	//   ....[47]....
        /*0148*/ 	.word	0xffffffff


	//   ....[48]....
        /*014c*/ 	.word	0xffffffff


	//   ....[49]....
        /*0150*/ 	.word	0xffffffff


	//   ....[50]....
        /*0154*/ 	.word	0xffffffff


	//   ....[51]....
        /*0158*/ 	.word	0xffffffff


	//   ....[52]....
        /*015c*/ 	.word	0xffffffff


	//   ....[53]....
        /*0160*/ 	.word	0xffffffff


	//   ....[54]....
        /*0164*/ 	.word	0xffffffff


	//   ....[55]....
        /*0168*/ 	.word	0xffffffff


	//   ....[56]....
        /*016c*/ 	.word	0xffffffff


	//   ....[57]....
        /*0170*/ 	.word	0xffffffff


	//   ....[58]....
        /*0174*/ 	.word	0xffffffff


	//   ....[59]....
        /*0178*/ 	.word	0xffffffff


	//   ....[60]....
        /*017c*/ 	.word	0x0500000a


	//   ....[61]....
        /*0180*/ 	.word	0x0500000a


	//   ....[62]....
        /*0184*/ 	.word	0x0500000a


	//   ....[63]....
        /*0188*/ 	.word	0x0500000a


	//   ....[64]....
        /*018c*/ 	.word	0x0500000a


	//   ....[65]....
        /*0190*/ 	.word	0x0500000a


	//   ....[66]....
        /*0194*/ 	.word	0x0500000a


	//   ....[67]....
        /*0198*/ 	.word	0x0500000a


	//   ....[68]....
        /*019c*/ 	.word	0x0500000a


	//   ....[69]....
        /*01a0*/ 	.word	0x0500000a


	//   ....[70]....
        /*01a4*/ 	.word	0x0500000a


	//   ....[71]....
        /*01a8*/ 	.word	0x0500000a


	//   ....[72]....
        /*01ac*/ 	.word	0x0500000a


	//   ....[73]....
        /*01b0*/ 	.word	0x0500000a


	//   ....[74]....
        /*01b4*/ 	.word	0x0500000a


	//   ....[75]....
        /*01b8*/ 	.word	0x0500000a


	//   ....[76]....
        /*01bc*/ 	.word	0x0500000a


	//   ....[77]....
        /*01c0*/ 	.word	0x0500000a


	//   ....[78]....
        /*01c4*/ 	.word	0x0500000a


	//   ....[79]....
        /*01c8*/ 	.word	0x0500000a


	//   ....[80]....
        /*01cc*/ 	.word	0x0500000a


	//   ....[81]....
        /*01d0*/ 	.word	0x0500000a


	//   ....[82]....
        /*01d4*/ 	.word	0x0500000a


	//   ....[83]....
        /*01d8*/ 	.word	0x0500000a


	//   ....[84]....
        /*01dc*/ 	.word	0x0500000a


	//   ....[85]....
        /*01e0*/ 	.word	0x0500000a


	//   ....[86]....
        /*01e4*/ 	.word	0x0500000a


	//   ....[87]....
        /*01e8*/ 	.word	0x0500000a


	//   ....[88]....
        /*01ec*/ 	.word	0x0500000a


	//   ....[89]....
        /*01f0*/ 	.word	0x0500000a


	//   ....[90]....
        /*01f4*/ 	.word	0x0500000a


	//   ....[91]....
        /*01f8*/ 	.word	0x0500000a


	//   ....[92]....
        /*01fc*/ 	.word	0x0500000a


	//   ....[93]....
        /*0200*/ 	.word	0x0500000a


	//   ....[94]....
        /*0204*/ 	.word	0x0500000a


	//   ....[95]....
        /*0208*/ 	.word	0x0500000a


	//----- nvinfo : EIATTR_COOP_GROUP_INSTR_OFFSETS
	.align		4
.L_102:
        /*020c*/ 	.byte	0x04, 0x28
        /*020e*/ 	.short	(.L_104 - .L_103)


	//   ....[0]....
.L_103:
        /*0210*/ 	.word	0x000004d0


	//   ....[1]....
        /*0214*/ 	.word	0x000006f0


	//   ....[2]....
        /*0218*/ 	.word	0x00000710


	//   ....[3]....
        /*021c*/ 	.word	0x00000730


	//   ....[4]....
        /*0220*/ 	.word	0x00000750


	//   ....[5]....
        /*0224*/ 	.word	0x00000770


	//   ....[6]....
        /*0228*/ 	.word	0x00000b80


	//   ....[7]....
        /*022c*/ 	.word	0x00000ba0


	//   ....[8]....
        /*0230*/ 	.word	0x00000bc0


	//   ....[9]....
        /*0234*/ 	.word	0x00000be0


	//   ....[10]....
        /*0238*/ 	.word	0x00000c00


	//   ....[11]....
        /*023c*/ 	.word	0x00001000


	//   ....[12]....
        /*0240*/ 	.word	0x00001090


	//   ....[13]....
        /*0244*/ 	.word	0x000010f0


	//   ....[14]....
        /*0248*/ 	.word	0x00001160


	//   ....[15]....
        /*024c*/ 	.word	0x000011c0


	//   ....[16]....
        /*0250*/ 	.word	0x00001210


	//   ....[17]....
        /*0254*/ 	.word	0x00001270


	//   ....[18]....
        /*0258*/ 	.word	0x000012c0


	//   ....[19]....
        /*025c*/ 	.word	0x000012e0


	//   ....[20]....
        /*0260*/ 	.word	0x000013a0


	//   ....[21]....
        /*0264*/ 	.word	0x00001430


	//   ....[22]....
        /*0268*/ 	.word	0x00001480


	//   ....[23]....
        /*026c*/ 	.word	0x000014e0


	//   ....[24]....
        /*0270*/ 	.word	0x00001540


	//   ....[25]....
        /*0274*/ 	.word	0x00001580


	//   ....[26]....
        /*0278*/ 	.word	0x000015c0


	//   ....[27]....
        /*027c*/ 	.word	0x00001600


	//   ....[28]....
        /*0280*/ 	.word	0x00001610


	//   ....[29]....
        /*0284*/ 	.word	0x00001a50


	//   ....[30]....
        /*0288*/ 	.word	0x00002430


	//   ....[31]....
        /*028c*/ 	.word	0x00002650


	//   ....[32]....
        /*0290*/ 	.word	0x00002670


	//   ....[33]....
        /*0294*/ 	.word	0x00002690


	//   ....[34]....
        /*0298*/ 	.word	0x000026b0


	//   ....[35]....
        /*029c*/ 	.word	0x000026d0


	//   ....[36]....
        /*02a0*/ 	.word	0x00002a60


	//   ....[37]....
        /*02a4*/ 	.word	0x00002a80


	//   ....[38]....
        /*02a8*/ 	.word	0x00002aa0


	//   ....[39]....
        /*02ac*/ 	.word	0x00002ac0


	//   ....[40]....
        /*02b0*/ 	.word	0x00002ae0


	//   ....[41]....
        /*02b4*/ 	.word	0x00002ee0


	//   ....[42]....
        /*02b8*/ 	.word	0x00002f70


	//   ....[43]....
        /*02bc*/ 	.word	0x00002fd0


	//   ....[44]....
        /*02c0*/ 	.word	0x00003030


	//   ....[45]....
        /*02c4*/ 	.word	0x00003090


	//   ....[46]....
        /*02c8*/ 	.word	0x000030f0


	//   ....[47]....
        /*02cc*/ 	.word	0x00003140


	//   ....[48]....
        /*02d0*/ 	.word	0x000031b0


	//   ....[49]....
        /*02d4*/ 	.word	0x000031c0


	//   ....[50]....
        /*02d8*/ 	.word	0x00003280


	//   ....[51]....
        /*02dc*/ 	.word	0x00003310


	//   ....[52]....
        /*02e0*/ 	.word	0x00003360


	//   ....[53]....
        /*02e4*/ 	.word	0x000033d0


	//   ....[54]....
        /*02e8*/ 	.word	0x00003430


	//   ....[55]....
        /*02ec*/ 	.word	0x00003480


	//   ....[56]....
        /*02f0*/ 	.word	0x000034c0


	//   ....[57]....
        /*02f4*/ 	.word	0x00003520


	//   ....[58]....
        /*02f8*/ 	.word	0x00003530


	//   ....[59]....
        /*02fc*/ 	.word	0x000039a0


	//   ....[60]....
        /*0300*/ 	.word	0x00003f30


	//   ....[61]....
        /*0304*/ 	.word	0x00003fb0


	//   ....[62]....
        /*0308*/ 	.word	0x00004040


	//   ....[63]....
        /*030c*/ 	.word	0x00004120


	//   ....[64]....
        /*0310*/ 	.word	0x000041a0


	//   ....[65]....
        /*0314*/ 	.word	0x00004230


	//   ....[66]....
        /*0318*/ 	.word	0x000042b0


	//   ....[67]....
        /*031c*/ 	.word	0x00004330


	//   ....[68]....
        /*0320*/ 	.word	0x00004360


	//   ....[69]....
        /*0324*/ 	.word	0x00004430


	//   ....[70]....
        /*0328*/ 	.word	0x000044b0


	//   ....[71]....
        /*032c*/ 	.word	0x00004530


	//   ....[72]....
        /*0330*/ 	.word	0x000045e0


	//   ....[73]....
        /*0334*/ 	.word	0x00004670


	//   ....[74]....
        /*0338*/ 	.word	0x000046f0


	//   ....[75]....
        /*033c*/ 	.word	0x00004760


	//   ....[76]....
        /*0340*/ 	.word	0x000047e0


	//   ....[77]....
        /*0344*/ 	.word	0x00004840


	//   ....[78]....
        /*0348*/ 	.word	0x000048b0


	//   ....[79]....
        /*034c*/ 	.word	0x00004930


	//   ....[80]....
        /*0350*/ 	.word	0x000049d0


	//   ....[81]....
        /*0354*/ 	.word	0x00004a90


	//   ....[82]....
        /*0358*/ 	.word	0x00004b30


	//   ....[83]....
        /*035c*/ 	.word	0x00004bc0


	//   ....[84]....
        /*0360*/ 	.word	0x00004c50


	//   ....[85]....
        /*0364*/ 	.word	0x00004cc0


	//   ....[86]....
        /*0368*/ 	.word	0x00004cf0


	//   ....[87]....
        /*036c*/ 	.word	0x00004dc0


	//   ....[88]....
        /*0370*/ 	.word	0x00004e40


	//   ....[89]....
        /*0374*/ 	.word	0x00004ec0


	//   ....[90]....
        /*0378*/ 	.word	0x00004f80


	//   ....[91]....
        /*037c*/ 	.word	0x00005020


	//   ....[92]....
        /*0380*/ 	.word	0x000050b0


	//   ....[93]....
        /*0384*/ 	.word	0x00005140


	//   ....[94]....
        /*0388*/ 	.word	0x000051d0


	//   ....[95]....
        /*038c*/ 	.word	0x00005230


	//----- nvinfo : EIATTR_VRC_CTA_INIT_COUNT
	.align		4
.L_104:
        /*0390*/ 	.byte	0x02, 0x4a
	.zero		1
	.zero		1


	//----- nvinfo : EIATTR_EXIT_INSTR_OFFSETS
	.align		4
        /*0394*/ 	.byte	0x04, 0x1c
        /*0396*/ 	.short	(.L_106 - .L_105)


	//   ....[0]....
.L_105:
        /*0398*/ 	.word	0x00001ce0


	//   ....[1]....
        /*039c*/ 	.word	0x00001d10


	//   ....[2]....
        /*03a0*/ 	.word	0x00003ec0


	//   ....[3]....
        /*03a4*/ 	.word	0x00003ee0


	//----- nvinfo : EIATTR_MAX_THREADS
	.align		4
.L_106:
        /*03a8*/ 	.byte	0x04, 0x05
        /*03aa*/ 	.short	(.L_108 - .L_107)
.L_107:
        /*03ac*/ 	.word	0x000001a0
        /*03b0*/ 	.word	0x00000001
        /*03b4*/ 	.word	0x00000001


	//----- nvinfo : EIATTR_CRS_STACK_SIZE
	.align		4
.L_108:
        /*03b8*/ 	.byte	0x04, 0x1e
        /*03ba*/ 	.short	(.L_110 - .L_109)
.L_109:
        /*03bc*/ 	.word	0x00000000


	//----- nvinfo : EIATTR_CBANK_PARAM_SIZE
	.align		4
.L_110:
        /*03c0*/ 	.byte	0x03, 0x19
        /*03c2*/ 	.short	0x0038


	//----- nvinfo : EIATTR_PARAM_CBANK
	.align		4
        /*03c4*/ 	.byte	0x04, 0x0a
        /*03c6*/ 	.short	(.L_112 - .L_111)
	.align		4
.L_111:
        /*03c8*/ 	.word	index@(.nv.constant0._ZN3cub18CUB_300001_SM_10006detail4scan16DeviceScanKernelINS2_10policy_hubIiiimN4cuda3std3__44plusIvEEE10Policy1000EN6thrust24THRUST_300001_SM_1000_NS6detail15normal_iteratorINSD_10device_ptrIiEEEESI_NS0_13ScanTileStateIiLb1EEES9_NS1_10InputValueIiPiEEmiLb0EiEEvT0_T1_T2_iT3_T4_T5_)
        /*03cc*/ 	.short	0x0380
        /*03ce*/ 	.short	0x0038


	//----- nvinfo : EIATTR_SW_WAR
	.align		4
.L_112:
        /*03d0*/ 	.byte	0x04, 0x36
        /*03d2*/ 	.short	(.L_114 - .L_113)
.L_113:
        /*03d4*/ 	.word	0x00000008
.L_114:


//--------------------- .nv.info._ZN3cub18CUB_300001_SM_10006detail4scan16DeviceScanKernelINS2_10policy_hubIiiijN4cuda3std3__44plusIvEEE10Policy1000EN6thrust24THRUST_300001_SM_1000_NS6detail15normal_iteratorINSD_10device_ptrIiEEEESI_NS0_13ScanTileStateIiLb1EEES9_NS1_10InputValueIiPiEEjiLb0EiEEvT0_T1_T2_iT3_T4_T5_ --------------------------
	.section	.nv.info._ZN3cub18CUB_300001_SM_10006detail4scan16DeviceScanKernelINS2_10policy_hubIiiijN4cuda3std3__44plusIvEEE10Policy1000EN6thrust24THRUST_300001_SM_1000_NS6detail15normal_iteratorINSD_10device_ptrIiEEEESI_NS0_13ScanTileStateIiLb1EEES9_NS1_10InputValueIiPiEEjiLb0EiEEvT0_T1_T2_iT3_T4_T5_,"",@"SHT_CUDA_INFO"
	.sectionflags	@""
	.align	4


	//----- nvinfo : EIATTR_CUDA_API_VERSION
	.align		4
        /*0000*/ 	.byte	0x04, 0x37
        /*0002*/ 	.short	(.L_116 - .L_115)
.L_115:
        /*0004*/ 	.word	0x00000082


	//----- nvinfo : EIATTR_KPARAM_INFO
	.align		4
.L_116:
        /*0008*/ 	.byte	0x04, 0x17
        /*000a*/ 	.short	(.L_118 - .L_117)
.L_117:
        /*000c*/ 	.word	0x00000000
        /*0010*/ 	.short	0x0006
        /*0012*/ 	.short	0x0030
        /*0014*/ 	.byte	0x00, 0xf0, 0x11, 0x00


	//----- nvinfo : EIATTR_KPARAM_INFO
	.align		4
.L_118:
        /*0018*/ 	.byte	0x04, 0x17
        /*001a*/ 	.short	(.L_120 - .L_119)
.L_119:
        /*001c*/ 	.word	0x00000000
        /*0020*/ 	.short	0x0005
        /*0022*/ 	.short	0x0020
        /*0024*/ 	.byte	0x00, 0xf0, 0x41, 0x00


	//----- nvinfo : EIATTR_KPARAM_INFO
	.align		4
.L_120:
        /*0028*/ 	.byte	0x04, 0x17
        /*002a*/ 	.short	(.L_122 - .L_121)
.L_121:
        /*002c*/ 	.word	0x00000000
        /*0030*/ 	.short	0x0004
        /*0032*/ 	.short	0x001c
        /*0034*/ 	.byte	0x00, 0xf0, 0x05, 0x00


	//----- nvinfo : EIATTR_KPARAM_INFO
	.align		4
.L_122:
        /*0038*/ 	.byte	0x04, 0x17
        /*003a*/ 	.short	(.L_124 - .L_123)
.L_123:
        /*003c*/ 	.word	0x00000000
        /*0040*/ 	.short	0x0003
        /*0042*/ 	.short	0x0018
        /*0044*/ 	.byte	0x00, 0xf0, 0x11, 0x00


	//----- nvinfo : EIATTR_KPARAM_INFO
	.align		4
.L_124:
        /*0048*/ 	.byte	0x04, 0x17
        /*004a*/ 	.short	(.L_126 - .L_125)
.L_125:
        /*004c*/ 	.word	0x00000000
        /*0050*/ 	.short	0x0002
        /*0052*/ 	.short	0x0010
        /*0054*/ 	.byte	0x00, 0xf0, 0x21, 0x00


	//----- nvinfo : EIATTR_KPARAM_INFO
	.align		4
.L_126:
        /*0058*/ 	.byte	0x04, 0x17
        /*005a*/ 	.short	(.L_128 - .L_127)
.L_127:
        /*005c*/ 	.word	0x00000000
        /*0060*/ 	.short	0x0001
        /*0062*/ 	.short	0x0008
        /*0064*/ 	.byte	0x00, 0xf0, 0x21, 0x00


	//----- nvinfo : EIATTR_KPARAM_INFO
	.align		4
.L_128:
        /*0068*/ 	.byte	0x04, 0x17
        /*006a*/ 	.short	(.L_130 - .L_129)
.L_129:
        /*006c*/ 	.word	0x00000000
        /*0070*/ 	.short	0x0000
        /*0072*/ 	.short	0x0000
        /*0074*/ 	.byte	0x00, 0xf0, 0x21, 0x00


	//----- nvinfo : EIATTR_SPARSE_MMA_MASK
	.align		4
.L_130:
        /*0078*/ 	.byte	0x03, 0x50
        /*007a*/ 	.short	0x0000


	//----- nvinfo : EIATTR_MAXREG_COUNT
	.align		4
        /*007c*/ 	.byte	0x03, 0x1b
        /*007e*/ 	.short	0x00a8


	//----- nvinfo : EIATTR_NUM_BARRIERS
	.align		4
        /*0080*/ 	.byte	0x02, 0x4c
        /*0082*/ 	.byte	0x01
	.zero		1


	//----- nvinfo : EIATTR_MERCURY_ISA_VERSION
	.align		4
        /*0084*/ 	.byte	0x03, 0x5f
        /*0086*/ 	.short	0x0101


	//----- nvinfo : EIATTR_UNUSED_LOAD_BYTE_OFFSET
	.align		4
        /*0088*/ 	.byte	0x04, 0x44
        /*008a*/ 	.short	(.L_132 - .L_131)


	//   ....[0]....
.L_131:
        /*008c*/ 	.word	0x00002a80
        /*0090*/ 	.word	0x00000fff


	//----- nvinfo : EIATTR_COOP_GROUP_MASK_REGIDS
	.align		4
.L_132:
        /*0094*/ 	.byte	0x04, 0x29
        /*0096*/ 	.short	(.L_134 - .L_133)


	//   ....[0]....
.L_133:
        /*0098*/ 	.word	0xffffffff


	//   ....[1]....
        /*009c*/ 	.word	0xffffffff


	//   ....[2]....
        /*00a0*/ 	.word	0xffffffff


	//   ....[3]....
        /*00a4*/ 	.word	0xffffffff


	//   ....[4]....
        /*00a8*/ 	.word	0xffffffff


	//   ....[5]....
        /*00ac*/ 	.word	0xffffffff


	//   ....[6]....
        /*00b0*/ 	.word	0xffffffff


	//   ....[7]....
        /*00b4*/ 	.word	0xffffffff


	//   ....[8]....
        /*00b8*/ 	.word	0xffffffff


	//   ....[9]....
        /*00bc*/ 	.word	0xffffffff


	//   ....[10]....
        /*00c0*/ 	.word	0xffffffff


	//   ....[11]....
        /*00c4*/ 	.word	0xffffffff


	//   ....[12]....
        /*00c8*/ 	.word	0xffffffff


	//   ....[13]....
        /*00cc*/ 	.word	0xffffffff


	//   ....[14]....
        /*00d0*/ 	.word	0xffffffff


	//   ....[15]....
        /*00d4*/ 	.word	0xffffffff


	//   ....[16]....
        /*00d8*/ 	.word	0xffffffff


	//   ....[17]....
        /*00dc*/ 	.word	0xffffffff


	//   ....[18]....
        /*00e0*/ 	.word	0xffffffff


	//   ....[19]....
        /*00e4*/ 	.word	0xffffffff


	//   ....[20]....
        /*00e8*/ 	.word	0xffffffff


	//   ....[21]....
        /*00ec*/ 	.word	0xffffffff


	//   ....[22]....
        /*00f0*/ 	.word	0xffffffff


	//   ....[23]....
        /*00f4*/ 	.word	0xffffffff


	//   ....[24]....
        /*00f8*/ 	.word	0xffffffff


	//   ....[25]....
        /*00fc*/ 	.word	0xffffffff


	//   ....[26]....
        /*0100*/ 	.word	0xffffffff


	//   ....[27]....
        /*0104*/ 	.word	0xffffffff


	//   ....[28]....
        /*0108*/ 	.word	0xffffffff


	//   ....[29]....
        /*010c*/ 	.word	0xffffffff


	//   ....[30]....
        /*0110*/ 	.word	0xffffffff


	//   ....[31]....
        /*0114*/ 	.word	0xffffffff


	//   ....[32]....
        /*0118*/ 	.word	0xffffffff


	//   ....[33]....
        /*011c*/ 	.word	0xffffffff


	//   ....[34]....
        /*0120*/ 	.word	0xffffffff


	//   ....[35]....
        /*0124*/ 	.word	0xffffffff


	//   ....[36]....
        /*0128*/ 	.word	0xffffffff


	//   ....[37]....
        /*012c*/ 	.word	0xffffffff


	//   ....[38]....
        /*0130*/ 	.word	0xffffffff


	//   ....[39]....
        /*0134*/ 	.word	0xffffffff


	//   ....[40]....
        /*0138*/ 	.word	0xffffffff


	//   ....[41]....
        /*013c*/ 	.word	0xffffffff


	//   ....[42]....
        /*0140*/ 	.word	0xffffffff


	//   ....[43]....
        /*0144*/ 	.word	0xffffffff


	//   ....[44]....
        /*0148*/ 	.word	0xffffffff


	//   ....[45]....
        /*014c*/ 	.word	0xffffffff


	//   ....[46]....
        /*0150*/ 	.word	0xffffffff


	//   ....[47]....
        /*0154*/ 	.word	0xffffffff


	//   ....[48]....
        /*0158*/ 	.word	0xffffffff


	//   ....[49]....
        /*015c*/ 	.word	0xffffffff


	//   ....[50]....
        /*0160*/ 	.word	0xffffffff


	//   ....[51]....
        /*0164*/ 	.word	0xffffffff


	//   ....[52]....
        /*0168*/ 	.word	0xffffffff


	//   ....[53]....
        /*016c*/ 	.word	0xffffffff


	//   ....[54]....
        /*0170*/ 	.word	0xffffffff


	//   ....[55]....
        /*0174*/ 	.word	0xffffffff


	//   ....[56]....
        /*0178*/ 	.word	0xffffffff


	//   ....[57]....
        /*017c*/ 	.word	0xffffffff


	//   ....[58]....
        /*0180*/ 	.word	0xffffffff


	//   ....[59]....
        /*0184*/ 	.word	0xffffffff


	//   ....[60]....
        /*0188*/ 	.word	0x05000015


	//   ....[61]....
        /*018c*/ 	.word	0x05000015


	//   ....[62]....
        /*0190*/ 	.word	0x05000015


	//   ....[63]....
        /*0194*/ 	.word	0x05000015


	//   ....[64]....
        /*0198*/ 	.word	0x05000015


	//   ....[65]....
        /*019c*/ 	.word	0x05000015


	//   ....[66]....
        /*01a0*/ 	.word	0x05000015


	//   ....[67]....
        /*01a4*/ 	.word	0x05000015


	//   ....[68]....
        /*01a8*/ 	.word	0x05000015


	//   ....[69]....
        /*01ac*/ 	.word	0x05000015


	//   ....[70]....
        /*01b0*/ 	.word	0x05000015


	//   ....[71]....
        /*01b4*/ 	.word	0x05000015


	//   ....[72]....
        /*01b8*/ 	.word	0x05000015


	//   ....[73]....
        /*01bc*/ 	.word	0x05000015


	//   ....[74]....
        /*01c0*/ 	.word	0x05000015


	//   ....[75]....
        /*01c4*/ 	.word	0x05000015


	//   ....[76]....
        /*01c8*/ 	.word	0x05000015


	//   ....[77]....
        /*01cc*/ 	.word	0x05000015


	//   ....[78]....
        /*01d0*/ 	.word	0x05000015


	//   ....[79]....
        /*01d4*/ 	.word	0x05000015


	//   ....[80]....
        /*01d8*/ 	.word	0x05000015


	//   ....[81]....
        /*01dc*/ 	.word	0x05000015


	//   ....[82]....
        /*01e0*/ 	.word	0x05000015


	//   ....[83]....
        /*01e4*/ 	.word	0x05000015


	//   ....[84]....
        /*01e8*/ 	.word	0x05000015


	//   ....[85]....
        /*01ec*/ 	.word	0x05000015


	//   ....[86]....
        /*01f0*/ 	.word	0x05000015


	//   ....[87]....
        /*01f4*/ 	.word	0x05000015


	//   ....[88]....
        /*01f8*/ 	.word	0x05000015


	//   ....[89]....
        /*01fc*/ 	.word	0x05000015


	//   ....[90]....
        /*0200*/ 	.word	0x05000015


	//   ....[91]....
        /*0204*/ 	.word	0x05000015


	//   ....[92]....
        /*0208*/ 	.word	0x05000015


	//   ....[93]....
        /*020c*/ 	.word	0x05000015


	//   ....[94]....
        /*0210*/ 	.word	0x05000015


	//   ....[95]....
        /*0214*/ 	.word	0x05000015


	//----- nvinfo : EIATTR_COOP_GROUP_INSTR_OFFSETS
	.align		4
.L_134:
        /*0218*/ 	.byte	0x04, 0x28
        /*021a*/ 	.short	(.L_136 - .L_135)


	//   ....[0]....
.L_135:
        /*021c*/ 	.word	0x00000510


	//   ....[1]....
        /*0220*/ 	.word	0x000006d0


	//   ....[2]....
        /*0224*/ 	.word	0x000006f0


	//   ....[3]....
        /*0228*/ 	.word	0x00000710


	//   ....[4]....
        /*022c*/ 	.word	0x00000730


	//   ....[5]....
        /*0230*/ 	.word	0x00000750


	//   ....[6]....
        /*0234*/ 	.word	0x00000b40


	//   ....[7]....
        /*0238*/ 	.word	0x00000b60


	//   ....[8]....
        /*023c*/ 	.word	0x00000b80


	//   ....[9]....
        /*0240*/ 	.word	0x00000ba0


	//   ....[10]....
        /*0244*/ 	.word	0x00000bc0


	//   ....[11]....
        /*0248*/ 	.word	0x00000f70


	//   ....[12]....
        /*024c*/ 	.word	0x00001140


	//   ....[13]....
        /*0250*/ 	.word	0x000011a0


	//   ....[14]....
        /*0254*/ 	.word	0x00001240


	//   ....[15]....
        /*0258*/ 	.word	0x000012b0


	//   ....[16]....
        /*025c*/ 	.word	0x00001300


	//   ....[17]....
        /*0260*/ 	.word	0x00001340


	//   ....[18]....
        /*0264*/ 	.word	0x00001380


	//   ....[19]....
        /*0268*/ 	.word	0x00001390


	//   ....[20]....
        /*026c*/ 	.word	0x00001470


	//   ....[21]....
        /*0270*/ 	.word	0x00001640


	//   ....[22]....
        /*0274*/ 	.word	0x00001690


	//   ....[23]....
        /*0278*/ 	.word	0x000016f0


	//   ....[24]....
        /*027c*/ 	.word	0x00001750


	//   ....[25]....
        /*0280*/ 	.word	0x00001790


	//   ....[26]....
        /*0284*/ 	.word	0x000017d0


	//   ....[27]....
        /*0288*/ 	.word	0x00001810


	//   ....[28]....
        /*028c*/ 	.word	0x00001820


	//   ....[29]....
        /*0290*/ 	.word	0x00001cd0


	//   ....[30]....
        /*0294*/ 	.word	0x000027b0


	//   ....[31]....
        /*0298*/ 	.word	0x00002970


	//   ....[32]....
        /*029c*/ 	.word	0x00002990


	//   ....[33]....
        /*02a0*/ 	.word	0x000029b0


	//   ....[34]....
        /*02a4*/ 	.word	0x000029d0


	//   ....[35]....
        /*02a8*/ 	.word	0x000029f0


	//   ....[36]....
        /*02ac*/ 	.word	0x00002d70


	//   ....[37]....
        /*02b0*/ 	.word	0x00002d90


	//   ....[38]....
        /*02b4*/ 	.word	0x00002db0


	//   ....[39]....
        /*02b8*/ 	.word	0x00002dd0


	//   ....[40]....
        /*02bc*/ 	.word	0x00002df0


	//   ....[41]....
        /*02c0*/ 	.word	0x000031a0


	//   ....[42]....
        /*02c4*/ 	.word	0x00003370


	//   ....[43]....
        /*02c8*/ 	.word	0x000033d0


	//   ....[44]....
        /*02cc*/ 	.word	0x00003440


	//   ....[45]....
        /*02d0*/ 	.word	0x000034b0


	//   ....[46]....
        /*02d4*/ 	.word	0x00003500


	//   ....[47]....
        /*02d8*/ 	.word	0x00003550


	//   ....[48]....
        /*02dc*/ 	.word	0x000035b0


	//   ....[49]....
        /*02e0*/ 	.word	0x000035c0


	//   ....[50]....
        /*02e4*/ 	.word	0x00003680


	//   ....[51]....
        /*02e8*/ 	.word	0x00003850


	//   ....[52]....
        /*02ec*/ 	.word	0x000038a0


	//   ....[53]....
        /*02f0*/ 	.word	0x00003910


	//   ....[54]....
        /*02f4*/ 	.word	0x00003970


	//   ....[55]....
        /*02f8*/ 	.word	0x000039c0


	//   ....[56]....
        /*02fc*/ 	.word	0x00003a20


	//   ....[57]....
        /*0300*/ 	.word	0x00003a60


	//   ....[58]....
        /*0304*/ 	.word	0x00003a70


	//   ....[59]....
        /*0308*/ 	.word	0x00003ee0


	//   ....[60]....
        /*030c*/ 	.word	0x00004560


	//   ....[61]....
        /*0310*/ 	.word	0x000045e0


	//   ....[62]....
        /*0314*/ 	.word	0x00004670


	//   ....[63]....
        /*0318*/ 	.word	0x00004760


	//   ....[64]....
        /*031c*/ 	.word	0x00004800


	//   ....[65]....
        /*0320*/ 	.word	0x00004880


	//   ....[66]....
        /*0324*/ 	.word	0x00004910


	//   ....[67]....
        /*0328*/ 	.word	0x00004990


	//   ....[68]....
        /*032c*/ 	.word	0x000049c0


	//   ....[69]....
        /*0330*/ 	.word	0x00004a70


	//   ....[70]....
        /*0334*/ 	.word	0x00004af0


	//   ....[71]....
        /*0338*/ 	.word	0x00004b70


	//   ....[72]....
        /*033c*/ 	.word	0x00004c30


	//   ....[73]....
        /*0340*/ 	.word	0x00004cc0


	//   ....[74]....
        /*0344*/ 	.word	0x00004d40


	//   ....[75]....
        /*0348*/ 	.word	0x00004dc0


	//   ....[76]....
        /*034c*/ 	.word	0x00004e40


	//   ....[77]....
        /*0350*/ 	.word	0x00004ea0


	//   ....[78]....
        /*0354*/ 	.word	0x00004f10


	//   ....[79]....
        /*0358*/ 	.word	0x00004f90


	//   ....[80]....
        /*035c*/ 	.word	0x00005020


	//   ....[81]....
        /*0360*/ 	.word	0x000050d0


	//   ....[82]....
        /*0364*/ 	.word	0x00005180


	//   ....[83]....
        /*0368*/ 	.word	0x00005210


	//   ....[84]....
        /*036c*/ 	.word	0x000052a0


	//   ....[85]....
        /*0370*/ 	.word	0x00005340


	//   ....[86]....
        /*0374*/ 	.word	0x00005370


	//   ....[87]....
        /*0378*/ 	.word	0x00005420


	//   ....[88]....
        /*037c*/ 	.word	0x000054a0


	//   ....[89]....
        /*0380*/ 	.word	0x00005520


	//   ....[90]....
        /*0384*/ 	.word	0x000055e0


	//   ....[91]....
        /*0388*/ 	.word	0x00005690


	//   ....[92]....
        /*038c*/ 	.word	0x00005720


	//   ....[93]....
        /*0390*/ 	.word	0x000057a0


	//   ....[94]....
        /*0394*/ 	.word	0x00005830


	//   ....[95]....
        /*0398*/ 	.word	0x00005890


	//----- nvinfo : EIATTR_VRC_CTA_INIT_COUNT
	.align		4
.L_136:
        /*039c*/ 	.byte	0x02, 0x4a
	.zero		1
	.zero		1


	//----- nvinfo : EIATTR_EXIT_INSTR_OFFSETS
	.align		4
        /*03a0*/ 	.byte	0x04, 0x1c
        /*03a2*/ 	.short	(.L_138 - .L_137)


	//   ....[0]....
.L_137:
        /*03a4*/ 	.word	0x00001fa0


	//   ....[1]....
        /*03a8*/ 	.word	0x00001fc0


	//   ....[2]....
        /*03ac*/ 	.word	0x000044f0


	//   ....[3]....
        /*03b0*/ 	.word	0x00004510


	//----- nvinfo : EIATTR_MAX_THREADS
	.align		4
.L_138:
        /*03b4*/ 	.byte	0x04, 0x05
        /*03b6*/ 	.short	(.L_140 - .L_139)
.L_139:
        /*03b8*/ 	.word	0x00000180
        /*03bc*/ 	.word	0x00000001
        /*03c0*/ 	.word	0x00000001


	//----- nvinfo : EIATTR_CRS_STACK_SIZE
	.align		4
.L_140:
        /*03c4*/ 	.byte	0x04, 0x1e
        /*03c6*/ 	.short	(.L_142 - .L_141)
.L_141:
        /*03c8*/ 	.word	0x00000000


	//----- nvinfo : EIATTR_CBANK_PARAM_SIZE
	.align		4
.L_142:
        /*03cc*/ 	.byte	0x03, 0x19
        /*03ce*/ 	.short	0x0034


	//----- nvinfo : EIATTR_PARAM_CBANK
	.align		4
        /*03d0*/ 	.byte	0x04, 0x0a
        /*03d2*/ 	.short	(.L_144 - .L_143)
	.align		4
.L_143:
        /*03d4*/ 	.word	index@(.nv.constant0._ZN3cub18CUB_300001_SM_10006detail4scan16DeviceScanKernelINS2_10policy_hubIiiijN4cuda3std3__44plusIvEEE10Policy1000EN6thrust24THRUST_300001_SM_1000_NS6detail15normal_iteratorINSD_10device_ptrIiEEEESI_NS0_13ScanTileStateIiLb1EEES9_NS1_10InputValueIiPiEEjiLb0EiEEvT0_T1_T2_iT3_T4_T5_)
        /*03d8*/ 	.short	0x0380
        /*03da*/ 	.short	0x0034


	//----- nvinfo : EIATTR_SW_WAR
	.align		4
.L_144:
        /*03dc*/ 	.byte	0x04, 0x36
        /*03de*/ 	.short	(.L_146 - .L_145)
.L_145:
        /*03e0*/ 	.word	0x00000008
.L_146:


//--------------------- .nv.info._ZN3cub18CUB_300001_SM_10006detail4scan20DeviceScanInitKernelINS0_13ScanTileStateIiLb1EEEEEvT_i --------------------------
	.section	.nv.info._ZN3cub18CUB_300001_SM_10006detail4scan20DeviceScanInitKernelINS0_13ScanTileStateIiLb1EEEEEvT_i,"",@"SHT_CUDA_INFO"
	.sectionflags	@""
	.align	4


	//----- nvinfo : EIATTR_CUDA_API_VERSION
	.align		4
        /*0000*/ 	.byte	0x04, 0x37
        /*0002*/ 	.short	(.L_148 - .L_147)
.L_147:
        /*0004*/ 	.word	0x00000082


	//----- nvinfo : EIATTR_KPARAM_INFO
	.align		4
.L_148:
        /*0008*/ 	.byte	0x04, 0x17
        /*000a*/ 	.short	(.L_150 - .L_149)
.L_149:
        /*000c*/ 	.word	0x00000000
        /*0010*/ 	.short	0x0001
        /*0012*/ 	.short	0x0008
        /*0014*/ 	.byte	0x00, 0xf0, 0x11, 0x00


	//----- nvinfo : EIATTR_KPARAM_INFO
	.align		4
.L_150:
        /*0018*/ 	.byte	0x04, 0x17
        /*001a*/ 	.short	(.L_152 - .L_151)
.L_151:
        /*001c*/ 	.word	0x00000000
        /*0020*/ 	.short	0x0000
        /*0022*/ 	.short	0x0000
        /*0024*/ 	.byte	0x00, 0xf0, 0x21, 0x00


	//----- nvinfo : EIATTR_SPARSE_MMA_MASK
	.align		4
.L_152:
        /*0028*/ 	.byte	0x03, 0x50
        /*002a*/ 	.short	0x0000


	//----- nvinfo : EIATTR_MAXREG_COUNT
	.align		4
        /*002c*/ 	.byte	0x03, 0x1b
        /*002e*/ 	.short	0x00ff


	//----- nvinfo : EIATTR_MERCURY_ISA_VERSION
	.align		4
        /*0030*/ 	.byte	0x03, 0x5f
        /*0032*/ 	.short	0x0101


	//----- nvinfo : EIATTR_VRC_CTA_INIT_COUNT
	.align		4
        /*0034*/ 	.byte	0x02, 0x4a
	.zero		1
	.zero		1


	//----- nvinfo : EIATTR_EXIT_INSTR_OFFSETS
	.align		4
        /*0038*/ 	.byte	0x04, 0x1c
        /*003a*/ 	.short	(.L_154 - .L_153)


	//   ....[0]....
.L_153:
        /*003c*/ 	.word	0x000000f0


	//   ....[1]....
        /*0040*/ 	.word	0x00000130


	//----- nvinfo : EIATTR_CBANK_PARAM_SIZE
	.align		4
.L_154:
        /*0044*/ 	.byte	0x03, 0x19
        /*0046*/ 	.short	0x000c


	//----- nvinfo : EIATTR_PARAM_CBANK
	.align		4
        /*0048*/ 	.byte	0x04, 0x0a
        /*004a*/ 	.short	(.L_156 - .L_155)
	.align		4
.L_155:
        /*004c*/ 	.word	index@(.nv.constant0._ZN3cub18CUB_300001_SM_10006detail4scan20DeviceScanInitKernelINS0_13ScanTileStateIiLb1EEEEEvT_i)
        /*0050*/ 	.short	0x0380
        /*0052*/ 	.short	0x000c


	//----- nvinfo : EIATTR_SW_WAR
	.align		4
.L_156:
        /*0054*/ 	.byte	0x04, 0x36
        /*0056*/ 	.short	(.L_158 - .L_157)
.L_157:
        /*0058*/ 	.word	0x00000008
.L_158:


//--------------------- .nv.info._ZN3cub18CUB_300001_SM_10006detail8for_each13static_kernelINS2_12policy_hub_t12policy_500_tEmN6thrust24THRUST_300001_SM_1000_NS8cuda_cub20__uninitialized_fill7functorINS7_10device_ptrIiEEiEEEEvT0_T1_ --------------------------
	.section	.nv.info._ZN3cub18CUB_300001_SM_10006detail8for_each13static_kernelINS2_12policy_hub_t12policy_500_tEmN6thrust24THRUST_300001_SM_1000_NS8cuda_cub20__uninitialized_fill7functorINS7_10device_ptrIiEEiEEEEvT0_T1_,"",@"SHT_CUDA_INFO"
	.sectionflags	@""
	.align	4


	//----- nvinfo : EIATTR_CUDA_API_VERSION
	.align		4
        /*0000*/ 	.byte	0x04, 0x37
        /*0002*/ 	.short	(.L_160 - .L_159)
.L_159:
        /*0004*/ 	.word	0x00000082


	//----- nvinfo : EIATTR_KPARAM_INFO
	.align		4
.L_160:
        /*0008*/ 	.byte	0x04, 0x17
        /*000a*/ 	.short	(.L_162 - .L_161)
.L_161:
        /*000c*/ 	.word	0x00000000
        /*0010*/ 	.short	0x0001
        /*0012*/ 	.short	0x0008
        /*0014*/ 	.byte	0x00, 0xf0, 0x41, 0x00


	//----- nvinfo : EIATTR_KPARAM_INFO
	.align		4
.L_162:
        /*0018*/ 	.byte	0x04, 0x17
        /*001a*/ 	.short	(.L_164 - .L_163)
.L_163:
        /*001c*/ 	.word	0x00000000
        /*0020*/ 	.short	0x0000
        /*0022*/ 	.short	0x0000
        /*0024*/ 	.byte	0x00, 0xf0, 0x21, 0x00


	//----- nvinfo : EIATTR_SPARSE_MMA_MASK
	.align		4
.L_164:
        /*0028*/ 	.byte	0x03, 0x50
        /*002a*/ 	.short	0x0000


	//----- nvinfo : EIATTR_MAXREG_COUNT
	.align		4
        /*002c*/ 	.byte	0x03, 0x1b
        /*002e*/ 	.short	0x00ff


	//----- nvinfo : EIATTR_MERCURY_ISA_VERSION
	.align		4
        /*0030*/ 	.byte	0x03, 0x5f
        /*0032*/ 	.short	0x0101


	//----- nvinfo : EIATTR_VRC_CTA_INIT_COUNT
	.align		4
        /*0034*/ 	.byte	0x02, 0x4a
	.zero		1
	.zero		1


	//----- nvinfo : EIATTR_EXIT_INSTR_OFFSETS
	.align		4
        /*0038*/ 	.byte	0x04, 0x1c
        /*003a*/ 	.short	(.L_166 - .L_165)


	//   ....[0]....
.L_165:
        /*003c*/ 	.word	0x00000130


	//   ....[1]....
        /*0040*/ 	.word	0x00000230


	//   ....[2]....
        /*0044*/ 	.word	0x00000260


	//----- nvinfo : EIATTR_MAX_THREADS
	.align		4
.L_166:
        /*0048*/ 	.byte	0x04, 0x05
        /*004a*/ 	.short	(.L_168 - .L_167)
.L_167:
        /*004c*/ 	.word	0x00000100
        /*0050*/ 	.word	0x00000001
        /*0054*/ 	.word	0x00000001


	//----- nvinfo : EIATTR_CBANK_PARAM_SIZE
	.align		4
.L_168:
        /*0058*/ 	.byte	0x03, 0x19
        /*005a*/ 	.short	0x0018


	//----- nvinfo : EIATTR_PARAM_CBANK
	.align		4
        /*005c*/ 	.byte	0x04, 0x0a
        /*005e*/ 	.short	(.L_170 - .L_169)
	.align		4
.L_169:
        /*0060*/ 	.word	index@(.nv.constant0._ZN3cub18CUB_300001_SM_10006detail8for_each13static_kernelINS2_12policy_hub_t12policy_500_tEmN6thrust24THRUST_300001_SM_1000_NS8cuda_cub20__uninitialized_fill7functorINS7_10device_ptrIiEEiEEEEvT0_T1_)
        /*0064*/ 	.short	0x0380
        /*0066*/ 	.short	0x0018


	//----- nvinfo : EIATTR_SW_WAR
	.align		4
.L_170:
        /*0068*/ 	.byte	0x04, 0x36
        /*006a*/ 	.short	(.L_172 - .L_171)
.L_171:
        /*006c*/ 	.word	0x00000008
.L_172:


//--------------------- .nv.info._ZN3cub18CUB_300001_SM_10006detail11EmptyKernelIvEEvv --------------------------
	.section	.nv.info._ZN3cub18CUB_300001_SM_10006detail11EmptyKernelIvEEvv,"",@"SHT_CUDA_INFO"
	.sectionflags	@""
	.align	4


	//----- nvinfo : EIATTR_CUDA_API_VERSION
	.align		4
        /*0000*/ 	.byte	0x04, 0x37
        /*0002*/ 	.short	(.L_174 - .L_173)
.L_173:
        /*0004*/ 	.word	0x00000082


	//----- nvinfo : EIATTR_SPARSE_MMA_MASK
	.align		4
.L_174:
        /*0008*/ 	.byte	0x03, 0x50
        /*000a*/ 	.short	0x0000


	//----- nvinfo : EIATTR_MAXREG_COUNT
	.align		4
        /*000c*/ 	.byte	0x03, 0x1b
        /*000e*/ 	.short	0x00ff


	//----- nvinfo : EIATTR_MERCURY_ISA_VERSION
	.align		4
        /*0010*/ 	.byte	0x03, 0x5f
        /*0012*/ 	.short	0x0101


	//----- nvinfo : EIATTR_VRC_CTA_INIT_COUNT
	.align		4
        /*0014*/ 	.byte	0x02, 0x4a
	.zero		1
	.zero		1


	//----- nvinfo : EIATTR_EXIT_INSTR_OFFSETS
	.align		4
        /*0018*/ 	.byte	0x04, 0x1c
        /*001a*/ 	.short	(.L_176 - .L_175)


	//   ....[0]....
.L_175:
        /*001c*/ 	.word	0x00000010


	//----- nvinfo : EIATTR_SW_WAR
	.align		4
.L_176:
        /*0020*/ 	.byte	0x04, 0x36
        /*0022*/ 	.short	(.L_178 - .L_177)
.L_177:
        /*0024*/ 	.word	0x00000008
.L_178:


//--------------------- .nv.info._Z19scatterToTransposedPKiS0_S0_PiS1_S1_i --------------------------
	.section	.nv.info._Z19scatterToTransposedPKiS0_S0_PiS1_S1_i,"",@"SHT_CUDA_INFO"
	.sectionflags	@""
	.align	4


	//----- nvinfo : EIATTR_CUDA_API_VERSION
	.align		4
        /*0000*/ 	.byte	0x04, 0x37
        /*0002*/ 	.short	(.L_180 - .L_179)
.L_179:
        /*0004*/ 	.word	0x00000082


	//----- nvinfo : EIATTR_KPARAM_INFO
	.align		4
.L_180:
        /*0008*/ 	.byte	0x04, 0x17
        /*000a*/ 	.short	(.L_182 - .L_181)
.L_181:
        /*000c*/ 	.word	0x00000000
        /*0010*/ 	.short	0x0006
        /*0012*/ 	.short	0x0030
        /*0014*/ 	.byte	0x00, 0xf0, 0x11, 0x00


	//----- nvinfo : EIATTR_KPARAM_INFO
	.align		4
.L_182:
        /*0018*/ 	.byte	0x04, 0x17
        /*001a*/ 	.short	(.L_184 - .L_183)
.L_183:
        /*001c*/ 	.word	0x00000000
        /*0020*/ 	.short	0x0005
        /*0022*/ 	.short	0x0028
        /*0024*/ 	.byte	0x00, 0xf5, 0x21, 0x00


	//----- nvinfo : EIATTR_KPARAM_INFO
	.align		4
.L_184:
        /*0028*/ 	.byte	0x04, 0x17
        /*002a*/ 	.short	(.L_186 - .L_185)
.L_185:
        /*002c*/ 	.word	0x00000000
        /*0030*/ 	.short	0x0004
        /*0032*/ 	.short	0x0020
        /*0034*/ 	.byte	0x00, 0xf5, 0x21, 0x00


	//----- nvinfo : EIATTR_KPARAM_INFO
	.align		4
.L_186:
        /*0038*/ 	.byte	0x04, 0x17
        /*003a*/ 	.short	(.L_188 - .L_187)
.L_187:
        /*003c*/ 	.word	0x00000000
        /*0040*/ 	.short	0x0003
        /*0042*/ 	.short	0x0018
        /*0044*/ 	.byte	0x00, 0xf5, 0x21, 0x00


	//----- nvinfo : EIATTR_KPARAM_INFO
	.align		4
.L_188:
        /*0048*/ 	.byte	0x04, 0x17
        /*004a*/ 	.short	(.L_190 - .L_189)
.L_189:
        /*004c*/ 	.word	0x00000000
        /*0050*/ 	.short	0x0002
        /*0052*/ 	.short	0x0010
        /*0054*/ 	.byte	0x00, 0xf5, 0x21, 0x00


	//----- nvinfo : EIATTR_KPARAM_INFO
	.align		4
.L_190:
        /*0058*/ 	.byte	0x04, 0x17
        /*005a*/ 	.short	(.L_192 - .L_191)
.L_191:
        /*005c*/ 	.word	0x00000000
        /*0060*/ 	.short	0x0001
        /*0062*/ 	.short	0x0008
        /*0064*/ 	.byte	0x00, 0xf5, 0x21, 0x00


	//----- nvinfo : EIATTR_KPARAM_INFO
	.align		4
.L_192:
        /*0068*/ 	.byte	0x04, 0x17
        /*006a*/ 	.short	(.L_194 - .L_193)
.L_193:
        /*006c*/ 	.word	0x00000000
        /*0070*/ 	.short	0x0000
        /*0072*/ 	.short	0x0000
        /*0074*/ 	.byte	0x00, 0xf5, 0x21, 0x00


	//----- nvinfo : EIATTR_SPARSE_MMA_MASK
	.align		4
.L_194:
        /*0078*/ 	.byte	0x03, 0x50
        /*007a*/ 	.short	0x0000


	//----- nvinfo : EIATTR_MAXREG_COUNT
	.align		4
        /*007c*/ 	.byte	0x03, 0x1b
        /*007e*/ 	.short	0x00ff


	//----- nvinfo : EIATTR_MERCURY_ISA_VERSION
	.align		4
        /*0080*/ 	.byte	0x03, 0x5f
        /*0082*/ 	.short	0x0101


	//----- nvinfo : EIATTR_VRC_CTA_INIT_COUNT
	.align		4
        /*0084*/ 	.byte	0x02, 0x4a
	.zero		1
	.zero		1


	//----- nvinfo : EIATTR_EXIT_INSTR_OFFSETS
	.align		4
        /*0088*/ 	.byte	0x04, 0x1c
        /*008a*/ 	.short	(.L_196 - .L_195)


	//   ....[0]....
.L_195:
        /*008c*/ 	.word	0x00000070


	//   ....[1]....
        /*0090*/ 	.word	0x000000e0


	//   ....[2]....
        /*0094*/ 	.word	0x00000240


	//----- nvinfo : EIATTR_CRS_STACK_SIZE
	.align		4
.L_196:
        /*0098*/ 	.byte	0x04, 0x1e
        /*009a*/ 	.short	(.L_198 - .L_197)
.L_197:
        /*009c*/ 	.word	0x00000000


	//----- nvinfo : EIATTR_CBANK_PARAM_SIZE
	.align		4
.L_198:
        /*00a0*/ 	.byte	0x03, 0x19
        /*00a2*/ 	.short	0x0034


	//----- nvinfo : EIATTR_PARAM_CBANK
	.align		4
        /*00a4*/ 	.byte	0x04, 0x0a
        /*00a6*/ 	.short	(.L_200 - .L_199)
	.align		4
.L_199:
        /*00a8*/ 	.word	index@(.nv.constant0._Z19scatterToTransposedPKiS0_S0_PiS1_S1_i)
        /*00ac*/ 	.short	0x0380
        /*00ae*/ 	.short	0x0034


	//----- nvinfo : EIATTR_SW_WAR
	.align		4
.L_200:
        /*00b0*/ 	.byte	0x04, 0x36
        /*00b2*/ 	.short	(.L_202 - .L_201)
.L_201:
        /*00b4*/ 	.word	0x00000008
.L_202:


//--------------------- .nv.info._Z17countNNZPerColumnPKiPii --------------------------
	.section	.nv.info._Z17countNNZPerColumnPKiPii,"",@"SHT_CUDA_INFO"
	.sectionflags	@""
	.align	4


	//----- nvinfo : EIATTR_CUDA_API_VERSION
	.align		4
        /*0000*/ 	.byte	0x04, 0x37
        /*0002*/ 	.short	(.L_204 - .L_203)
.L_203:
        /*0004*/ 	.word	0x00000082


	//----- nvinfo : EIATTR_KPARAM_INFO
	.align		4
.L_204:
        /*0008*/ 	.byte	0x04, 0x17
        /*000a*/ 	.short	(.L_206 - .L_205)
.L_205:
        /*000c*/ 	.word	0x00000000
        /*0010*/ 	.short	0x0002
        /*0012*/ 	.short	0x0010
        /*0014*/ 	.byte	0x00, 0xf0, 0x11, 0x00


	//----- nvinfo : EIATTR_KPARAM_INFO
	.align		4
.L_206:
        /*0018*/ 	.byte	0x04, 0x17
        /*001a*/ 	.short	(.L_208 - .L_207)
.L_207:
        /*001c*/ 	.word	0x00000000
        /*0020*/ 	.short	0x0001
        /*0022*/ 	.short	0x0008
        /*0024*/ 	.byte	0x00, 0xf5, 0x21, 0x00


	//----- nvinfo : EIATTR_KPARAM_INFO
	.align		4
.L_208:
        /*0028*/ 	.byte	0x04, 0x17
        /*002a*/ 	.short	(.L_210 - .L_209)
.L_209:
        /*002c*/ 	.word	0x00000000
        /*0030*/ 	.short	0x0000
        /*0032*/ 	.short	0x0000
        /*0034*/ 	.byte	0x00, 0xf5, 0x21, 0x00


	//----- nvinfo : EIATTR_SPARSE_MMA_MASK
	.align		4
.L_210:
        /*0038*/ 	.byte	0x03, 0x50
        /*003a*/ 	.short	0x0000


	//----- nvinfo : EIATTR_MAXREG_COUNT
	.align		4
        /*003c*/ 	.byte	0x03, 0x1b
        /*003e*/ 	.short	0x00ff


	//----- nvinfo : EIATTR_MERCURY_ISA_VERSION
	.align		4
        /*0040*/ 	.byte	0x03, 0x5f
        /*0042*/ 	.short	0x0101


	//----- nvinfo : EIATTR_VRC_CTA_INIT_COUNT
	.align		4
        /*0044*/ 	.byte	0x02, 0x4a
	.zero		1
	.zero		1


	//----- nvinfo : EIATTR_EXIT_INSTR_OFFSETS
	.align		4
        /*0048*/ 	.byte	0x04, 0x1c
        /*004a*/ 	.short	(.L_212 - .L_211)


	//   ....[0]....
.L_211:
        /*004c*/ 	.word	0x00000070


	//   ....[1]....
        /*0050*/ 	.word	0x00000100


	//----- nvinfo : EIATTR_CBANK_PARAM_SIZE
	.align		4
.L_212:
        /*0054*/ 	.byte	0x03, 0x19
        /*0056*/ 	.short	0x0014


	//----- nvinfo : EIATTR_PARAM_CBANK
	.align		4
        /*0058*/ 	.byte	0x04, 0x0a
        /*005a*/ 	.short	(.L_214 - .L_213)
	.align		4
.L_213:
        /*005c*/ 	.word	index@(.nv.constant0._Z17countNNZPerColumnPKiPii)
        /*0060*/ 	.short	0x0380
        /*0062*/ 	.short	0x0014


	//----- nvinfo : EIATTR_SW_WAR
	.align		4
.L_214:
        /*0064*/ 	.byte	0x04, 0x36
        /*0066*/ 	.short	(.L_216 - .L_215)
.L_215:
        /*0068*/ 	.word	0x00000008
.L_216:


//--------------------- .nv.callgraph             --------------------------
	.section	.nv.callgraph,"",@"SHT_CUDA_CALLGRAPH"
	.align	4
	.sectionentsize	8
	.align		4
        /*0000*/ 	.word	0x00000000
	.align		4
        /*0004*/ 	.word	0xffffffff
	.align		4
        /*0008*/ 	.word	0x00000000
	.align		4
        /*000c*/ 	.word	0xfffffffe
	.align		4
        /*0010*/ 	.word	0x00000000
	.align		4
        /*0014*/ 	.word	0xfffffffd
	.align		4
        /*0018*/ 	.word	0x00000000
	.align		4
        /*001c*/ 	.word	0xfffffffc


//--------------------- .nv.constant4             --------------------------
	.section	.nv.constant4,"a",@progbits
	.align	8
	.align		8
.nv.constant4:
        /*0000*/ 	.dword	_ZN34_INTERNAL_8154b5e0_4_k_cu_fb63e0d24cuda3std3__45__cpo5beginE
	.align		8
        /*0008*/ 	.dword	_ZN34_INTERNAL_8154b5e0_4_k_cu_fb63e0d24cuda3std3__45__cpo3endE
	.align		8
        /*0010*/ 	.dword	_ZN34_INTERNAL_8154b5e0_4_k_cu_fb63e0d24cuda3std3__45__cpo6cbeginE
	.align		8
        /*0018*/ 	.dword	_ZN34_INTERNAL_8154b5e0_4_k_cu_fb63e0d24cuda3std3__45__cpo4cendE
	.align		8
        /*0020*/ 	.dword	_ZN34_INTERNAL_8154b5e0_4_k_cu_fb63e0d24cuda3std3__45__cpo6rbeginE
	.align		8
        /*0028*/ 	.dword	_ZN34_INTERNAL_8154b5e0_4_k_cu_fb63e0d24cuda3std3__45__cpo4rendE
	.align		8
        /*0030*/ 	.dword	_ZN34_INTERNAL_8154b5e0_4_k_cu_fb63e0d24cuda3std3__45__cpo7crbeginE
	.align		8
        /*0038*/ 	.dword	_ZN34_INTERNAL_8154b5e0_4_k_cu_fb63e0d24cuda3std3__45__cpo5crendE
	.align		8
        /*0040*/ 	.dword	_ZN34_INTERNAL_8154b5e0_4_k_cu_fb63e0d24cuda3std3__436_GLOBAL__N__8154b5e0_4_k_cu_fb63e0d26ignoreE
	.align		8
        /*0048*/ 	.dword	_ZN34_INTERNAL_8154b5e0_4_k_cu_fb63e0d24cuda3std3__419piecewise_constructE
	.align		8
        /*0050*/ 	.dword	_ZN34_INTERNAL_8154b5e0_4_k_cu_fb63e0d24cuda3std3__48in_placeE
	.align		8
        /*0058*/ 	.dword	_ZN34_INTERNAL_8154b5e0_4_k_cu_fb63e0d24cuda3std3__420unreachable_sentinelE
	.align		8
        /*0060*/ 	.dword	_ZN34_INTERNAL_8154b5e0_4_k_cu_fb63e0d24cuda3std3__47nulloptE
	.align		8
        /*0068*/ 	.dword	_ZN34_INTERNAL_8154b5e0_4_k_cu_fb63e0d24cuda3std3__48unexpectE
	.align		8
        /*0070*/ 	.dword	_ZN34_INTERNAL_8154b5e0_4_k_cu_fb63e0d24cuda3std6ranges3__45__cpo4swapE
	.align		8
        /*0078*/ 	.dword	_ZN34_INTERNAL_8154b5e0_4_k_cu_fb63e0d24cuda3std6ranges3__45__cpo9iter_moveE
	.align		8
        /*0080*/ 	.dword	_ZN34_INTERNAL_8154b5e0_4_k_cu_fb63e0d24cuda3std6ranges3__45__cpo5beginE
	.align		8
        /*0088*/ 	.dword	_ZN34_INTERNAL_8154b5e0_4_k_cu_fb63e0d24cuda3std6ranges3__45__cpo3endE
	.align		8
        /*0090*/ 	.dword	_ZN34_INTERNAL_8154b5e0_4_k_cu_fb63e0d24cuda3std6ranges3__45__cpo6cbeginE
	.align		8
        /*0098*/ 	.dword	_ZN34_INTERNAL_8154b5e0_4_k_cu_fb63e0d24cuda3std6ranges3__45__cpo4cendE
	.align		8
        /*00a0*/ 	.dword	_ZN34_INTERNAL_8154b5e0_4_k_cu_fb63e0d24cuda3std6ranges3__45__cpo7advanceE
	.align		8
        /*00a8*/ 	.dword	_ZN34_INTERNAL_8154b5e0_4_k_cu_fb63e0d24cuda3std6ranges3__45__cpo9iter_swapE
	.align		8
        /*00b0*/ 	.dword	_ZN34_INTERNAL_8154b5e0_4_k_cu_fb63e0d24cuda3std6ranges3__45__cpo4nextE
	.align		8
        /*00b8*/ 	.dword	_ZN34_INTERNAL_8154b5e0_4_k_cu_fb63e0d24cuda3std6ranges3__45__cpo4prevE
	.align		8
        /*00c0*/ 	.dword	_ZN34_INTERNAL_8154b5e0_4_k_cu_fb63e0d24cuda3std6ranges3__45__cpo4dataE
	.align		8
        /*00c8*/ 	.dword	_ZN34_INTERNAL_8154b5e0_4_k_cu_fb63e0d24cuda3std6ranges3__45__cpo5cdataE
	.align		8
        /*00d0*/ 	.dword	_ZN34_INTERNAL_8154b5e0_4_k_cu_fb63e0d24cuda3std6ranges3__45__cpo4sizeE
	.align		8
        /*00d8*/ 	.dword	_ZN34_INTERNAL_8154b5e0_4_k_cu_fb63e0d24cuda3std6ranges3__45__cpo5ssizeE
	.align		8
        /*00e0*/ 	.dword	_ZN34_INTERNAL_8154b5e0_4_k_cu_fb63e0d24cuda3std6ranges3__45__cpo8distanceE
	.align		8
        /*00e8*/ 	.dword	_ZN34_INTERNAL_8154b5e0_4_k_cu_fb63e0d26thrust24THRUST_300001_SM_1000_NS8cuda_cub3parE
	.align		8
        /*00f0*/ 	.dword	_ZN34_INTERNAL_8154b5e0_4_k_cu_fb63e0d26thrust24THRUST_300001_SM_1000_NS8cuda_cub10par_nosyncE
	.align		8
        /*00f8*/ 	.dword	_ZN34_INTERNAL_8154b5e0_4_k_cu_fb63e0d26thrust24THRUST_300001_SM_1000_NS6system6detail10sequential3seqE
	.align		8
        /*0100*/ 	.dword	_ZN34_INTERNAL_8154b5e0_4_k_cu_fb63e0d26thrust24THRUST_300001_SM_1000_NS12placeholders2_1E
	.align		8
        /*0108*/ 	.dword	_ZN34_INTERNAL_8154b5e0_4_k_cu_fb63e0d26thrust24THRUST_300001_SM_1000_NS12placeholders2_2E
	.align		8
        /*0110*/ 	.dword	_ZN34_INTERNAL_8154b5e0_4_k_cu_fb63e0d26thrust24THRUST_300001_SM_1000_NS12placeholders2_3E
	.align		8
        /*0118*/ 	.dword	_ZN34_INTERNAL_8154b5e0_4_k_cu_fb63e0d26thrust24THRUST_300001_SM_1000_NS12placeholders2_4E
	.align		8
        /*0120*/ 	.dword	_ZN34_INTERNAL_8154b5e0_4_k_cu_fb63e0d26thrust24THRUST_300001_SM_1000_NS12placeholders2_5E
	.align		8
        /*0128*/ 	.dword	_ZN34_INTERNAL_8154b5e0_4_k_cu_fb63e0d26thrust24THRUST_300001_SM_1000_NS12placeholders2_6E
	.align		8
        /*0130*/ 	.dword	_ZN34_INTERNAL_8154b5e0_4_k_cu_fb63e0d26thrust24THRUST_300001_SM_1000_NS12placeholders2_7E
	.align		8
        /*0138*/ 	.dword	_ZN34_INTERNAL_8154b5e0_4_k_cu_fb63e0d26thrust24THRUST_300001_SM_1000_NS12placeholders2_8E
	.align		8
        /*0140*/ 	.dword	_ZN34_INTERNAL_8154b5e0_4_k_cu_fb63e0d26thrust24THRUST_300001_SM_1000_NS12placeholders2_9E
	.align		8
        /*0148*/ 	.dword	_ZN34_INTERNAL_8154b5e0_4_k_cu_fb63e0d26thrust24THRUST_300001_SM_1000_NS12placeholders3_10E
	.align		8
        /*0150*/ 	.dword	_ZN34_INTERNAL_8154b5e0_4_k_cu_fb63e0d26thrust24THRUST_300001_SM_1000_NS3seqE


//--------------------- .text._ZN3cub18CUB_300001_SM_10006detail4scan16DeviceScanKernelINS2_10policy_hubIiiimN4cuda3std3__44plusIvEEE10Policy1000EN6thrust24THRUST_300001_SM_1000_NS6detail15normal_iteratorINSD_10device_ptrIiEEEESI_NS0_13ScanTileStateIiLb1EEES9_NS1_10InputValueIiPiEEmiLb0EiEEvT0_T1_T2_iT3_T4_T5_ --------------------------
	.section	.text._ZN3cub18CUB_300001_SM_10006detail4scan16DeviceScanKernelINS2_10policy_hubIiiimN4cuda3std3__44plusIvEEE10Policy1000EN6thrust24THRUST_300001_SM_1000_NS6detail15normal_iteratorINSD_10device_ptrIiEEEESI_NS0_13ScanTileStateIiLb1EEES9_NS1_10InputValueIiPiEEmiLb0EiEEvT0_T1_T2_iT3_T4_T5_,"ax",@progbits
	.align	128
        .global         _ZN3cub18CUB_300001_SM_10006detail4scan16DeviceScanKernelINS2_10policy_hubIiiimN4cuda3std3__44plusIvEEE10Policy1000EN6thrust24THRUST_300001_SM_1000_NS6detail15normal_iteratorINSD_10device_ptrIiEEEESI_NS0_13ScanTileStateIiLb1EEES9_NS1_10InputValueIiPiEEmiLb0EiEEvT0_T1_T2_iT3_T4_T5_
        .type           _ZN3cub18CUB_300001_SM_10006detail4scan16DeviceScanKernelINS2_10policy_hubIiiimN4cuda3std3__44plusIvEEE10Policy1000EN6thrust24THRUST_300001_SM_1000_NS6detail15normal_iteratorINSD_10device_ptrIiEEEESI_NS0_13ScanTileStateIiLb1EEES9_NS1_10InputValueIiPiEEmiLb0EiEEvT0_T1_T2_iT3_T4_T5_,@function
        .size           _ZN3cub18CUB_300001_SM_10006detail4scan16DeviceScanKernelINS2_10policy_hubIiiimN4cuda3std3__44plusIvEEE10Policy1000EN6thrust24THRUST_300001_SM_1000_NS6detail15normal_iteratorINSD_10device_ptrIiEEEESI_NS0_13ScanTileStateIiLb1EEES9_NS1_10InputValueIiPiEEmiLb0EiEEvT0_T1_T2_iT3_T4_T5_,(.L_x_193 - _ZN3cub18CUB_300001_SM_10006detail4scan16DeviceScanKernelINS2_10policy_hubIiiimN4cuda3std3__44plusIvEEE10Policy1000EN6thrust24THRUST_300001_SM_1000_NS6detail15normal_iteratorINSD_10device_ptrIiEEEESI_NS0_13ScanTileStateIiLb1EEES9_NS1_10InputValueIiPiEEmiLb0EiEEvT0_T1_T2_iT3_T4_T5_)
        .other          _ZN3cub18CUB_300001_SM_10006detail4scan16DeviceScanKernelINS2_10policy_hubIiiimN4cuda3std3__44plusIvEEE10Policy1000EN6thrust24THRUST_300001_SM_1000_NS6detail15normal_iteratorINSD_10device_ptrIiEEEESI_NS0_13ScanTileStateIiLb1EEES9_NS1_10InputValueIiPiEEmiLb0EiEEvT0_T1_T2_iT3_T4_T5_,@"STO_CUDA_ENTRY STV_DEFAULT"
_ZN3cub18CUB_300001_SM_10006detail4scan16DeviceScanKernelINS2_10policy_hubIiiimN4cuda3std3__44plusIvEEE10Policy1000EN6thrust24THRUST_300001_SM_1000_NS6detail15normal_iteratorINSD_10device_ptrIiEEEESI_NS0_13ScanTileStateIiLb1EEES9_NS1_10InputValueIiPiEEmiLb0EiEEvT0_T1_T2_iT3_T4_T5_:
.text._ZN3cub18CUB_300001_SM_10006detail4scan16DeviceScanKernelINS2_10policy_hubIiiimN4cuda3std3__44plusIvEEE10Policy1000EN6thrust24THRUST_300001_SM_1000_NS6detail15normal_iteratorINSD_10device_ptrIiEEEESI_NS0_13ScanTileStateIiLb1EEES9_NS1_10InputValueIiPiEEmiLb0EiEEvT0_T1_T2_iT3_T4_T5_:
[----:B------:R-:W-:Y:S01]  /*0000*/  LDC R1, c[0x0][0x37c] ;  /* 0x0000df00ff017b82 */ /* 0x000fe20000000800 */
[----:B------:R-:W0:Y:S01]  /*0010*/  LDCU UR4, c[0x0][0x3a0] ;  /* 0x00007400ff0477ac */ /* 0x000e220008000800 */
[----:B------:R-:W1:Y:S06]  /*0020*/  LDCU.64 UR12, c[0x0][0x358] ;  /* 0x00006b00ff0c77ac */ /* 0x000e6c0008000a00 */
[----:B------:R-:W2:Y:S01]  /*0030*/  S2UR UR6, SR_CTAID.X ;  /* 0x00000000000679c3 */ /* 0x000ea20000002500 */
[----:B------:R-:W3:Y:S01]  /*0040*/  LDCU.64 UR8, c[0x0][0x3b0] ;  /* 0x00007600ff0877ac */ /* 0x000ee20008000a00 */
[----:B0-----:R-:W-:-:S06]  /*0050*/  UPRMT UR4, UR4, 0x7770, URZ ;  /* 0x0000777004047896 */ /* 0x001fcc00080000ff */
[----:B------:R-:W-:-:S05]  /*0060*/  ISETP.NE.AND P0, PT, RZ, UR4, PT ;  /* 0x00000004ff007c0c */ /* 0x000fca000bf05270 */
[----:B------:R-:W2:Y:S08]  /*0070*/  LDCU UR4, c[0x0][0x398] ;  /* 0x00007300ff0477ac */ /* 0x000eb00008000800 */
[----:B------:R-:W1:Y:S02]  /*0080*/  @P0 LDC.64 R2, c[0x0][0x3a8] ;  /* 0x0000ea00ff020b82 */ /* 0x000e640000000a00 */
[----:B-1----:R0:W5:Y:S01]  /*0090*/  @P0 LDG.E R39, desc[UR12][R2.64] ;  /* 0x0000000c02270981 */ /* 0x002162000c1e1900 */
[----:B--2---:R-:W-:-:S04]  /*00a0*/  UIADD3 UR6, UPT, UPT, UR6, UR4, URZ ;  /* 0x0000000406067290 */ /* 0x004fc8000fffe0ff */
[----:B------:R-:W-:-:S04]  /*00b0*/  UIMAD.WIDE UR10, UR6, 0x1ee0, URZ ;  /* 0x00001ee0060a78a5 */ /* 0x000fc8000f8e02ff */
[----:B---3--:R-:W-:-:S04]  /*00c0*/  UIADD3 UR7, UP0, UPT, -UR10, UR8, URZ ;  /* 0x000000080a077290 */ /* 0x008fc8000ff1e1ff */
[----:B------:R-:W-:Y:S02]  /*00d0*/  UIADD3.X UR4, UPT, UPT, ~UR11, UR9, URZ, UP0, !UPT ;  /* 0x000000090b047290 */ /* 0x000fe400087fe5ff */
[----:B------:R-:W-:-:S04]  /*00e0*/  UISETP.GE.U32.AND UP0, UPT, UR7, 0x1ee1, UPT ;  /* 0x00001ee10700788c */ /* 0x000fc8000bf06070 */
[----:B------:R-:W-:Y:S01]  /*00f0*/  UISETP.GE.U32.AND.EX UP0, UPT, UR4, URZ, UPT, UP0 ;  /* 0x000000ff0400728c */ /* 0x000fe2000bf06100 */
[----:B------:R-:W1:Y:S08]  /*0100*/  @!P0 LDC R39, c[0x0][0x3a8] ;  /* 0x0000ea00ff278b82 */ /* 0x000e700000000800 */
[----:B0-----:R-:W-:Y:S05]  /*0110*/  BRA.U !UP0, `(.L_x_0) ;  /* 0x0000001908f47547 */ /* 0x001fea000b800000 */
[----:B------:R-:W0:Y:S01]  /*0120*/  S2R R35, SR_TID.X ;  /* 0x0000000000237919 */ /* 0x000e220000002100 */
[----:B------:R-:W2:Y:S01]  /*0130*/  LDCU.64 UR4, c[0x0][0x380] ;  /* 0x00007000ff0477ac */ /* 0x000ea20008000a00 */
[C---:B0-----:R-:W-:Y:S02]  /*0140*/  LOP3.LUT R0, R35.reuse, 0x1f, RZ, 0xc0, !PT ;  /* 0x0000001f23007812 */ /* 0x041fe400078ec0ff */
[----:B------:R-:W-:-:S05]  /*0150*/  LOP3.LUT R3, R35, 0x3e0, RZ, 0xc0, !PT ;  /* 0x000003e023037812 */ /* 0x000fca00078ec0ff */
[----:B------:R-:W-:-:S05]  /*0160*/  IMAD R0, R3, 0x13, R0 ;  /* 0x0000001303007824 */ /* 0x000fca00078e0200 */
[----:B------:R-:W-:-:S05]  /*0170*/  IADD3 R0, P0, PT, R0, UR10, RZ ;  /* 0x0000000a00007c10 */ /* 0x000fca000ff1e0ff */
[----:B------:R-:W-:Y:S02]  /*0180*/  IMAD.X R3, RZ, RZ, UR11, P0 ;  /* 0x0000000bff037e24 */ /* 0x000fe400080e06ff */
[----:B------:R-:W-:-:S03]  /*0190*/  IMAD.SHL.U32 R31, R0, 0x4, RZ ;  /* 0x00000004001f7824 */ /* 0x000fc600078e00ff */
[----:B------:R-:W-:Y:S02]  /*01a0*/  SHF.L.U64.HI R30, R0, 0x2, R3 ;  /* 0x00000002001e7819 */ /* 0x000fe40000010203 */
[----:B--2---:R-:W-:-:S04]  /*01b0*/  IADD3 R2, P0, PT, R31, UR4, RZ ;  /* 0x000000041f027c10 */ /* 0x004fc8000ff1e0ff */
[----:B------:R-:W-:-:S05]  /*01c0*/  IADD3.X R3, PT, PT, R30, UR5, RZ, P0, !PT ;  /* 0x000000051e037c10 */ /* 0x000fca00087fe4ff */
[----:B------:R-:W2:Y:S04]  /*01d0*/  LDG.E R5, desc[UR12][R2.64] ;  /* 0x0000000c02057981 */ /* 0x000ea8000c1e1900 */
[----:B------:R-:W3:Y:S04]  /*01e0*/  LDG.E R7, desc[UR12][R2.64+0x80] ;  /* 0x0000800c02077981 */ /* 0x000ee8000c1e1900 */
[----:B------:R-:W4:Y:S04]  /*01f0*/  LDG.E R9, desc[UR12][R2.64+0x100] ;  /* 0x0001000c02097981 */ /* 0x000f28000c1e1900 */
        /* <DEDUP_REMOVED lines=15> */
[----:B------:R-:W4:Y:S01]  /*02f0*/  LDG.E R8, desc[UR12][R2.64+0x900] ;  /* 0x0009000c02087981 */ /* 0x000f22000c1e1900 */
[----:B------:R-:W0:Y:S01]  /*0300*/  S2UR UR5, SR_CgaCtaId ;  /* 0x00000000000579c3 */ /* 0x000e220000008800 */
[----:B------:R-:W-:Y:S01]  /*0310*/  SHF.R.U32.HI R36, RZ, 0x5, R35 ;  /* 0x00000005ff247819 */ /* 0x000fe20000011623 */
[----:B------:R-:W-:Y:S01]  /*0320*/  UMOV UR4, 0x400 ;  /* 0x0000040000047882 */ /* 0x000fe20000000000 */
[----:B------:R-:W1:Y:S01]  /*0330*/  S2R R37, SR_LANEID ;  /* 0x0000000000257919 */ /* 0x000e620000000000 */
[----:B------:R-:W-:Y:S01]  /*0340*/  UISETP.NE.AND UP0, UPT, UR6, URZ, UPT ;  /* 0x000000ff0600728c */ /* 0x000fe2000bf05270 */
[----:B------:R-:W-:Y:S01]  /*0350*/  BSSY.RECONVERGENT B0, `(.L_x_1) ;  /* 0x0000148000007945 */ /* 0x000fe20003800200 */
[----:B0-----:R-:W-:Y:S01]  /*0360*/  ULEA UR4, UR5, UR4, 0x18 ;  /* 0x0000000405047291 */ /* 0x001fe2000f8ec0ff */
[----:B-1----:R-:W-:-:S05]  /*0370*/  IMAD R34, R36, 0x260, R37 ;  /* 0x0000026024227824 */ /* 0x002fca00078e0225 */
[----:B------:R-:W-:-:S05]  /*0380*/  LEA R34, R34, UR4, 0x2 ;  /* 0x0000000422227c11 */ /* 0x000fca000f8e10ff */
[----:B------:R-:W-:Y:S01]  /*0390*/  IMAD R33, R37, 0x48, R34 ;  /* 0x0000004825217824 */ /* 0x000fe200078e0222 */
[----:B--2---:R0:W-:Y:S04]  /*03a0*/  STS [R34], R5 ;  /* 0x0000000522007388 */ /* 0x0041e80000000800 */
[----:B---3--:R0:W-:Y:S04]  /*03b0*/  STS [R34+0x80], R7 ;  /* 0x0000800722007388 */ /* 0x0081e80000000800 */
[----:B----4-:R0:W-:Y:S04]  /*03c0*/  STS [R34+0x100], R9 ;  /* 0x0001000922007388 */ /* 0x0101e80000000800 */
[----:B------:R0:W-:Y:S04]  /*03d0*/  STS [R34+0x180], R11 ;  /* 0x0001800b22007388 */ /* 0x0001e80000000800 */
        /* <DEDUP_REMOVED lines=14> */
[----:B------:R0:W-:Y:S01]  /*04c0*/  STS [R34+0x900], R8 ;  /* 0x0009000822007388 */ /* 0x0001e20000000800 */
[----:B------:R-:W-:-:S03]  /*04d0*/  NOP ;  /* 0x0000000000007918 */ /* 0x000fc60000000000 */
[----:B------:R0:W1:Y:S04]  /*04e0*/  LDS R32, [R33] ;  /* 0x0000000021207984 */ /* 0x0000680000000800 */
[----:B------:R0:W2:Y:S04]  /*04f0*/  LDS R29, [R33+0x4] ;  /* 0x00000400211d7984 */ /* 0x0000a80000000800 */
[----:B------:R0:W3:Y:S04]  /*0500*/  LDS R28, [R33+0x8] ;  /* 0x00000800211c7984 */ /* 0x0000e80000000800 */
[----:B------:R0:W4:Y:S04]  /*0510*/  LDS R27, [R33+0xc] ;  /* 0x00000c00211b7984 */ /* 0x0001280000000800 */
[----:B------:R0:W0:Y:S04]  /*0520*/  LDS R26, [R33+0x10] ;  /* 0x00001000211a7984 */ /* 0x0000280000000800 */
        /* <DEDUP_REMOVED lines=13> */
[----:B------:R0:W0:Y:S01]  /*0600*/  LDS R9, [R33+0x48] ;  /* 0x0000480021097984 */ /* 0x0000220000000800 */
[----:B------:R-:W-:Y:S06]  /*0610*/  BAR.SYNC.DEFER_BLOCKING 0x0 ;  /* 0x0000000000007b1d */ /* 0x000fec0000010000 */
[----:B-1234-:R-:W-:Y:S05]  /*0620*/  BRA.U UP0, `(.L_x_2) ;  /* 0x0000000500247547 */ /* 0x01efea000b800000 */
[----:B0-----:R-:W-:Y:S02]  /*0630*/  IADD3 R8, PT, PT, R28, R29, R32 ;  /* 0x0000001d1c087210 */ /* 0x001fe40007ffe020 */
[C---:B------:R-:W-:Y:S02]  /*0640*/  ISETP.NE.AND P1, PT, R37.reuse, 0x1f, PT ;  /* 0x0000001f2500780c */ /* 0x040fe40003f25270 */
[----:B------:R-:W-:Y:S02]  /*0650*/  IADD3 R8, PT, PT, R26, R27, R8 ;  /* 0x0000001b1a087210 */ /* 0x000fe40007ffe008 */
[----:B------:R-:W-:Y:S02]  /*0660*/  ISETP.NE.AND P2, PT, R37, RZ, PT ;  /* 0x000000ff2500720c */ /* 0x000fe40003f45270 */
[----:B------:R-:W-:-:S04]  /*0670*/  IADD3 R8, PT, PT, R24, R25, R8 ;  /* 0x0000001918087210 */ /* 0x000fc80007ffe008 */
[----:B------:R-:W-:-:S03]  /*0680*/  IADD3 R8, PT, PT, R22, R23, R8 ;  /* 0x0000001716087210 */ /* 0x000fc60007ffe008 */
[----:B------:R-:W-:Y:S02]  /*0690*/  @!P1 LEA R42, R36, UR4, 0x2 ;  /* 0x00000004242a9c11 */ /* 0x000fe4000f8e10ff */
[----:B------:R-:W-:-:S04]  /*06a0*/  IADD3 R8, PT, PT, R20, R21, R8 ;  /* 0x0000001514087210 */ /* 0x000fc80007ffe008 */
[----:B------:R-:W-:-:S04]  /*06b0*/  IADD3 R8, PT, PT, R6, R7, R8 ;  /* 0x0000000706087210 */ /* 0x000fc80007ffe008 */
[----:B------:R-:W-:-:S04]  /*06c0*/  IADD3 R8, PT, PT, R4, R5, R8 ;  /* 0x0000000504087210 */ /* 0x000fc80007ffe008 */
[----:B------:R-:W-:-:S04]  /*06d0*/  IADD3 R8, PT, PT, R2, R3, R8 ;  /* 0x0000000302087210 */ /* 0x000fc80007ffe008 */
[----:B------:R-:W-:-:S05]  /*06e0*/  IADD3 R38, PT, PT, R9, R0, R8 ;  /* 0x0000000009267210 */ /* 0x000fca0007ffe008 */
[----:B------:R-:W0:Y:S02]  /*06f0*/  SHFL.UP P0, R9, R38, 0x1, RZ ;  /* 0x0420000026097989 */ /* 0x000e2400000000ff */
[----:B0-----:R-:W-:-:S05]  /*0700*/  @P0 IMAD.IADD R9, R38, 0x1, R9 ;  /* 0x0000000126090824 */ /* 0x001fca00078e0209 */
[----:B------:R-:W0:Y:S02]  /*0710*/  SHFL.UP P0, R12, R9, 0x2, RZ ;  /* 0x04400000090c7989 */ /* 0x000e2400000000ff */
[----:B0-----:R-:W-:-:S05]  /*0720*/  @P0 IMAD.IADD R12, R9, 0x1, R12 ;  /* 0x00000001090c0824 */ /* 0x001fca00078e020c */
[----:B------:R-:W0:Y:S02]  /*0730*/  SHFL.UP P0, R17, R12, 0x4, RZ ;  /* 0x048000000c117989 */ /* 0x000e2400000000ff */
[----:B0-----:R-:W-:-:S05]  /*0740*/  @P0 IMAD.IADD R17, R12, 0x1, R17 ;  /* 0x000000010c110824 */ /* 0x001fca00078e0211 */
[----:B------:R-:W0:Y:S02]  /*0750*/  SHFL.UP P0, R40, R17, 0x8, RZ ;  /* 0x0500000011287989 */ /* 0x000e2400000000ff */
[----:B0-----:R-:W-:-:S05]  /*0760*/  @P0 IMAD.IADD R40, R17, 0x1, R40 ;  /* 0x0000000111280824 */ /* 0x001fca00078e0228 */
[----:B------:R-:W0:Y:S02]  /*0770*/  SHFL.UP P0, R41, R40, 0x10, RZ ;  /* 0x0600000028297989 */ /* 0x000e2400000000ff */
[----:B0-----:R-:W-:Y:S01]  /*0780*/  @P0 IMAD.IADD R41, R40, 0x1, R41 ;  /* 0x0000000128290824 */ /* 0x001fe200078e0229 */
[----:B------:R-:W-:-:S03]  /*0790*/  ISETP.NE.AND P0, PT, R36, 0x2, PT ;  /* 0x000000022400780c */ /* 0x000fc60003f05270 */
[----:B------:R-:W-:Y:S01]  /*07a0*/  IMAD.IADD R38, R41, 0x1, -R38 ;  /* 0x0000000129267824 */ /* 0x000fe200078e0a26 */
[----:B------:R-:W-:Y:S01]  /*07b0*/  @!P1 STS [R42+0x10], R41 ;  /* 0x000010292a009388 */ /* 0x000fe20000000800 */
[----:B------:R-:W-:Y:S01]  /*07c0*/  BAR.SYNC.DEFER_BLOCKING 0x0 ;  /* 0x0000000000007b1d */ /* 0x000fe20000010000 */
[----:B------:R-:W-:Y:S02]  /*07d0*/  ISETP.NE.AND P1, PT, R36, 0xc, PT ;  /* 0x0000000c2400780c */ /* 0x000fe40003f25270 */
[----:B------:R-:W-:-:S03]  /*07e0*/  SEL R38, R38, RZ, P2 ;  /* 0x000000ff26267207 */ /* 0x000fc60001000000 */
[----:B------:R-:W0:Y:S04]  /*07f0*/  LDS.128 R8, [UR4+0x10] ;  /* 0x00001004ff087984 */ /* 0x000e280008000c00 */
[----:B------:R-:W1:Y:S04]  /*0800*/  LDS.128 R12, [UR4+0x20] ;  /* 0x00002004ff0c7984 */ /* 0x000e680008000c00 */
[----:B------:R-:W2:Y:S01]  /*0810*/  LDS.128 R16, [UR4+0x30] ;  /* 0x00003004ff107984 */ /* 0x000ea20008000c00 */
[----:B0-----:R-:W-:-:S04]  /*0820*/  IMAD.IADD R9, R8, 0x1, R9 ;  /* 0x0000000108097824 */ /* 0x001fc800078e0209 */
[----:B------:R-:W-:Y:S01]  /*0830*/  IMAD.IADD R10, R10, 0x1, R9 ;  /* 0x000000010a0a7824 */ /* 0x000fe200078e0209 */
[----:B------:R-:W-:Y:S02]  /*0840*/  SEL R8, R9, R8, !P0 ;  /* 0x0000000809087207 */ /* 0x000fe40004000000 */
[----:B------:R-:W-:Y:S01]  /*0850*/  ISETP.NE.AND P0, PT, R36, 0x3, PT ;  /* 0x000000032400780c */ /* 0x000fe20003f05270 */
[----:B------:R-:W-:-:S03]  /*0860*/  IMAD.IADD R11, R11, 0x1, R10 ;  /* 0x000000010b0b7824 */ /* 0x000fc600078e020a */
[----:B------:R-:W-:Y:S01]  /*0870*/  SEL R8, R10, R8, !P0 ;  /* 0x000000080a087207 */ /* 0x000fe20004000000 */
[----:B-1----:R-:W-:Y:S01]  /*0880*/  IMAD.IADD R12, R11, 0x1, R12 ;  /* 0x000000010b0c7824 */ /* 0x002fe200078e020c */
[----:B------:R-:W-:-:S03]  /*0890*/  ISETP.NE.AND P0, PT, R36, 0x4, PT ;  /* 0x000000042400780c */ /* 0x000fc60003f05270 */
[----:B------:R-:W-:Y:S01]  /*08a0*/  IMAD.IADD R13, R13, 0x1, R12 ;  /* 0x000000010d0d7824 */ /* 0x000fe200078e020c */
[----:B------:R-:W-:Y:S02]  /*08b0*/  SEL R8, R11, R8, !P0 ;  /* 0x000000080b087207 */ /* 0x000fe40004000000 */
[----:B------:R-:W-:Y:S01]  /*08c0*/  ISETP.NE.AND P0, PT, R36, 0x5, PT ;  /* 0x000000052400780c */ /* 0x000fe20003f05270 */
[----:B------:R-:W-:-:S03]  /*08d0*/  IMAD.IADD R14, R14, 0x1, R13 ;  /* 0x000000010e0e7824 */ /* 0x000fc600078e020d */
[----:B------:R-:W-:Y:S01]  /*08e0*/  SEL R8, R12, R8, !P0 ;  /* 0x000000080c087207 */ /* 0x000fe20004000000 */
[----:B------:R-:W-:Y:S01]  /*08f0*/  IMAD.IADD R15, R15, 0x1, R14 ;  /* 0x000000010f0f7824 */ /* 0x000fe200078e020e */
[----:B------:R-:W-:-:S03]  /*0900*/  ISETP.NE.AND P0, PT, R36, 0x6, PT ;  /* 0x000000062400780c */ /* 0x000fc60003f05270 */
[----:B--2---:R-:W-:Y:S01]  /*0910*/  IMAD.IADD R16, R15, 0x1, R16 ;  /* 0x000000010f107824 */ /* 0x004fe200078e0210 */
[----:B------:R-:W-:Y:S02]  /*0920*/  SEL R9, R13, R8, !P0 ;  /* 0x000000080d097207 */ /* 0x000fe40004000000 */
[----:B------:R-:W-:Y:S01]  /*0930*/  ISETP.NE.AND P0, PT, R36, 0x7, PT ;  /* 0x000000072400780c */ /* 0x000fe20003f05270 */
[----:B------:R-:W0:Y:S01]  /*0940*/  LDS R8, [UR4+0x40] ;  /* 0x00004004ff087984 */ /* 0x000e220008000800 */
[----:B------:R-:W-:Y:S02]  /*0950*/  IMAD.IADD R17, R17, 0x1, R16 ;  /* 0x0000000111117824 */ /* 0x000fe400078e0210 */
[----:B------:R-:W-:Y:S02]  /*0960*/  SEL R9, R14, R9, !P0 ;  /* 0x000000090e097207 */ /* 0x000fe40004000000 */
[----:B------:R-:W-:Y:S01]  /*0970*/  ISETP.NE.AND P0, PT, R36, 0x8, PT ;  /* 0x000000082400780c */ /* 0x000fe20003f05270 */
[----:B------:R-:W-:-:S03]  /*0980*/  IMAD.IADD R18, R18, 0x1, R17 ;  /* 0x0000000112127824 */ /* 0x000fc600078e0211 */
[----:B------:R-:W-:Y:S02]  /*0990*/  SEL R9, R15, R9, !P0 ;  /* 0x000000090f097207 */ /* 0x000fe40004000000 */
[----:B------:R-:W-:-:S04]  /*09a0*/  ISETP.NE.AND P0, PT, R36, 0x9, PT ;  /* 0x000000092400780c */ /* 0x000fc80003f05270 */
[----:B------:R-:W-:Y:S02]  /*09b0*/  SEL R9, R16, R9, !P0 ;  /* 0x0000000910097207 */ /* 0x000fe40004000000 */
[----:B------:R-:W-:-:S04]  /*09c0*/  ISETP.NE.AND P0, PT, R36, 0xa, PT ;  /* 0x0000000a2400780c */ /* 0x000fc80003f05270 */
[----:B------:R-:W-:Y:S02]  /*09d0*/  SEL R9, R17, R9, !P0 ;  /* 0x0000000911097207 */ /* 0x000fe40004000000 */
[----:B------:R-:W-:-:S04]  /*09e0*/  ISETP.NE.AND P0, PT, R36, 0xb, PT ;  /* 0x0000000b2400780c */ /* 0x000fc80003f05270 */
[----:B------:R-:W-:Y:S01]  /*09f0*/  SEL R9, R18, R9, !P0 ;  /* 0x0000000912097207 */ /* 0x000fe20004000000 */
[----:B------:R-:W-:Y:S01]  /*0a00*/  IMAD.IADD R18, R19, 0x1, R18 ;  /* 0x0000000113127824 */ /* 0x000fe200078e0212 */
[----:B------:R-:W-:-:S04]  /*0a10*/  ISETP.GE.U32.AND P0, PT, R35, 0x20, PT ;  /* 0x000000202300780c */ /* 0x000fc80003f06070 */
[C---:B------:R-:W-:Y:S02]  /*0a20*/  SEL R9, R18.reuse, R9, !P1 ;  /* 0x0000000912097207 */ /* 0x040fe40004800000 */
[----:B------:R-:W-:Y:S02]  /*0a30*/  ISETP.NE.AND P1, PT, R35, RZ, PT ;  /* 0x000000ff2300720c */ /* 0x000fe40003f25270 */
[----:B------:R-:W-:Y:S02]  /*0a40*/  SEL R10, R9, RZ, P0 ;  /* 0x000000ff090a7207 */ /* 0x000fe40000000000 */
[--C-:B0----5:R-:W-:Y:S02]  /*0a50*/  IADD3 R9, PT, PT, R18, R8, R39.reuse ;  /* 0x0000000812097210 */ /* 0x121fe40007ffe027 */
[----:B------:R-:W-:-:S07]  /*0a60*/  IADD3 R38, PT, PT, R10, R38, R39 ;  /* 0x000000260a267210 */ /* 0x000fce0007ffe027 */
[----:B------:R-:W-:Y:S05]  /*0a70*/  @P1 BRA `(.L_x_3) ;  /* 0x0000000c00541947 */ /* 0x000fea0003800000 */
[----:B------:R-:W0:Y:S01]  /*0a80*/  LDC.64 R10, c[0x0][0x390] ;  /* 0x0000e400ff0a7b82 */ /* 0x000e220000000a00 */
[----:B------:R-:W-:-:S05]  /*0a90*/  IMAD.MOV.U32 R8, RZ, RZ, 0x65 ;  /* 0x00000065ff087424 */ /* 0x000fca00078e00ff */
[----:B0-----:R0:W-:Y:S01]  /*0aa0*/  ST.E.64.STRONG.GPU desc[UR12][R10.64+0x100], R8 ;  /* 0x000100080a007985 */ /* 0x0011e2000c10fb0c */
[----:B------:R-:W-:Y:S05]  /*0ab0*/  BRA `(.L_x_3) ;  /* 0x0000000c00447947 */ /* 0x000fea0003800000 */
.L_x_2:
        /* <DEDUP_REMOVED lines=20> */
[----:B-----5:R-:W0:Y:S02]  /*0c00*/  SHFL.UP P0, R39, R40, 0x10, RZ ;  /* 0x0600000028277989 */ /* 0x020e2400000000ff */
[----:B0-----:R-:W-:Y:S01]  /*0c10*/  @P0 IMAD.IADD R39, R40, 0x1, R39 ;  /* 0x0000000128270824 */ /* 0x001fe200078e0227 */
[----:B------:R-:W-:-:S04]  /*0c20*/  ISETP.NE.AND P0, PT, R36, 0x2, PT ;  /* 0x000000022400780c */ /* 0x000fc80003f05270 */
[----:B------:R-:W-:Y:S01]  /*0c30*/  @!P1 STS [R42+0x10], R39 ;  /* 0x000010272a009388 */ /* 0x000fe20000000800 */
[----:B------:R-:W-:Y:S01]  /*0c40*/  BAR.SYNC.DEFER_BLOCKING 0x0 ;  /* 0x0000000000007b1d */ /* 0x000fe20000010000 */
[----:B------:R-:W-:-:S05]  /*0c50*/  ISETP.NE.AND P1, PT, R36, 0xc, PT ;  /* 0x0000000c2400780c */ /* 0x000fca0003f25270 */
[----:B------:R-:W0:Y:S04]  /*0c60*/  LDS.128 R8, [UR4+0x10] ;  /* 0x00001004ff087984 */ /* 0x000e280008000c00 */
[----:B------:R-:W1:Y:S04]  /*0c70*/  LDS.128 R12, [UR4+0x20] ;  /* 0x00002004ff0c7984 */ /* 0x000e680008000c00 */
[----:B------:R-:W2:Y:S01]  /*0c80*/  LDS.128 R16, [UR4+0x30] ;  /* 0x00003004ff107984 */ /* 0x000ea20008000c00 */
[----:B0-----:R-:W-:-:S04]  /*0c90*/  IMAD.IADD R9, R8, 0x1, R9 ;  /* 0x0000000108097824 */ /* 0x001fc800078e0209 */
[----:B------:R-:W-:Y:S01]  /*0ca0*/  IMAD.IADD R10, R10, 0x1, R9 ;  /* 0x000000010a0a7824 */ /* 0x000fe200078e0209 */
[----:B------:R-:W-:Y:S02]  /*0cb0*/  SEL R8, R9, R8, !P0 ;  /* 0x0000000809087207 */ /* 0x000fe40004000000 */
[----:B------:R-:W-:Y:S01]  /*0cc0*/  ISETP.NE.AND P0, PT, R36, 0x3, PT ;  /* 0x000000032400780c */ /* 0x000fe20003f05270 */
[----:B------:R-:W-:Y:S01]  /*0cd0*/  IMAD.IADD R11, R11, 0x1, R10 ;  /* 0x000000010b0b7824 */ /* 0x000fe200078e020a */
[----:B------:R-:W0:Y:S02]  /*0ce0*/  LDS R9, [UR4+0x40] ;  /* 0x00004004ff097984 */ /* 0x000e240008000800 */
        /* <DEDUP_REMOVED lines=13> */
[----:B------:R-:W-:-:S03]  /*0dc0*/  IMAD.IADD R17, R17, 0x1, R16 ;  /* 0x0000000111117824 */ /* 0x000fc600078e0210 */
[----:B------:R-:W-:Y:S01]  /*0dd0*/  SEL R8, R14, R8, !P0 ;  /* 0x000000080e087207 */ /* 0x000fe20004000000 */
[----:B------:R-:W-:Y:S01]  /*0de0*/  IMAD.IADD R18, R18, 0x1, R17 ;  /* 0x0000000112127824 */ /* 0x000fe200078e0211 */
[----:B------:R-:W-:-:S03]  /*0df0*/  ISETP.NE.AND P0, PT, R36, 0x8, PT ;  /* 0x000000082400780c */ /* 0x000fc60003f05270 */
[----:B------:R-:W-:Y:S01]  /*0e00*/  IMAD.IADD R19, R19, 0x1, R18 ;  /* 0x0000000113137824 */ /* 0x000fe200078e0212 */
[----:B------:R-:W-:Y:S02]  /*0e10*/  SEL R8, R15, R8, !P0 ;  /* 0x000000080f087207 */ /* 0x000fe40004000000 */
[----:B------:R-:W-:-:S04]  /*0e20*/  ISETP.NE.AND P0, PT, R36, 0x9, PT ;  /* 0x000000092400780c */ /* 0x000fc80003f05270 */
[----:B------:R-:W-:Y:S02]  /*0e30*/  SEL R8, R16, R8, !P0 ;  /* 0x0000000810087207 */ /* 0x000fe40004000000 */
[----:B------:R-:W-:Y:S01]  /*0e40*/  ISETP.NE.AND P0, PT, R36, 0xa, PT ;  /* 0x0000000a2400780c */ /* 0x000fe20003f05270 */
[----:B0-----:R-:W-:-:S03]  /*0e50*/  IMAD.IADD R9, R19, 0x1, R9 ;  /* 0x0000000113097824 */ /* 0x001fc600078e0209 */
[----:B------:R-:W-:Y:S01]  /*0e60*/  SEL R8, R17, R8, !P0 ;  /* 0x0000000811087207 */ /* 0x000fe20004000000 */
[----:B------:R-:W-:Y:S01]  /*0e70*/  IMAD.IADD R17, R39, 0x1, -R38 ;  /* 0x0000000127117824 */ /* 0x000fe200078e0a26 */
[----:B------:R-:W-:-:S04]  /*0e80*/  ISETP.NE.AND P0, PT, R36, 0xb, PT ;  /* 0x0000000b2400780c */ /* 0x000fc80003f05270 */
[----:B------:R-:W-:Y:S02]  /*0e90*/  SEL R8, R18, R8, !P0 ;  /* 0x0000000812087207 */ /* 0x000fe40004000000 */
[----:B------:R-:W-:Y:S02]  /*0ea0*/  ISETP.GT.U32.AND P0, PT, R35, 0x1f, PT ;  /* 0x0000001f2300780c */ /* 0x000fe40003f04070 */
[----:B------:R-:W-:Y:S02]  /*0eb0*/  SEL R11, R17, RZ, P2 ;  /* 0x000000ff110b7207 */ /* 0x000fe40001000000 */
[----:B------:R-:W-:Y:S02]  /*0ec0*/  SEL R8, R19, R8, !P1 ;  /* 0x0000000813087207 */ /* 0x000fe40004800000 */
[----:B------:R-:W-:-:S03]  /*0ed0*/  ISETP.GE.U32.AND P1, PT, R35, 0x20, PT ;  /* 0x000000202300780c */ /* 0x000fc60003f26070 */
[----:B------:R-:W-:-:S05]  /*0ee0*/  IMAD.IADD R38, R8, 0x1, R11 ;  /* 0x0000000108267824 */ /* 0x000fca00078e020b */
[----:B------:R-:W-:Y:S01]  /*0ef0*/  SEL R17, R17, R38, !P1 ;  /* 0x0000002611117207 */ /* 0x000fe20004800000 */
[----:B------:R-:W-:Y:S06]  /*0f00*/  @P0 BRA `(.L_x_4) ;  /* 0x00000008000c0947 */ /* 0x000fec0003800000 */
[----:B------:R-:W0:Y:S01]  /*0f10*/  LDC.64 R14, c[0x0][0x390] ;  /* 0x0000e400ff0e7b82 */ /* 0x000e220000000a00 */
[----:B------:R-:W-:Y:S01]  /*0f20*/  ISETP.NE.AND P1, PT, R35, RZ, PT ;  /* 0x000000ff2300720c */ /* 0x000fe20003f25270 */
[----:B------:R-:W-:Y:S01]  /*0f30*/  IMAD.U32 R45, RZ, RZ, UR6 ;  /* 0x00000006ff2d7e24 */ /* 0x000fe2000f8e00ff */
[----:B------:R-:W-:-:S05]  /*0f40*/  LOP3.LUT R18, RZ, R35, RZ, 0x33, !PT ;  /* 0x00000023ff127212 */ /* 0x000fca00078e33ff */
[----:B------:R-:W-:-:S06]  /*0f50*/  VIADD R18, R18, UR6 ;  /* 0x0000000612127c36 */ /* 0x000fcc0008000000 */
[----:B------:R-:W-:Y:S01]  /*0f60*/  @!P1 IMAD.MOV.U32 R8, RZ, RZ, 0x64 ;  /* 0x00000064ff089424 */ /* 0x000fe200078e00ff */
[----:B------:R1:W-:Y:S01]  /*0f70*/  @!P1 STS [UR4+0xc], R9 ;  /* 0x00000c09ff009988 */ /* 0x0003e20008000804 */
[----:B0-----:R-:W-:-:S04]  /*0f80*/  IMAD.WIDE R44, R45, 0x8, R14 ;  /* 0x000000082d2c7825 */ /* 0x001fc800078e020e */
[----:B------:R-:W-:Y:S01]  /*0f90*/  IMAD.WIDE R14, R18, 0x8, R14 ;  /* 0x00000008120e7825 */ /* 0x000fe200078e020e */
[----:B------:R1:W-:Y:S01]  /*0fa0*/  @!P1 ST.E.64.STRONG.GPU desc[UR12][R44.64+0x100], R8 ;  /* 0x000100082c009985 */ /* 0x0003e2000c10fb0c */
[----:B------:R-:W-:Y:S05]  /*0fb0*/  NANOSLEEP 0x226 ;  /* 0x000002260000795d */ /* 0x000fea0003800000 */
[----:B------:R-:W2:Y:S01]  /*0fc0*/  LD.E.64.STRONG.GPU R12, desc[UR12][R14.64+0x100] ;  /* 0x0001000c0e0c7980 */ /* 0x000ea2000c10fb00 */
[----:B------:R-:W-:Y:S01]  /*0fd0*/  UMOV UR5, 0xffffffff ;  /* 0xffffffff00057882 */ /* 0x000fe20000000000 */
[----:B--2---:R-:W-:Y:S02]  /*0fe0*/  ISETP.NE.AND P0, PT, R12, 0x63, PT ;  /* 0x000000630c00780c */ /* 0x004fe40003f05270 */
[----:B-1----:R-:W-:Y:S11]  /*0ff0*/  BRA.DIV UR5, `(.L_x_5) ;  /* 0x0000002e05bc7947 */ /* 0x002ff6000b800000 */
[----:B------:R-:W-:-:S13]  /*1000*/  VOTE.ANY P0, !P0 ;  /* 0x0000000000ff7806 */ /* 0x000fda0004000100 */
.L_x_34:
[----:B------:R-:W-:Y:S05]  /*1010*/  @!P0 BRA `(.L_x_6) ;  /* 0x0000000000248947 */ /* 0x000fea0003800000 */
[----:B------:R-:W-:-:S07]  /*1020*/  IMAD.MOV.U32 R8, RZ, RZ, 0x1de ;  /* 0x000001deff087424 */ /* 0x000fce00078e00ff */
.L_x_8:
[----:B------:R-:W-:Y:S05]  /*1030*/  NANOSLEEP R8 ;  /* 0x000000080000735d */ /* 0x000fea0003800000 */
[----:B------:R-:W2:Y:S01]  /*1040*/  LD.E.64.STRONG.GPU R12, desc[UR12][R14.64+0x100] ;  /* 0x0001000c0e0c7980 */ /* 0x000ea2000c10fb00 */
[----:B------:R-:W-:Y:S01]  /*1050*/  UMOV UR5, 0xffffffff ;  /* 0xffffffff00057882 */ /* 0x000fe20000000000 */
[----:B------:R-:W-:Y:S02]  /*1060*/  SHF.R.U32.HI R8, RZ, 0x1, R8 ;  /* 0x00000001ff087819 */ /* 0x000fe40000011608 */
[----:B--2---:R-:W-:Y:S01]  /*1070*/  ISETP.NE.AND P0, PT, R12, 0x63, PT ;  /* 0x000000630c00780c */ /* 0x004fe20003f05270 */
[----:B------:R-:W-:-:S12]  /*1080*/  BRA.DIV UR5, `(.L_x_7) ;  /* 0x0000002e05b87947 */ /* 0x000fd8000b800000 */
[----:B------:R-:W-:-:S13]  /*1090*/  VOTE.ANY P0, !P0 ;  /* 0x0000000000ff7806 */ /* 0x000fda0004000100 */
.L_x_37:
[----:B------:R-:W-:Y:S05]  /*10a0*/  @P0 BRA `(.L_x_8) ;  /* 0xfffffffc00e00947 */ /* 0x000fea000383ffff */
.L_x_6:
[----:B------:R-:W-:Y:S01]  /*10b0*/  UMOV UR5, 0xffffffff ;  /* 0xffffffff00057882 */ /* 0x000fe20000000000 */
[----:B------:R-:W-:Y:S02]  /*10c0*/  ISETP.NE.AND P0, PT, R12, 0x65, PT ;  /* 0x000000650c00780c */ /* 0x000fe40003f05270 */
[----:B------:R-:W-:Y:S11]  /*10d0*/  BRA.DIV UR5, `(.L_x_9) ;  /* 0x0000002e05c47947 */ /* 0x000ff6000b800000 */
[----:B------:R-:W0:Y:S01]  /*10e0*/  S2R R8, SR_GEMASK ;  /* 0x0000000000087919 */ /* 0x000e220000003c00 */
[----:B------:R-:W-:Y:S01]  /*10f0*/  VOTE.ANY R10, PT, !P0 ;  /* 0x00000000000a7806 */ /* 0x000fe200040e0100 */
[C---:B------:R-:W-:Y:S02]  /*1100*/  VIADD R38, R37.reuse, 0x2 ;  /* 0x0000000225267836 */ /* 0x040fe40000000000 */
[----:B------:R-:W-:Y:S01]  /*1110*/  VIADD R39, R37, 0x10 ;  /* 0x0000001025277836 */ /* 0x000fe20000000000 */
[----:B0-----:R-:W-:-:S05]  /*1120*/  LOP3.LUT R10, R10, 0x80000000, R8, 0xec, !PT ;  /* 0x800000000a0a7812 */ /* 0x001fca00078eec08 */
[----:B------:R-:W-:-:S05]  /*1130*/  VIADD R11, R10, 0xffffffff ;  /* 0xffffffff0a0b7836 */ /* 0x000fca0000000000 */
[----:B------:R-:W-:-:S04]  /*1140*/  LOP3.LUT R11, R10, R11, RZ, 0xc, !PT ;  /* 0x0000000b0a0b7212 */ /* 0x000fc800078e0cff */
[----:B------:R-:W0:Y:S02]  /*1150*/  POPC R15, R11 ;  /* 0x0000000b000f7309 */ /* 0x000e240000000000 */
[----:B0-----:R-:W0:Y:S01]  /*1160*/  SHFL.DOWN PT, R16, R13, 0x1, R15 ;  /* 0x082000000d107989 */ /* 0x001e2200000e000f */
[-C--:B------:R-:W-:Y:S02]  /*1170*/  ISETP.GE.AND P0, PT, R37, R15.reuse, PT ;  /* 0x0000000f2500720c */ /* 0x080fe40003f06270 */
[-C--:B------:R-:W-:Y:S02]  /*1180*/  ISETP.GT.AND P2, PT, R39, R15.reuse, PT ;  /* 0x0000000f2700720c */ /* 0x080fe40003f44270 */
[----:B0-----:R-:W-:Y:S02]  /*1190*/  SEL R16, R16, RZ, !P0 ;  /* 0x000000ff10107207 */ /* 0x001fe40004000000 */
[----:B------:R-:W-:-:S03]  /*11a0*/  ISETP.GT.AND P0, PT, R38, R15, PT ;  /* 0x0000000f2600720c */ /* 0x000fc60003f04270 */
[----:B------:R-:W-:-:S05]  /*11b0*/  IMAD.IADD R36, R16, 0x1, R13 ;  /* 0x0000000110247824 */ /* 0x000fca00078e020d */
[----:B------:R-:W0:Y:S02]  /*11c0*/  SHFL.DOWN PT, R16, R36, 0x2, R15 ;  /* 0x0840000024107989 */ /* 0x000e2400000e000f */
[----:B0-----:R-:W-:-:S05]  /*11d0*/  SEL R19, R16, RZ, !P0 ;  /* 0x000000ff10137207 */ /* 0x001fca0004000000 */
[----:B------:R-:W-:Y:S02]  /*11e0*/  IMAD.IADD R40, R36, 0x1, R19 ;  /* 0x0000000124287824 */ /* 0x000fe400078e0213 */
[C---:B------:R-:W-:Y:S02]  /*11f0*/  VIADD R19, R37.reuse, 0x4 ;  /* 0x0000000425137836 */ /* 0x040fe40000000000 */
[----:B------:R-:W-:Y:S01]  /*1200*/  VIADD R36, R37, 0x8 ;  /* 0x0000000825247836 */ /* 0x000fe20000000000 */
[----:B------:R-:W0:Y:S02]  /*1210*/  SHFL.DOWN PT, R16, R40, 0x4, R15 ;  /* 0x0880000028107989 */ /* 0x000e2400000e000f */
[----:B------:R-:W-:-:S04]  /*1220*/  ISETP.GT.AND P0, PT, R19, R15, PT ;  /* 0x0000000f1300720c */ /* 0x000fc80003f04270 */
[----:B0-----:R-:W-:Y:S02]  /*1230*/  SEL R11, R16, RZ, !P0 ;  /* 0x000000ff100b7207 */ /* 0x001fe40004000000 */
[----:B------:R-:W-:-:S03]  /*1240*/  ISETP.GT.AND P0, PT, R36, R15, PT ;  /* 0x0000000f2400720c */ /* 0x000fc60003f04270 */
[----:B------:R-:W-:Y:S02]  /*1250*/  IMAD.IADD R42, R40, 0x1, R11 ;  /* 0x00000001282a7824 */ /* 0x000fe400078e020b */
[----:B------:R-:W0:Y:S03]  /*1260*/  LDC.64 R10, c[0x0][0x390] ;  /* 0x0000e400ff0a7b82 */ /* 0x000e260000000a00 */
[----:B------:R-:W1:Y:S02]  /*1270*/  SHFL.DOWN PT, R16, R42, 0x8, R15 ;  /* 0x090000002a107989 */ /* 0x000e6400000e000f */
[----:B-1----:R-:W-:Y:S02]  /*1280*/  SEL R41, R16, RZ, !P0 ;  /* 0x000000ff10297207 */ /* 0x002fe40004000000 */
[----:B------:R-:W-:-:S03]  /*1290*/  ISETP.NE.AND P0, PT, R12, 0x65, PT ;  /* 0x000000650c00780c */ /* 0x000fc60003f05270 */
[----:B------:R-:W-:Y:S01]  /*12a0*/  IMAD.IADD R41, R42, 0x1, R41 ;  /* 0x000000012a297824 */ /* 0x000fe200078e0229 */
[----:B0-----:R-:W-:-:S04]  /*12b0*/  IADD3 R42, P3, PT, R10, 0x100, RZ ;  /* 0x000001000a2a7810 */ /* 0x001fc80007f7e0ff */
[----:B------:R-:W0:Y:S01]  /*12c0*/  SHFL.DOWN PT, R16, R41, 0x10, R15 ;  /* 0x0a00000029107989 */ /* 0x000e2200000e000f */
[----:B------:R-:W-:-:S04]  /*12d0*/  IMAD.X R43, RZ, RZ, R11, P3 ;  /* 0x000000ffff2b7224 */ /* 0x000fc800018e060b */
[----:B------:R-:W-:Y:S02]  /*12e0*/  VOTE.ALL P0, P0 ;  /* 0x0000000000ff7806 */ /* 0x000fe40000000000 */
[----:B0-----:R-:W-:-:S05]  /*12f0*/  SEL R16, R16, RZ, !P2 ;  /* 0x000000ff10107207 */ /* 0x001fca0005000000 */
[----:B------:R-:W-:-:S07]  /*1300*/  IMAD.IADD R40, R41, 0x1, R16 ;  /* 0x0000000129287824 */ /* 0x000fce00078e0210 */
.L_x_46:
[----:B------:R-:W-:Y:S05]  /*1310*/  @!P0 BRA `(.L_x_10) ;  /* 0x0000000000cc8947 */ /* 0x000fea0003800000 */
[----:B------:R-:W-:-:S07]  /*1320*/  IMAD.MOV.U32 R11, RZ, RZ, 0x1de ;  /* 0x000001deff0b7424 */ /* 0x000fce00078e00ff */
.L_x_16:
[----:B------:R-:W-:-:S05]  /*1330*/  IMAD.WIDE R14, R18, 0x8, R42 ;  /* 0x00000008120e7825 */ /* 0x000fca00078e022a */
[----:B------:R-:W2:Y:S01]  /*1340*/  LD.E.64.STRONG.GPU R12, desc[UR12][R14.64+-0x100] ;  /* 0xffff000c0e0c7980 */ /* 0x000ea2000c10fb00 */
[----:B------:R-:W-:Y:S05]  /*1350*/  YIELD ;  /* 0x0000000000007946 */ /* 0x000fea0003800000 */
[----:B------:R-:W-:Y:S01]  /*1360*/  UMOV UR5, 0xffffffff ;  /* 0xffffffff00057882 */ /* 0x000fe20000000000 */
[----:B------:R-:W-:Y:S02]  /*1370*/  SHF.R.U32.HI R11, RZ, 0x1, R11 ;  /* 0x00000001ff0b7819 */ /* 0x000fe4000001160b */
[----:B--2---:R-:W-:Y:S01]  /*1380*/  ISETP.NE.AND P0, PT, R12, 0x63, PT ;  /* 0x000000630c00780c */ /* 0x004fe20003f05270 */
[----:B------:R-:W-:-:S12]  /*1390*/  BRA.DIV UR5, `(.L_x_11) ;  /* 0x0000003205147947 */ /* 0x000fd8000b800000 */
[----:B------:R-:W-:-:S13]  /*13a0*/  VOTE.ANY P0, !P0 ;  /* 0x0000000000ff7806 */ /* 0x000fda0004000100 */
.L_x_49:
[----:B------:R-:W-:Y:S05]  /*13b0*/  @!P0 BRA `(.L_x_12) ;  /* 0x0000000000248947 */ /* 0x000fea0003800000 */
[----:B------:R-:W-:-:S07]  /*13c0*/  IMAD.MOV.U32 R16, RZ, RZ, R11 ;  /* 0x000000ffff107224 */ /* 0x000fce00078e000b */
.L_x_14:
[----:B------:R-:W-:Y:S05]  /*13d0*/  NANOSLEEP R16 ;  /* 0x000000100000735d */ /* 0x000fea0003800000 */
[----:B------:R-:W2:Y:S01]  /*13e0*/  LD.E.64.STRONG.GPU R12, desc[UR12][R14.64+-0x100] ;  /* 0xffff000c0e0c7980 */ /* 0x000ea2000c10fb00 */
[----:B------:R-:W-:Y:S01]  /*13f0*/  UMOV UR5, 0xffffffff ;  /* 0xffffffff00057882 */ /* 0x000fe20000000000 */
[----:B------:R-:W-:Y:S02]  /*1400*/  SHF.R.U32.HI R16, RZ, 0x1, R16 ;  /* 0x00000001ff107819 */ /* 0x000fe40000011610 */
[----:B--2---:R-:W-:Y:S01]  /*1410*/  ISETP.NE.AND P0, PT, R12, 0x63, PT ;  /* 0x000000630c00780c */ /* 0x004fe20003f05270 */
[----:B------:R-:W-:-:S12]  /*1420*/  BRA.DIV UR5, `(.L_x_13) ;  /* 0x0000003205107947 */ /* 0x000fd8000b800000 */
[----:B------:R-:W-:-:S13]  /*1430*/  VOTE.ANY P0, !P0 ;  /* 0x0000000000ff7806 */ /* 0x000fda0004000100 */
.L_x_52:
[----:B------:R-:W-:Y:S05]  /*1440*/  @P0 BRA `(.L_x_14) ;  /* 0xfffffffc00e00947 */ /* 0x000fea000383ffff */
.L_x_12:
[----:B------:R-:W-:Y:S01]  /*1450*/  UMOV UR5, 0xffffffff ;  /* 0xffffffff00057882 */ /* 0x000fe20000000000 */
[----:B------:R-:W-:Y:S02]  /*1460*/  ISETP.NE.AND P0, PT, R12, 0x65, PT ;  /* 0x000000650c00780c */ /* 0x000fe40003f05270 */
[----:B------:R-:W-:Y:S11]  /*1470*/  BRA.DIV UR5, `(.L_x_15) ;  /* 0x00000032051c7947 */ /* 0x000ff6000b800000 */
[----:B------:R-:W-:Y:S01]  /*1480*/  VOTE.ANY R10, PT, !P0 ;  /* 0x00000000000a7806 */ /* 0x000fe200040e0100 */
[----:B------:R-:W-:-:S03]  /*1490*/  VIADD R18, R18, 0xffffffe0 ;  /* 0xffffffe012127836 */ /* 0x000fc60000000000 */
[----:B------:R-:W-:-:S05]  /*14a0*/  LOP3.LUT R10, R10, 0x80000000, R8, 0xec, !PT ;  /* 0x800000000a0a7812 */ /* 0x000fca00078eec08 */
[----:B------:R-:W-:-:S05]  /*14b0*/  VIADD R15, R10, 0xffffffff ;  /* 0xffffffff0a0f7836 */ /* 0x000fca0000000000 */
[----:B------:R-:W-:-:S06]  /*14c0*/  LOP3.LUT R15, R10, R15, RZ, 0xc, !PT ;  /* 0x0000000f0a0f7212 */ /* 0x000fcc00078e0cff */
        /* <DEDUP_REMOVED lines=17> */
[----:B------:R-:W-:-:S03]  /*15e0*/  ISETP.NE.AND P0, PT, R12, 0x65, PT ;  /* 0x000000650c00780c */ /* 0x000fc60003f05270 */
[----:B------:R-:W-:-:S05]  /*15f0*/  IMAD.IADD R41, R13, 0x1, R16 ;  /* 0x000000010d297824 */ /* 0x000fca00078e0210 */
[----:B------:R-:W0:Y:S05]  /*1600*/  SHFL.DOWN PT, R16, R41, 0x10, R15 ;  /* 0x0a00000029107989 */ /* 0x000e2a00000e000f */
[----:B------:R-:W-:Y:S02]  /*1610*/  VOTE.ALL P0, P0 ;  /* 0x0000000000ff7806 */ /* 0x000fe40000000000 */
[----:B0-----:R-:W-:-:S04]  /*1620*/  SEL R16, R16, RZ, !P2 ;  /* 0x000000ff10107207 */ /* 0x001fc80005000000 */
[----:B------:R-:W-:-:S07]  /*1630*/  IADD3 R40, PT, PT, R41, R16, R40 ;  /* 0x0000001029287210 */ /* 0x000fce0007ffe028 */
.L_x_61:
[----:B------:R-:W-:Y:S05]  /*1640*/  @P0 BRA `(.L_x_16) ;  /* 0xfffffffc00380947 */ /* 0x000fea000383ffff */
.L_x_10:
[----:B------:R-:W-:Y:S01]  /*1650*/  ISETP.NE.AND P0, PT, R37, RZ, PT ;  /* 0x000000ff2500720c */ /* 0x000fe20003f05270 */
[----:B------:R-:W0:Y:S01]  /*1660*/  @!P1 S2R R11, SR_CgaCtaId ;  /* 0x00000000000b9919 */ /* 0x000e220000008800 */
[----:B------:R-:W-:Y:S01]  /*1670*/  @!P1 MOV R10, 0x400 ;  /* 0x00000400000a9802 */ /* 0x000fe20000000f00 */
[----:B------:R-:W-:Y:S02]  /*1680*/  @!P1 IMAD.IADD R9, R9, 0x1, R40 ;  /* 0x0000000109099824 */ /* 0x000fe400078e0228 */
[----:B------:R-:W-:Y:S02]  /*1690*/  @!P1 IMAD.MOV.U32 R8, RZ, RZ, 0x65 ;  /* 0x00000065ff089424 */ /* 0x000fe400078e00ff */
[----:B------:R-:W-:-:S03]  /*16a0*/  IMAD.MOV.U32 R38, RZ, RZ, R17 ;  /* 0x000000ffff267224 */ /* 0x000fc600078e0011 */
[----:B------:R1:W-:Y:S03]  /*16b0*/  @!P1 ST.E.64.STRONG.GPU desc[UR12][R44.64+0x100], R8 ;  /* 0x000100082c009985 */ /* 0x0003e6000c10fb0c */
[----:B------:R-:W-:Y:S01]  /*16c0*/  @!P0 MOV R12, 0x400 ;  /* 0x00000400000c8802 */ /* 0x000fe20000000f00 */
[----:B------:R-:W2:Y:S01]  /*16d0*/  @!P0 S2R R13, SR_CgaCtaId ;  /* 0x00000000000d8919 */ /* 0x000ea20000008800 */
[----:B------:R-:W-:Y:S01]  /*16e0*/  @!P0 IMAD.MOV.U32 R38, RZ, RZ, R40 ;  /* 0x000000ffff268224 */ /* 0x000fe200078e0028 */
[----:B0-----:R-:W-:-:S05]  /*16f0*/  @!P1 LEA R10, R11, R10, 0x18 ;  /* 0x0000000a0b0a9211 */ /* 0x001fca00078ec0ff */
[----:B------:R1:W-:Y:S04]  /*1700*/  @!P1 STS [R10+0x8], R9 ;  /* 0x000008090a009388 */ /* 0x0003e80000000800 */
[----:B------:R1:W-:Y:S01]  /*1710*/  @!P1 STS [R10+0x4], R40 ;  /* 0x000004280a009388 */ /* 0x0003e20000000800 */
[----:B--2---:R-:W-:-:S05]  /*1720*/  @!P0 LEA R13, R13, R12, 0x18 ;  /* 0x0000000c0d0d8211 */ /* 0x004fca00078ec0ff */
[----:B------:R1:W-:Y:S02]  /*1730*/  @!P0 STS [R13+0x54], R40 ;  /* 0x000054280d008388 */ /* 0x0003e40000000800 */
.L_x_4:
[----:B------:R-:W-:Y:S05]  /*1740*/  WARPSYNC.ALL ;  /* 0x0000000000007948 */ /* 0x000fea0003800000 */
[----:B------:R-:W0:Y:S08]  /*1750*/  S2UR UR7, SR_CgaCtaId ;  /* 0x00000000000779c3 */ /* 0x000e300000008800 */
[----:B------:R-:W-:Y:S01]  /*1760*/  BAR.SYNC.DEFER_BLOCKING 0x0 ;  /* 0x0000000000007b1d */ /* 0x000fe20000010000 */
[----:B------:R-:W-:-:S05]  /*1770*/  ISETP.NE.AND P0, PT, R35, RZ, PT ;  /* 0x000000ff2300720c */ /* 0x000fca0003f05270 */
[----:B------:R-:W-:Y:S02]  /*1780*/  UMOV UR5, 0x400 ;  /* 0x0000040000057882 */ /* 0x000fe40000000000 */
[----:B0-----:R-:W-:-:S09]  /*1790*/  ULEA UR5, UR7, UR5, 0x18 ;  /* 0x0000000507057291 */ /* 0x001fd2000f8ec0ff */
[----:B-1----:R-:W0:Y:S02]  /*17a0*/  LDS R8, [UR5+0x54] ;  /* 0x00005405ff087984 */ /* 0x002e240008000800 */
[----:B0-----:R-:W-:-:S05]  /*17b0*/  SEL R9, R8, RZ, P0 ;  /* 0x000000ff08097207 */ /* 0x001fca0000000000 */
[----:B------:R-:W-:-:S07]  /*17c0*/  IMAD.IADD R38, R9, 0x1, R38 ;  /* 0x0000000109267824 */ /* 0x000fce00078e0226 */
.L_x_3:
[----:B------:R-:W-:Y:S05]  /*17d0*/  BSYNC.RECONVERGENT B0 ;  /* 0x0000000000007941 */ /* 0x000fea0003800200 */
.L_x_1:
[----:B------:R-:W-:Y:S01]  /*17e0*/  IMAD.IADD R32, R32, 0x1, R38 ;  /* 0x0000000120207824 */ /* 0x000fe200078e0226 */
[----:B------:R-:W-:Y:S03]  /*17f0*/  BAR.SYNC.DEFER_BLOCKING 0x0 ;  /* 0x0000000000007b1d */ /* 0x000fe60000010000 */
[----:B------:R-:W-:-:S03]  /*1800*/  IMAD.IADD R29, R29, 0x1, R32 ;  /* 0x000000011d1d7824 */ /* 0x000fc600078e0220 */
[----:B------:R-:W1:Y:S01]  /*1810*/  LDCU.64 UR8, c[0x0][0x388] ;  /* 0x00007100ff0877ac */ /* 0x000e620008000a00 */
[----:B------:R-:W-:-:S04]  /*1820*/  IMAD.IADD R28, R28, 0x1, R29 ;  /* 0x000000011c1c7824 */ /* 0x000fc800078e021d */
[----:B------:R-:W-:-:S04]  /*1830*/  IMAD.IADD R27, R27, 0x1, R28 ;  /* 0x000000011b1b7824 */ /* 0x000fc800078e021c */
[----:B------:R-:W-:-:S04]  /*1840*/  IMAD.IADD R26, R26, 0x1, R27 ;  /* 0x000000011a1a7824 */ /* 0x000fc800078e021b */
[----:B------:R-:W-:-:S04]  /*1850*/  IMAD.IADD R25, R25, 0x1, R26 ;  /* 0x0000000119197824 */ /* 0x000fc800078e021a */
[----:B------:R-:W-:Y:S01]  /*1860*/  IMAD.IADD R24, R24, 0x1, R25 ;  /* 0x0000000118187824 */ /* 0x000fe200078e0219 */
[----:B------:R-:W-:Y:S03]  /*1870*/  STS [R33], R38 ;  /* 0x0000002621007388 */ /* 0x000fe60000000800 */
[----:B------:R-:W-:Y:S01]  /*1880*/  IMAD.IADD R23, R23, 0x1, R24 ;  /* 0x0000000117177824 */ /* 0x000fe200078e0218 */
[----:B------:R-:W-:Y:S03]  /*1890*/  STS [R33+0x4], R32 ;  /* 0x0000042021007388 */ /* 0x000fe60000000800 */
        /* <DEDUP_REMOVED lines=19> */
[----:B------:R-:W-:Y:S04]  /*19d0*/  STS [R33+0x2c], R20 ;  /* 0x00002c1421007388 */ /* 0x000fe80000000800 */
[----:B------:R-:W-:Y:S04]  /*19e0*/  STS [R33+0x30], R7 ;  /* 0x0000300721007388 */ /* 0x000fe80000000800 */
[----:B------:R-:W-:Y:S04]  /*19f0*/  STS [R33+0x34], R6 ;  /* 0x0000340621007388 */ /* 0x000fe80000000800 */
[----:B------:R-:W-:Y:S04]  /*1a00*/  STS [R33+0x38], R5 ;  /* 0x0000380521007388 */ /* 0x000fe80000000800 */
[----:B------:R-:W-:Y:S04]  /*1a10*/  STS [R33+0x3c], R4 ;  /* 0x00003c0421007388 */ /* 0x000fe80000000800 */
[----:B------:R-:W-:Y:S04]  /*1a20*/  STS [R33+0x40], R3 ;  /* 0x0000400321007388 */ /* 0x000fe80000000800 */
[----:B------:R1:W-:Y:S04]  /*1a30*/  STS [R33+0x44], R2 ;  /* 0x0000440221007388 */ /* 0x0003e80000000800 */
[----:B------:R-:W-:Y:S01]  /*1a40*/  STS [R33+0x48], R0 ;  /* 0x0000480021007388 */ /* 0x000fe20000000800 */
[----:B------:R-:W-:-:S03]  /*1a50*/  NOP ;  /* 0x0000000000007918 */ /* 0x000fc60000000000 */
[----:B0-----:R-:W0:Y:S01]  /*1a60*/  LDS R9, [R34] ;  /* 0x0000000022097984 */ /* 0x001e220000000800 */
[----:B-1----:R-:W-:-:S03]  /*1a70*/  IADD3 R2, P0, PT, R31, UR8, RZ ;  /* 0x000000081f027c10 */ /* 0x002fc6000ff1e0ff */
[----:B------:R-:W1:Y:S01]  /*1a80*/  LDS R7, [R34+0x80] ;  /* 0x0000800022077984 */ /* 0x000e620000000800 */
[----:B------:R-:W-:-:S03]  /*1a90*/  IADD3.X R3, PT, PT, R30, UR9, RZ, P0, !PT ;  /* 0x000000091e037c10 */ /* 0x000fc600087fe4ff */
[----:B------:R-:W2:Y:S04]  /*1aa0*/  LDS R11, [R34+0x100] ;  /* 0x00010000220b7984 */ /* 0x000ea80000000800 */
[----:B------:R-:W3:Y:S04]  /*1ab0*/  LDS R13, [R34+0x180] ;  /* 0x00018000220d7984 */ /* 0x000ee80000000800 */
[----:B------:R-:W4:Y:S04]  /*1ac0*/  LDS R5, [R34+0x200] ;  /* 0x0002000022057984 */ /* 0x000f280000000800 */
[----:B------:R-:W5:Y:S04]  /*1ad0*/  LDS R15, [R34+0x280] ;  /* 0x00028000220f7984 */ /* 0x000f680000000800 */
        /* <DEDUP_REMOVED lines=13> */
[----:B0-----:R-:W-:Y:S04]  /*1bb0*/  STG.E desc[UR12][R2.64], R9 ;  /* 0x0000000902007986 */ /* 0x001fe8000c10190c */
[----:B-1----:R-:W-:Y:S04]  /*1bc0*/  STG.E desc[UR12][R2.64+0x80], R7 ;  /* 0x0000800702007986 */ /* 0x002fe8000c10190c */
[----:B--2---:R-:W-:Y:S04]  /*1bd0*/  STG.E desc[UR12][R2.64+0x100], R11 ;  /* 0x0001000b02007986 */ /* 0x004fe8000c10190c */
[----:B---3--:R-:W-:Y:S04]  /*1be0*/  STG.E desc[UR12][R2.64+0x180], R13 ;  /* 0x0001800d02007986 */ /* 0x008fe8000c10190c */
[----:B----4-:R-:W-:Y:S04]  /*1bf0*/  STG.E desc[UR12][R2.64+0x200], R5 ;  /* 0x0002000502007986 */ /* 0x010fe8000c10190c */
[----:B-----5:R-:W-:Y:S04]  /*1c00*/  STG.E desc[UR12][R2.64+0x280], R15 ;  /* 0x0002800f02007986 */ /* 0x020fe8000c10190c */
[----:B------:R-:W-:Y:S04]  /*1c10*/  STG.E desc[UR12][R2.64+0x300], R17 ;  /* 0x0003001102007986 */ /* 0x000fe8000c10190c */
        /* <DEDUP_REMOVED lines=11> */
[----:B------:R-:W-:Y:S01]  /*1cd0*/  STG.E desc[UR12][R2.64+0x900], R43 ;  /* 0x0009002b02007986 */ /* 0x000fe2000c10190c */
[----:B------:R-:W-:Y:S05]  /*1ce0*/  EXIT ;  /* 0x000000000000794d */ /* 0x000fea0003800000 */
.L_x_0:
[----:B------:R-:W-:-:S04]  /*1cf0*/  ISETP.NE.U32.AND P0, PT, RZ, UR7, PT ;  /* 0x00000007ff007c0c */ /* 0x000fc8000bf05070 */
[----:B------:R-:W-:-:S13]  /*1d00*/  ISETP.NE.AND.EX P0, PT, RZ, UR4, PT, P0 ;  /* 0x00000004ff007c0c */ /* 0x000fda000bf05300 */
[----:B------:R-:W-:Y:S05]  /*1d10*/  @!P0 EXIT ;  /* 0x000000000000894d */ /* 0x000fea0003800000 */
[----:B------:R-:W0:Y:S02]  /*1d20*/  LDCU.64 UR4, c[0x0][0x380] ;  /* 0x00007000ff0477ac */ /* 0x000e240008000a00 */
[----:B0-----:R-:W-:-:S06]  /*1d30*/  UIMAD.WIDE UR4, UR6, 0x7b80, UR4 ;  /* 0x00007b80060478a5 */ /* 0x001fcc000f8e0204 */
[----:B------:R-:W-:Y:S02]  /*1d40*/  IMAD.U32 R2, RZ, RZ, UR4 ;  /* 0x00000004ff027e24 */ /* 0x000fe4000f8e00ff */
[----:B------:R-:W-:-:S05]  /*1d50*/  IMAD.U32 R3, RZ, RZ, UR5 ;  /* 0x00000005ff037e24 */ /* 0x000fca000f8e00ff */
[----:B------:R0:W2:Y:S01]  /*1d60*/  LDG.E R0, desc[UR12][R2.64] ;  /* 0x0000000c02007981 */ /* 0x0000a2000c1e1900 */
[----:B------:R-:W3:Y:S02]  /*1d70*/  S2R R31, SR_TID.X ;  /* 0x00000000001f7919 */ /* 0x000ee40000002100 */
[C---:B---3--:R-:W-:Y:S02]  /*1d80*/  LOP3.LUT R30, R31.reuse, 0x1f, RZ, 0xc0, !PT ;  /* 0x0000001f1f1e7812 */ /* 0x048fe400078ec0ff */
[----:B------:R-:W-:-:S05]  /*1d90*/  LOP3.LUT R5, R31, 0x3e0, RZ, 0xc0, !PT ;  /* 0x000003e01f057812 */ /* 0x000fca00078ec0ff */
[----:B------:R-:W-:-:S04]  /*1da0*/  IMAD R30, R5, 0x13, R30 ;  /* 0x00000013051e7824 */ /* 0x000fc800078e021e */
[C---:B------:R-:W-:Y:S01]  /*1db0*/  VIADD R4, R30.reuse, 0x20 ;  /* 0x000000201e047836 */ /* 0x040fe20000000000 */
[C---:B------:R-:W-:Y:S01]  /*1dc0*/  ISETP.GE.U32.AND P1, PT, R30.reuse, UR7, PT ;  /* 0x000000071e007c0c */ /* 0x040fe2000bf26070 */
[C---:B------:R-:W-:Y:S01]  /*1dd0*/  VIADD R5, R30.reuse, 0x40 ;  /* 0x000000401e057836 */ /* 0x040fe20000000000 */
[C---:B0-----:R-:W-:Y:S01]  /*1de0*/  LEA R2, P0, R30.reuse, UR4, 0x2 ;  /* 0x000000041e027c11 */ /* 0x041fe2000f8010ff */
[----:B------:R-:W-:Y:S01]  /*1df0*/  VIADD R3, R30, 0x80 ;  /* 0x000000801e037836 */ /* 0x000fe20000000000 */
[----:B------:R-:W-:Y:S01]  /*1e00*/  ISETP.GE.U32.AND P2, PT, R4, UR7, PT ;  /* 0x0000000704007c0c */ /* 0x000fe2000bf46070 */
[C---:B------:R-:W-:Y:S01]  /*1e10*/  VIADD R4, R30.reuse, 0xa0 ;  /* 0x000000a01e047836 */ /* 0x040fe20000000000 */
[----:B------:R-:W-:Y:S01]  /*1e20*/  ISETP.GE.U32.AND P3, PT, R5, UR7, PT ;  /* 0x0000000705007c0c */ /* 0x000fe2000bf66070 */
[----:B------:R-:W-:Y:S01]  /*1e30*/  VIADD R5, R30, 0xc0 ;  /* 0x000000c01e057836 */ /* 0x000fe20000000000 */
[----:B------:R-:W-:Y:S01]  /*1e40*/  ISETP.GE.U32.AND P5, PT, R3, UR7, PT ;  /* 0x0000000703007c0c */ /* 0x000fe2000bfa6070 */
[----:B------:R-:W-:Y:S01]  /*1e50*/  IMAD.X R3, RZ, RZ, UR5, P0 ;  /* 0x00000005ff037e24 */ /* 0x000fe200080e06ff */
[----:B------:R-:W-:Y:S01]  /*1e60*/  ISETP.GE.U32.AND P6, PT, R4, UR7, PT ;  /* 0x0000000704007c0c */ /* 0x000fe2000bfc6070 */
[C---:B------:R-:W-:Y:S01]  /*1e70*/  VIADD R6, R30.reuse, 0x60 ;  /* 0x000000601e067836 */ /* 0x040fe20000000000 */
[----:B------:R-:W-:Y:S01]  /*1e80*/  ISETP.GE.U32.AND P0, PT, R5, UR7, PT ;  /* 0x0000000705007c0c */ /* 0x000fe2000bf06070 */
[----:B------:R-:W-:-:S02]  /*1e90*/  VIADD R5, R30, 0xe0 ;  /* 0x000000e01e057836 */ /* 0x000fc40000000000 */
[----:B------:R-:W-:Y:S01]  /*1ea0*/  VIADD R37, R30, 0x100 ;  /* 0x000001001e257836 */ /* 0x000fe20000000000 */
[----:B------:R-:W-:Y:S01]  /*1eb0*/  ISETP.GE.U32.AND P4, PT, R6, UR7, PT ;  /* 0x0000000706007c0c */ /* 0x000fe2000bf86070 */
[C---:B------:R-:W-:Y:S02]  /*1ec0*/  VIADD R7, R30.reuse, 0x140 ;  /* 0x000001401e077836 */ /* 0x040fe40000000000 */
[C---:B------:R-:W-:Y:S02]  /*1ed0*/  VIADD R36, R30.reuse, 0x120 ;  /* 0x000001201e247836 */ /* 0x040fe40000000000 */
[C---:B------:R-:W-:Y:S02]  /*1ee0*/  VIADD R35, R30.reuse, 0x220 ;  /* 0x000002201e237836 */ /* 0x040fe40000000000 */
[----:B------:R-:W-:Y:S02]  /*1ef0*/  VIADD R34, R30, 0x240 ;  /* 0x000002401e227836 */ /* 0x000fe40000000000 */
[----:B--2---:R-:W-:-:S02]  /*1f00*/  IMAD.MOV.U32 R4, RZ, RZ, R0 ;  /* 0x000000ffff047224 */ /* 0x004fc400078e0000 */
[----:B------:R-:W2:Y:S02]  /*1f10*/  @!P1 LDG.E R0, desc[UR12][R2.64] ;  /* 0x0000000c02009981 */ /* 0x000ea4000c1e1900 */
[--C-:B------:R-:W-:Y:S01]  /*1f20*/  IMAD.MOV.U32 R12, RZ, RZ, R4.reuse ;  /* 0x000000ffff0c7224 */ /* 0x100fe200078e0004 */
[----:B------:R-:W-:Y:S01]  /*1f30*/  ISETP.GE.U32.AND P1, PT, R5, UR7, PT ;  /* 0x0000000705007c0c */ /* 0x000fe2000bf26070 */
[--C-:B------:R-:W-:Y:S02]  /*1f40*/  IMAD.MOV.U32 R8, RZ, RZ, R4.reuse ;  /* 0x000000ffff087224 */ /* 0x100fe400078e0004 */
[C---:B------:R-:W-:Y:S02]  /*1f50*/  VIADD R5, R30.reuse, 0x160 ;  /* 0x000001601e057836 */ /* 0x040fe40000000000 */
[--C-:B------:R-:W-:Y:S01]  /*1f60*/  IMAD.MOV.U32 R6, RZ, RZ, R4.reuse ;  /* 0x000000ffff067224 */ /* 0x100fe200078e0004 */
[----:B------:R-:W3:Y:S01]  /*1f70*/  @!P5 LDG.E R12, desc[UR12][R2.64+0x200] ;  /* 0x0002000c020cd981 */ /* 0x000ee2000c1e1900 */
[--C-:B------:R-:W-:Y:S01]  /*1f80*/  IMAD.MOV.U32 R14, RZ, RZ, R4.reuse ;  /* 0x000000ffff0e7224 */ /* 0x100fe200078e0004 */
[----:B------:R-:W-:Y:S01]  /*1f90*/  ISETP.GE.U32.AND P5, PT, R37, UR7, PT ;  /* 0x0000000725007c0c */ /* 0x000fe2000bfa6070 */
[----:B------:R-:W-:Y:S01]  /*1fa0*/  IMAD.MOV.U32 R16, RZ, RZ, R4 ;  /* 0x000000ffff107224 */ /* 0x000fe200078e0004 */
[----:B------:R-:W4:Y:S01]  /*1fb0*/  @!P3 LDG.E R8, desc[UR12][R2.64+0x100] ;  /* 0x0001000c0208b981 */ /* 0x000f22000c1e1900 */
[----:B------:R-:W-:Y:S01]  /*1fc0*/  ISETP.GE.U32.AND P3, PT, R5, UR7, PT ;  /* 0x0000000705007c0c */ /* 0x000fe2000bf66070 */
[----:B------:R-:W-:-:S02]  /*1fd0*/  VIADD R5, R30, 0x1a0 ;  /* 0x000001a01e057836 */ /* 0x000fc40000000000 */
[----:B------:R-:W4:Y:S01]  /*1fe0*/  @!P2 LDG.E R6, desc[UR12][R2.64+0x80] ;  /* 0x0000800c0206a981 */ /* 0x000f22000c1e1900 */
[----:B------:R-:W-:Y:S01]  /*1ff0*/  ISETP.GE.U32.AND P2, PT, R7, UR7, PT ;  /* 0x0000000707007c0c */ /* 0x000fe2000bf46070 */
[--C-:B------:R-:W-:Y:S02]  /*2000*/  IMAD.MOV.U32 R10, RZ, RZ, R4.reuse ;  /* 0x000000ffff0a7224 */ /* 0x100fe400078e0004 */
[----:B------:R-:W4:Y:S01]  /*2010*/  @!P6 LDG.E R14, desc[UR12][R2.64+0x280] ;  /* 0x0002800c020ee981 */ /* 0x000f22000c1e1900 */
[----:B------:R-:W-:Y:S01]  /*2020*/  ISETP.GE.U32.AND P6, PT, R36, UR7, PT ;  /* 0x0000000724007c0c */ /* 0x000fe2000bfc6070 */
[----:B------:R-:W-:Y:S02]  /*2030*/  IMAD.MOV.U32 R20, RZ, RZ, R4 ;  /* 0x000000ffff147224 */ /* 0x000fe400078e0004 */
[----:B------:R-:W4:Y:S01]  /*2040*/  @!P0 LDG.E R16, desc[UR12][R2.64+0x300] ;  /* 0x0003000c02108981 */ /* 0x000f22000c1e1900 */
[----:B------:R-:W-:Y:S01]  /*2050*/  ISETP.GE.U32.AND P0, PT, R5, UR7, PT ;  /* 0x0000000705007c0c */ /* 0x000fe2000bf06070 */
[----:B------:R-:W-:-:S02]  /*2060*/  VIADD R7, R30, 0x180 ;  /* 0x000001801e077836 */ /* 0x000fc40000000000 */
[C---:B------:R-:W-:Y:S01]  /*2070*/  VIADD R5, R30.reuse, 0x1e0 ;  /* 0x000001e01e057836 */ /* 0x040fe20000000000 */
[----:B------:R-:W4:Y:S01]  /*2080*/  @!P4 LDG.E R10, desc[UR12][R2.64+0x180] ;  /* 0x0001800c020ac981 */ /* 0x000f22000c1e1900 */
[--C-:B------:R-:W-:Y:S01]  /*2090*/  IMAD.MOV.U32 R18, RZ, RZ, R4.reuse ;  /* 0x000000ffff127224 */ /* 0x100fe200078e0004 */
[----:B------:R-:W-:Y:S01]  /*20a0*/  ISETP.GE.U32.AND P4, PT, R7, UR7, PT ;  /* 0x0000000707007c0c */ /* 0x000fe2000bf86070 */
[--C-:B------:R-:W-:Y:S01]  /*20b0*/  IMAD.MOV.U32 R22, RZ, RZ, R4.reuse ;  /* 0x000000ffff167224 */ /* 0x100fe200078e0004 */
[----:B------:R-:W4:Y:S01]  /*20c0*/  @!P5 LDG.E R20, desc[UR12][R2.64+0x400] ;  /* 0x0004000c0214d981 */ /* 0x000f22000c1e1900 */
[--C-:B------:R-:W-:Y:S01]  /*20d0*/  IMAD.MOV.U32 R24, RZ, RZ, R4.reuse ;  /* 0x000000ffff187224 */ /* 0x100fe200078e0004 */
[----:B------:R-:W-:Y:S01]  /*20e0*/  ISETP.GE.U32.AND P5, PT, R5, UR7, PT ;  /* 0x0000000705007c0c */ /* 0x000fe2000bfa6070 */
[----:B------:R-:W-:Y:S01]  /*20f0*/  IMAD.MOV.U32 R26, RZ, RZ, R4 ;  /* 0x000000ffff1a7224 */ /* 0x000fe200078e0004 */
[----:B------:R-:W4:Y:S01]  /*2100*/  @!P1 LDG.E R18, desc[UR12][R2.64+0x380] ;  /* 0x0003800c02129981 */ /* 0x000f22000c1e1900 */
[----:B------:R-:W-:-:S02]  /*2110*/  VIADD R7, R30, 0x1c0 ;  /* 0x000001c01e077836 */ /* 0x000fc40000000000 */
[----:B------:R-:W-:Y:S01]  /*2120*/  VIADD R5, R30, 0x200 ;  /* 0x000002001e057836 */ /* 0x000fe20000000000 */
[----:B------:R-:W4:Y:S02]  /*2130*/  @!P6 LDG.E R22, desc[UR12][R2.64+0x480] ;  /* 0x0004800c0216e981 */ /* 0x000f24000c1e1900 */
[----:B------:R-:W-:Y:S02]  /*2140*/  ISETP.GE.U32.AND P1, PT, R7, UR7, PT ;  /* 0x0000000707007c0c */ /* 0x000fe4000bf26070 */
[----:B------:R-:W4:Y:S01]  /*2150*/  @!P2 LDG.E R24, desc[UR12][R2.64+0x500] ;  /* 0x0005000c0218a981 */ /* 0x000f22000c1e1900 */
[----:B------:R-:W-:Y:S02]  /*2160*/  ISETP.GE.U32.AND P6, PT, R5, UR7, PT ;  /* 0x0000000705007c0c */ /* 0x000fe4000bfc6070 */
[----:B------:R-:W-:Y:S01]  /*2170*/  ISETP.GE.U32.AND P2, PT, R35, UR7, PT ;  /* 0x0000000723007c0c */ /* 0x000fe2000bf46070 */
[----:B------:R-:W4:Y:S01]  /*2180*/  @!P3 LDG.E R26, desc[UR12][R2.64+0x580] ;  /* 0x0005800c021ab981 */ /* 0x000f22000c1e1900 */
[----:B------:R-:W-:Y:S01]  /*2190*/  ISETP.GE.U32.AND P3, PT, R34, UR7, PT ;  /* 0x0000000722007c0c */ /* 0x000fe2000bf66070 */
[----:B------:R-:W-:-:S02]  /*21a0*/  IMAD.MOV.U32 R28, RZ, RZ, R4 ;  /* 0x000000ffff1c7224 */ /* 0x000fc400078e0004 */
[--C-:B------:R-:W-:Y:S02]  /*21b0*/  IMAD.MOV.U32 R40, RZ, RZ, R4.reuse ;  /* 0x000000ffff287224 */ /* 0x100fe400078e0004 */
[--C-:B------:R-:W-:Y:S02]  /*21c0*/  IMAD.MOV.U32 R42, RZ, RZ, R4.reuse ;  /* 0x000000ffff2a7224 */ /* 0x100fe400078e0004 */
[--C-:B------:R-:W-:Y:S01]  /*21d0*/  IMAD.MOV.U32 R44, RZ, RZ, R4.reuse ;  /* 0x000000ffff2c7224 */ /* 0x100fe200078e0004 */
[----:B------:R-:W4:Y:S01]  /*21e0*/  @!P4 LDG.E R28, desc[UR12][R2.64+0x600] ;  /* 0x0006000c021cc981 */ /* 0x000f22000c1e1900 */
[--C-:B------:R-:W-:Y:S02]  /*21f0*/  IMAD.MOV.U32 R5, RZ, RZ, R4.reuse ;  /* 0x000000ffff057224 */ /* 0x100fe400078e0004 */
[----:B------:R-:W-:Y:S01]  /*2200*/  IMAD.MOV.U32 R7, RZ, RZ, R4 ;  /* 0x000000ffff077224 */ /* 0x000fe200078e0004 */
[----:B------:R-:W4:Y:S04]  /*2210*/  @!P0 LDG.E R40, desc[UR12][R2.64+0x680] ;  /* 0x0006800c02288981 */ /* 0x000f28000c1e1900 */
[----:B------:R-:W4:Y:S04]  /*2220*/  @!P1 LDG.E R42, desc[UR12][R2.64+0x700] ;  /* 0x0007000c022a9981 */ /* 0x000f28000c1e1900 */
[----:B------:R-:W4:Y:S04]  /*2230*/  @!P5 LDG.E R44, desc[UR12][R2.64+0x780] ;  /* 0x0007800c022cd981 */ /* 0x000f28000c1e1900 */
[----:B------:R-:W4:Y:S04]  /*2240*/  @!P6 LDG.E R5, desc[UR12][R2.64+0x800] ;  /* 0x0008000c0205e981 */ /* 0x000f28000c1e1900 */
[----:B------:R-:W4:Y:S04]  /*2250*/  @!P2 LDG.E R7, desc[UR12][R2.64+0x880] ;  /* 0x0008800c0207a981 */ /* 0x000f28000c1e1900 */
[----:B------:R-:W4:Y:S01]  /*2260*/  @!P3 LDG.E R4, desc[UR12][R2.64+0x900] ;  /* 0x0009000c0204b981 */ /* 0x000f22000c1e1900 */
[----:B------:R-:W0:Y:S01]  /*2270*/  S2R R38, SR_LANEID ;  /* 0x0000000000267919 */ /* 0x000e220000000000 */
[----:B------:R-:W1:Y:S01]  /*2280*/  S2UR UR5, SR_CgaCtaId ;  /* 0x00000000000579c3 */ /* 0x000e620000008800 */
[----:B------:R-:W-:Y:S01]  /*2290*/  SHF.R.U32.HI R41, RZ, 0x5, R31 ;  /* 0x00000005ff297819 */ /* 0x000fe2000001161f */
[----:B------:R-:W-:-:S02]  /*22a0*/  UMOV UR4, 0x400 ;  /* 0x0000040000047882 */ /* 0x000fc40000000000 */
[----:B-1----:R-:W-:Y:S02]  /*22b0*/  ULEA UR4, UR5, UR4, 0x18 ;  /* 0x0000000405047291 */ /* 0x002fe4000f8ec0ff */
[----:B0-----:R-:W-:-:S05]  /*22c0*/  IMAD R29, R41, 0x260, R38 ;  /* 0x00000260291d7824 */ /* 0x001fca00078e0226 */
[----:B------:R-:W-:Y:S01]  /*22d0*/  LEA R29, R29, UR4, 0x2 ;  /* 0x000000041d1d7c11 */ /* 0x000fe2000f8e10ff */
[----:B------:R-:W-:-:S04]  /*22e0*/  UISETP.NE.AND UP0, UPT, UR6, URZ, UPT ;  /* 0x000000ff0600728c */ /* 0x000fc8000bf05270 */
[----:B--2---:R-:W-:Y:S04]  /*22f0*/  STS [R29], R0 ;  /* 0x000000001d007388 */ /* 0x004fe80000000800 */
[----:B---3--:R-:W-:Y:S04]  /*2300*/  STS [R29+0x200], R12 ;  /* 0x0002000c1d007388 */ /* 0x008fe80000000800 */
[----:B----4-:R0:W-:Y:S04]  /*2310*/  STS [R29+0x100], R8 ;  /* 0x000100081d007388 */ /* 0x0101e80000000800 */
[----:B------:R1:W-:Y:S01]  /*2320*/  STS [R29+0x80], R6 ;  /* 0x000080061d007388 */ /* 0x0003e20000000800 */
[----:B0-----:R-:W-:-:S03]  /*2330*/  IMAD R8, R38, 0x48, R29 ;  /* 0x0000004826087824 */ /* 0x001fc600078e021d */
        /* <DEDUP_REMOVED lines=16> */
[----:B------:R1:W0:Y:S04]  /*2440*/  LDS R32, [R8] ;  /* 0x0000000008207984 */ /* 0x0002280000000800 */
        /* <DEDUP_REMOVED lines=19> */
[----:B--234-:R-:W-:Y:S05]  /*2580*/  BRA.U UP0, `(.L_x_17) ;  /* 0x0000000500047547 */ /* 0x01cfea000b800000 */
[----:B01----:R-:W-:Y:S02]  /*2590*/  IADD3 R8, PT, PT, R28, R33, R32 ;  /* 0x000000211c087210 */ /* 0x003fe40007ffe020 */
[----:B------:R-:W-:Y:S02]  /*25a0*/  ISETP.NE.AND P1, PT, R38, 0x1f, PT ;  /* 0x0000001f2600780c */ /* 0x000fe40003f25270 */
[----:B------:R-:W-:Y:S02]  /*25b0*/  IADD3 R8, PT, PT, R26, R27, R8 ;  /* 0x0000001b1a087210 */ /* 0x000fe40007ffe008 */
[----:B------:R-:W-:Y:S02]  /*25c0*/  ISETP.NE.AND P2, PT, R41, 0xc, PT ;  /* 0x0000000c2900780c */ /* 0x000fe40003f45270 */
        /* <DEDUP_REMOVED lines=47> */
[----:B------:R-:W-:-:S04]  /*28c0*/  ISETP.NE.AND P0, PT, R41, 0x8, PT ;  /* 0x000000082900780c */ /* 0x000fc80003f05270 */
[----:B------:R-:W-:Y:S02]  /*28d0*/  SEL R8, R15, R8, !P0 ;  /* 0x000000080f087207 */ /* 0x000fe40004000000 */
[C---:B------:R-:W-:Y:S02]  /*28e0*/  ISETP.NE.AND P0, PT, R41.reuse, 0xa, PT ;  /* 0x0000000a2900780c */ /* 0x040fe40003f05270 */
[----:B------:R-:W-:Y:S02]  /*28f0*/  SEL R8, R16, R8, !P1 ;  /* 0x0000000810087207 */ /* 0x000fe40004800000 */
[----:B------:R-:W-:Y:S02]  /*2900*/  ISETP.NE.AND P1, PT, R41, 0xb, PT ;  /* 0x0000000b2900780c */ /* 0x000fe40003f25270 */
[----:B------:R-:W-:Y:S02]  /*2910*/  SEL R8, R17, R8, !P0 ;  /* 0x0000000811087207 */ /* 0x000fe40004000000 */
[----:B------:R-:W-:-:S02]  /*2920*/  ISETP.GE.U32.AND P0, PT, R31, 0x20, PT ;  /* 0x000000201f00780c */ /* 0x000fc40003f06070 */
[----:B------:R-:W-:Y:S01]  /*2930*/  SEL R8, R18, R8, !P1 ;  /* 0x0000000812087207 */ /* 0x000fe20004800000 */
[----:B------:R-:W-:Y:S01]  /*2940*/  @!P2 IMAD.IADD R8, R19, 0x1, R18 ;  /* 0x000000011308a824 */ /* 0x000fe200078e0212 */
[----:B------:R-:W-:-:S04]  /*2950*/  ISETP.NE.AND P1, PT, R38, RZ, PT ;  /* 0x000000ff2600720c */ /* 0x000fc80003f25270 */
[----:B------:R-:W-:Y:S02]  /*2960*/  SEL R40, R40, RZ, P1 ;  /* 0x000000ff28287207 */ /* 0x000fe40000800000 */
[----:B------:R-:W-:-:S04]  /*2970*/  SEL R8, R8, RZ, P0 ;  /* 0x000000ff08087207 */ /* 0x000fc80000000000 */
[----:B-----5:R-:W-:Y:S01]  /*2980*/  IADD3 R39, PT, PT, R8, R40, R39 ;  /* 0x0000002808277210 */ /* 0x020fe20007ffe027 */
[----:B------:R-:W-:Y:S06]  /*2990*/  BRA `(.L_x_18) ;  /* 0x0000000c00547947 */ /* 0x000fec0003800000 */
.L_x_17:
[----:B01----:R-:W-:Y:S02]  /*29a0*/  IADD3 R8, PT, PT, R28, R33, R32 ;  /* 0x000000211c087210 */ /* 0x003fe40007ffe020 */
[----:B------:R-:W-:Y:S02]  /*29b0*/  ISETP.NE.AND P1, PT, R38, 0x1f, PT ;  /* 0x0000001f2600780c */ /* 0x000fe40003f25270 */
        /* <DEDUP_REMOVED lines=9> */
[----:B-----5:R-:W-:-:S05]  /*2a50*/  IADD3 R39, PT, PT, R9, R0, R8 ;  /* 0x0000000009277210 */ /* 0x020fca0007ffe008 */
        /* <DEDUP_REMOVED lines=28> */
[----:B------:R-:W-:Y:S01]  /*2c20*/  IMAD.IADD R14, R14, 0x1, R13 ;  /* 0x000000010e0e7824 */ /* 0x000fe200078e020d */
[----:B------:R-:W0:Y:S02]  /*2c30*/  LDS R11, [UR4+0x40] ;  /* 0x00004004ff0b7984 */ /* 0x000e240008000800 */
        /* <DEDUP_REMOVED lines=14> */
[----:B------:R-:W-:-:S04]  /*2d20*/  ISETP.NE.AND P0, PT, R41, 0xa, PT ;  /* 0x0000000a2900780c */ /* 0x000fc80003f05270 */
[----:B------:R-:W-:Y:S01]  /*2d30*/  SEL R8, R17, R8, !P0 ;  /* 0x0000000811087207 */ /* 0x000fe20004000000 */
[----:B------:R-:W-:Y:S01]  /*2d40*/  IMAD.IADD R17, R40, 0x1, -R39 ;  /* 0x0000000128117824 */ /* 0x000fe200078e0a27 */
[----:B------:R-:W-:-:S04]  /*2d50*/  ISETP.NE.AND P0, PT, R41, 0xb, PT ;  /* 0x0000000b2900780c */ /* 0x000fc80003f05270 */
[----:B------:R-:W-:Y:S02]  /*2d60*/  SEL R8, R18, R8, !P0 ;  /* 0x0000000812087207 */ /* 0x000fe40004000000 */
[----:B------:R-:W-:Y:S01]  /*2d70*/  ISETP.GT.U32.AND P0, PT, R31, 0x1f, PT ;  /* 0x0000001f1f00780c */ /* 0x000fe20003f04070 */
[----:B0-----:R-:W-:Y:S01]  /*2d80*/  IMAD.IADD R11, R19, 0x1, R11 ;  /* 0x00000001130b7824 */ /* 0x001fe200078e020b */
        /* <DEDUP_REMOVED lines=22> */
.L_x_64:
[----:B------:R-:W-:Y:S05]  /*2ef0*/  @!P0 BRA `(.L_x_21) ;  /* 0x0000000000248947 */ /* 0x000fea0003800000 */
[----:B------:R-:W-:-:S07]  /*2f00*/  IMAD.MOV.U32 R14, RZ, RZ, 0x1de ;  /* 0x000001deff0e7424 */ /* 0x000fce00078e00ff */
.L_x_23:
[----:B------:R-:W-:Y:S05]  /*2f10*/  NANOSLEEP R14 ;  /* 0x0000000e0000735d */ /* 0x000fea0003800000 */
[----:B------:R-:W2:Y:S01]  /*2f20*/  LD.E.64.STRONG.GPU R8, desc[UR12][R12.64+0x100] ;  /* 0x0001000c0c087980 */ /* 0x000ea2000c10fb00 */
[----:B------:R-:W-:Y:S01]  /*2f30*/  UMOV UR5, 0xffffffff ;  /* 0xffffffff00057882 */ /* 0x000fe20000000000 */
[----:B------:R-:W-:Y:S02]  /*2f40*/  SHF.R.U32.HI R14, RZ, 0x1, R14 ;  /* 0x00000001ff0e7819 */ /* 0x000fe4000001160e */
[----:B--2---:R-:W-:Y:S01]  /*2f50*/  ISETP.NE.AND P0, PT, R8, 0x63, PT ;  /* 0x000000630800780c */ /* 0x004fe20003f05270 */
[----:B------:R-:W-:-:S12]  /*2f60*/  BRA.DIV UR5, `(.L_x_22) ;  /* 0x0000001a05607947 */ /* 0x000fd8000b800000 */
[----:B------:R-:W-:-:S13]  /*2f70*/  VOTE.ANY P0, !P0 ;  /* 0x0000000000ff7806 */ /* 0x000fda0004000100 */
.L_x_67:
[----:B------:R-:W-:Y:S05]  /*2f80*/  @P0 BRA `(.L_x_23) ;  /* 0xfffffffc00e00947 */ /* 0x000fea000383ffff */
.L_x_21:
[----:B------:R-:W-:Y:S01]  /*2f90*/  UMOV UR5, 0xffffffff ;  /* 0xffffffff00057882 */ /* 0x000fe20000000000 */
[----:B------:R-:W-:Y:S02]  /*2fa0*/  ISETP.NE.AND P2, PT, R8, 0x65, PT ;  /* 0x000000650800780c */ /* 0x000fe40003f45270 */
[----:B------:R-:W-:Y:S11]  /*2fb0*/  BRA.DIV UR5, `(.L_x_24) ;  /* 0x0000001a056c7947 */ /* 0x000ff6000b800000 */
[----:B------:R-:W0:Y:S01]  /*2fc0*/  S2R R19, SR_GEMASK ;  /* 0x0000000000137919 */ /* 0x000e220000003c00 */
[----:B------:R-:W-:-:S04]  /*2fd0*/  VOTE.ANY R10, PT, !P2 ;  /* 0x00000000000a7806 */ /* 0x000fc800050e0100 */
[----:B0-----:R-:W-:-:S05]  /*2fe0*/  LOP3.LUT R10, R10, 0x80000000, R19, 0xec, !PT ;  /* 0x800000000a0a7812 */ /* 0x001fca00078eec13 */
[----:B------:R-:W-:-:S05]  /*2ff0*/  VIADD R13, R10, 0xffffffff ;  /* 0xffffffff0a0d7836 */ /* 0x000fca0000000000 */
[----:B------:R-:W-:Y:S01]  /*3000*/  LOP3.LUT R13, R10, R13, RZ, 0xc, !PT ;  /* 0x0000000d0a0d7212 */ /* 0x000fe200078e0cff */
[----:B------:R-:W-:-:S03]  /*3010*/  VIADD R10, R38, 0x2 ;  /* 0x00000002260a7836 */ /* 0x000fc60000000000 */
[----:B------:R-:W0:Y:S02]  /*3020*/  POPC R15, R13 ;  /* 0x0000000d000f7309 */ /* 0x000e240000000000 */
[----:B0-----:R-:W0:Y:S01]  /*3030*/  SHFL.DOWN PT, R16, R9, 0x1, R15 ;  /* 0x0820000009107989 */ /* 0x001e2200000e000f */
[----:B------:R-:W-:-:S04]  /*3040*/  ISETP.GE.AND P0, PT, R38, R15, PT ;  /* 0x0000000f2600720c */ /* 0x000fc80003f06270 */
[----:B0-----:R-:W-:Y:S02]  /*3050*/  SEL R16, R16, RZ, !P0 ;  /* 0x000000ff10107207 */ /* 0x001fe40004000000 */
[----:B------:R-:W-:Y:S01]  /*3060*/  ISETP.GT.AND P0, PT, R10, R15, PT ;  /* 0x0000000f0a00720c */ /* 0x000fe20003f04270 */
[----:B------:R-:W-:Y:S02]  /*3070*/  VIADD R10, R38, 0x4 ;  /* 0x00000004260a7836 */ /* 0x000fe40000000000 */
[----:B------:R-:W-:-:S05]  /*3080*/  IMAD.IADD R12, R16, 0x1, R9 ;  /* 0x00000001100c7824 */ /* 0x000fca00078e0209 */
[----:B------:R-:W0:Y:S02]  /*3090*/  SHFL.DOWN PT, R16, R12, 0x2, R15 ;  /* 0x084000000c107989 */ /* 0x000e2400000e000f */
[----:B0-----:R-:W-:Y:S02]  /*30a0*/  SEL R39, R16, RZ, !P0 ;  /* 0x000000ff10277207 */ /* 0x001fe40004000000 */
[----:B------:R-:W-:Y:S01]  /*30b0*/  ISETP.GT.AND P0, PT, R10, R15, PT ;  /* 0x0000000f0a00720c */ /* 0x000fe20003f04270 */
[----:B------:R-:W-:Y:S02]  /*30c0*/  VIADD R10, R38, 0x8 ;  /* 0x00000008260a7836 */ /* 0x000fe40000000000 */
[----:B------:R-:W-:Y:S02]  /*30d0*/  IMAD.IADD R40, R12, 0x1, R39 ;  /* 0x000000010c287824 */ /* 0x000fe400078e0227 */
[----:B------:R-:W0:Y:S03]  /*30e0*/  LDC.64 R12, c[0x0][0x390] ;  /* 0x0000e400ff0c7b82 */ /* 0x000e260000000a00 */
[----:B------:R-:W1:Y:S02]  /*30f0*/  SHFL.DOWN PT, R16, R40, 0x4, R15 ;  /* 0x0880000028107989 */ /* 0x000e6400000e000f */
[----:B-1----:R-:W-:-:S02]  /*3100*/  SEL R9, R16, RZ, !P0 ;  /* 0x000000ff10097207 */ /* 0x002fc40004000000 */
[----:B------:R-:W-:-:S03]  /*3110*/  ISETP.GT.AND P0, PT, R10, R15, PT ;  /* 0x0000000f0a00720c */ /* 0x000fc60003f04270 */
[----:B------:R-:W-:Y:S01]  /*3120*/  IMAD.IADD R9, R40, 0x1, R9 ;  /* 0x0000000128097824 */ /* 0x000fe200078e0209 */
[----:B0-----:R-:W-:-:S04]  /*3130*/  IADD3 R40, P3, PT, R12, 0x100, RZ ;  /* 0x000001000c287810 */ /* 0x001fc80007f7e0ff */
[----:B------:R-:W0:Y:S01]  /*3140*/  SHFL.DOWN PT, R16, R9, 0x8, R15 ;  /* 0x0900000009107989 */ /* 0x000e2200000e000f */
[----:B------:R-:W-:Y:S01]  /*3150*/  IMAD.X R41, RZ, RZ, R13, P3 ;  /* 0x000000ffff297224 */ /* 0x000fe200018e060d */
[----:B0-----:R-:W-:Y:S02]  /*3160*/  SEL R16, R16, RZ, !P0 ;  /* 0x000000ff10107207 */ /* 0x001fe40004000000 */
[----:B------:R-:W-:Y:S01]  /*3170*/  ISETP.NE.AND P0, PT, R8, 0x65, PT ;  /* 0x000000650800780c */ /* 0x000fe20003f05270 */
[----:B------:R-:W-:Y:S02]  /*3180*/  VIADD R8, R38, 0x10 ;  /* 0x0000001026087836 */ /* 0x000fe40000000000 */
[----:B------:R-:W-:-:S03]  /*3190*/  IMAD.IADD R44, R9, 0x1, R16 ;  /* 0x00000001092c7824 */ /* 0x000fc600078e0210 */
[----:B------:R-:W-:Y:S02]  /*31a0*/  ISETP.GT.AND P2, PT, R8, R15, PT ;  /* 0x0000000f0800720c */ /* 0x000fe40003f44270 */
[----:B------:R-:W0:Y:S05]  /*31b0*/  SHFL.DOWN PT, R16, R44, 0x10, R15 ;  /* 0x0a0000002c107989 */ /* 0x000e2a00000e000f */
[----:B------:R-:W-:Y:S02]  /*31c0*/  VOTE.ALL P0, P0 ;  /* 0x0000000000ff7806 */ /* 0x000fe40000000000 */
[----:B0-----:R-:W-:-:S05]  /*31d0*/  SEL R9, R16, RZ, !P2 ;  /* 0x000000ff10097207 */ /* 0x001fca0005000000 */
[----:B------:R-:W-:-:S07]  /*31e0*/  IMAD.IADD R12, R44, 0x1, R9 ;  /* 0x000000012c0c7824 */ /* 0x000fce00078e0209 */
.L_x_76:
[----:B------:R-:W-:Y:S05]  /*31f0*/  @!P0 BRA `(.L_x_25) ;  /* 0x0000000000dc8947 */ /* 0x000fea0003800000 */
[----:B------:R-:W-:-:S07]  /*3200*/  IMAD.MOV.U32 R39, RZ, RZ, 0x1de ;  /* 0x000001deff277424 */ /* 0x000fce00078e00ff */
.L_x_31:
        /* <DEDUP_REMOVED lines=8> */
.L_x_79:
[----:B------:R-:W-:Y:S05]  /*3290*/  @!P0 BRA `(.L_x_27) ;  /* 0x0000000000248947 */ /* 0x000fea0003800000 */
[----:B------:R-:W-:-:S07]  /*32a0*/  IMAD.MOV.U32 R13, RZ, RZ, R39 ;  /* 0x000000ffff0d7224 */ /* 0x000fce00078e0027 */
.L_x_29:
[----:B------:R-:W-:Y:S05]  /*32b0*/  NANOSLEEP R13 ;  /* 0x0000000d0000735d */ /* 0x000fea0003800000 */
[----:B------:R-:W2:Y:S01]  /*32c0*/  LD.E.64.STRONG.GPU R8, desc[UR12][R14.64+-0x100] ;  /* 0xffff000c0e087980 */ /* 0x000ea2000c10fb00 */
[----:B------:R-:W-:Y:S01]  /*32d0*/  UMOV UR5, 0xffffffff ;  /* 0xffffffff00057882 */ /* 0x000fe20000000000 */
[----:B------:R-:W-:Y:S02]  /*32e0*/  SHF.R.U32.HI R13, RZ, 0x1, R13 ;  /* 0x00000001ff0d7819 */ /* 0x000fe4000001160d */
[----:B--2---:R-:W-:Y:S01]  /*32f0*/  ISETP.NE.AND P0, PT, R8, 0x63, PT ;  /* 0x000000630800780c */ /* 0x004fe20003f05270 */
[----:B------:R-:W-:-:S12]  /*3300*/  BRA.DIV UR5, `(.L_x_28) ;  /* 0x0000001a05bc7947 */ /* 0x000fd8000b800000 */
[----:B------:R-:W-:-:S13]  /*3310*/  VOTE.ANY P0, !P0 ;  /* 0x0000000000ff7806 */ /* 0x000fda0004000100 */
.L_x_82:
[----:B------:R-:W-:Y:S05]  /*3320*/  @P0 BRA `(.L_x_29) ;  /* 0xfffffffc00e00947 */ /* 0x000fea000383ffff */
.L_x_27:
[----:B------:R-:W-:Y:S01]  /*3330*/  UMOV UR5, 0xffffffff ;  /* 0xffffffff00057882 */ /* 0x000fe20000000000 */
[----:B------:R-:W-:Y:S02]  /*3340*/  ISETP.NE.AND P0, PT, R8, 0x65, PT ;  /* 0x000000650800780c */ /* 0x000fe40003f05270 */
[----:B------:R-:W-:Y:S11]  /*3350*/  BRA.DIV UR5, `(.L_x_30) ;  /* 0x0000001a05c87947 */ /* 0x000ff6000b800000 */
[----:B------:R-:W-:Y:S01]  /*3360*/  VOTE.ANY R10, PT, !P0 ;  /* 0x00000000000a7806 */ /* 0x000fe200040e0100 */
[----:B------:R-:W-:-:S03]  /*3370*/  VIADD R18, R18, 0xffffffe0 ;  /* 0xffffffe012127836 */ /* 0x000fc60000000000 */
[----:B------:R-:W-:-:S05]  /*3380*/  LOP3.LUT R10, R10, 0x80000000, R19, 0xec, !PT ;  /* 0x800000000a0a7812 */ /* 0x000fca00078eec13 */
        /* <DEDUP_REMOVED lines=14> */
[----:B------:R-:W-:-:S05]  /*3470*/  IMAD.IADD R45, R44, 0x1, R45 ;  /* 0x000000012c2d7824 */ /* 0x000fca00078e022d */
[----:B------:R-:W0:Y:S02]  /*3480*/  SHFL.DOWN PT, R16, R45, 0x4, R15 ;  /* 0x088000002d107989 */ /* 0x000e2400000e000f */
[----:B0-----:R-:W-:Y:S02]  /*3490*/  SEL R16, R16, RZ, !P0 ;  /* 0x000000ff10107207 */ /* 0x001fe40004000000 */
[----:B------:R-:W-:-:S03]  /*34a0*/  ISETP.GT.AND P0, PT, R10, R15, PT ;  /* 0x0000000f0a00720c */ /* 0x000fc60003f04270 */
[----:B------:R-:W-:-:S05]  /*34b0*/  IMAD.IADD R9, R45, 0x1, R16 ;  /* 0x000000012d097824 */ /* 0x000fca00078e0210 */
[----:B------:R-:W0:Y:S02]  /*34c0*/  SHFL.DOWN PT, R16, R9, 0x8, R15 ;  /* 0x0900000009107989 */ /* 0x000e2400000e000f */
[----:B0-----:R-:W-:Y:S02]  /*34d0*/  SEL R16, R16, RZ, !P0 ;  /* 0x000000ff10107207 */ /* 0x001fe40004000000 */
[----:B------:R-:W-:Y:S01]  /*34e0*/  ISETP.NE.AND P0, PT, R8, 0x65, PT ;  /* 0x000000650800780c */ /* 0x000fe20003f05270 */
[----:B------:R-:W-:Y:S02]  /*34f0*/  VIADD R8, R38, 0x10 ;  /* 0x0000001026087836 */ /* 0x000fe40000000000 */
[----:B------:R-:W-:-:S03]  /*3500*/  IMAD.IADD R44, R9, 0x1, R16 ;  /* 0x00000001092c7824 */ /* 0x000fc600078e0210 */
[----:B------:R-:W-:Y:S02]  /*3510*/  ISETP.GT.AND P2, PT, R8, R15, PT ;  /* 0x0000000f0800720c */ /* 0x000fe40003f44270 */
[----:B------:R-:W0:Y:S05]  /*3520*/  SHFL.DOWN PT, R16, R44, 0x10, R15 ;  /* 0x0a0000002c107989 */ /* 0x000e2a00000e000f */
[----:B------:R-:W-:Y:S02]  /*3530*/  VOTE.ALL P0, P0 ;  /* 0x0000000000ff7806 */ /* 0x000fe40000000000 */
[----:B0-----:R-:W-:-:S04]  /*3540*/  SEL R13, R16, RZ, !P2 ;  /* 0x000000ff100d7207 */ /* 0x001fc80005000000 */
[----:B------:R-:W-:-:S07]  /*3550*/  IADD3 R12, PT, PT, R44, R13, R12 ;  /* 0x0000000d2c0c7210 */ /* 0x000fce0007ffe00c */
.L_x_91:
[----:B------:R-:W-:Y:S05]  /*3560*/  @P0 BRA `(.L_x_31) ;  /* 0xfffffffc00280947 */ /* 0x000fea000383ffff */
.L_x_25:
[----:B------:R-:W-:Y:S01]  /*3570*/  ISETP.NE.AND P0, PT, R38, RZ, PT ;  /* 0x000000ff2600720c */ /* 0x000fe20003f05270 */
[----:B------:R-:W0:Y:S01]  /*3580*/  @!P1 S2R R9, SR_CgaCtaId ;  /* 0x0000000000099919 */ /* 0x000e220000008800 */
[----:B------:R-:W-:Y:S01]  /*3590*/  @!P1 MOV R8, 0x400 ;  /* 0x0000040000089802 */ /* 0x000fe20000000f00 */
[----:B------:R-:W-:Y:S02]  /*35a0*/  @!P1 IMAD.IADD R11, R11, 0x1, R12 ;  /* 0x000000010b0b9824 */ /* 0x000fe400078e020c */
[----:B------:R-:W-:-:S05]  /*35b0*/  @!P1 IMAD.MOV.U32 R10, RZ, RZ, 0x65 ;  /* 0x00000065ff0a9424 */ /* 0x000fca00078e00ff */
[----:B------:R1:W-:Y:S03]  /*35c0*/  @!P1 ST.E.64.STRONG.GPU desc[UR12][R42.64+0x100], R10 ;  /* 0x0001000a2a009985 */ /* 0x0003e6000c10fb0c */
[----:B------:R-:W-:Y:S01]  /*35d0*/  @!P0 MOV R13, 0x400 ;  /* 0x00000400000d8802 */ /* 0x000fe20000000f00 */
[----:B------:R-:W2:Y:S01]  /*35e0*/  @!P0 S2R R14, SR_CgaCtaId ;  /* 0x00000000000e8919 */ /* 0x000ea20000008800 */
[----:B0-----:R-:W-:Y:S01]  /*35f0*/  @!P1 LEA R9, R9, R8, 0x18 ;  /* 0x0000000809099211 */ /* 0x001fe200078ec0ff */
[----:B------:R-:W-:Y:S02]  /*3600*/  IMAD.MOV.U32 R8, RZ, RZ, R17 ;  /* 0x000000ffff087224 */ /* 0x000fe400078e0011 */
[----:B------:R-:W-:Y:S02]  /*3610*/  @!P0 IMAD.MOV.U32 R8, RZ, RZ, R12 ;  /* 0x000000ffff088224 */ /* 0x000fe400078e000c */
[----:B------:R1:W-:Y:S04]  /*3620*/  @!P1 STS [R9+0x8], R11 ;  /* 0x0000080b09009388 */ /* 0x0003e80000000800 */
[----:B------:R1:W-:Y:S01]  /*3630*/  @!P1 STS [R9+0x4], R12 ;  /* 0x0000040c09009388 */ /* 0x0003e20000000800 */
[----:B--2---:R-:W-:-:S05]  /*3640*/  @!P0 LEA R13, R14, R13, 0x18 ;  /* 0x0000000d0e0d8211 */ /* 0x004fca00078ec0ff */
[----:B------:R1:W-:Y:S02]  /*3650*/  @!P0 STS [R13+0x54], R12 ;  /* 0x0000540c0d008388 */ /* 0x0003e40000000800 */
.L_x_19:
        /* <DEDUP_REMOVED lines=9> */
.L_x_18:
[----:B------:R-:W-:Y:S01]  /*36f0*/  IMAD.IADD R32, R32, 0x1, R39 ;  /* 0x0000000120207824 */ /* 0x000fe200078e0227 */
[----:B------:R-:W0:Y:S01]  /*3700*/  S2R R8, SR_LANEID ;  /* 0x0000000000087919 */ /* 0x000e220000000000 */
[----:B------:R-:W-:Y:S02]  /*3710*/  BAR.SYNC.DEFER_BLOCKING 0x0 ;  /* 0x0000000000007b1d */ /* 0x000fe40000010000 */
[----:B------:R-:W-:Y:S01]  /*3720*/  IMAD.IADD R33, R33, 0x1, R32 ;  /* 0x0000000121217824 */ /* 0x000fe200078e0220 */
[----:B------:R-:W-:Y:S01]  /*3730*/  ISETP.NE.AND P0, PT, R31, RZ, PT ;  /* 0x000000ff1f00720c */ /* 0x000fe20003f05270 */
[----:B------:R-:W-:Y:S02]  /*3740*/  IMAD.U32 R12, RZ, RZ, UR7 ;  /* 0x00000007ff0c7e24 */ /* 0x000fe4000f8e00ff */
[----:B------:R-:W-:Y:S01]  /*3750*/  IMAD.IADD R28, R28, 0x1, R33 ;  /* 0x000000011c1c7824 */ /* 0x000fe200078e0221 */
[----:B------:R-:W1:Y:S03]  /*3760*/  LDCU.64 UR8, c[0x0][0x388] ;  /* 0x00007100ff0877ac */ /* 0x000e660008000a00 */
[----:B------:R-:W-:-:S04]  /*3770*/  IMAD.IADD R27, R27, 0x1, R28 ;  /* 0x000000011b1b7824 */ /* 0x000fc800078e021c */
[----:B------:R-:W-:-:S04]  /*3780*/  IMAD.IADD R26, R26, 0x1, R27 ;  /* 0x000000011a1a7824 */ /* 0x000fc800078e021b */
[----:B------:R-:W-:-:S04]  /*3790*/  IMAD.IADD R25, R25, 0x1, R26 ;  /* 0x0000000119197824 */ /* 0x000fc800078e021a */
[----:B------:R-:W-:-:S04]  /*37a0*/  IMAD.IADD R24, R24, 0x1, R25 ;  /* 0x0000000118187824 */ /* 0x000fc800078e0219 */
[----:B------:R-:W-:Y:S02]  /*37b0*/  IMAD.IADD R23, R23, 0x1, R24 ;  /* 0x0000000117177824 */ /* 0x000fe400078e0218 */
[----:B0-----:R-:W-:Y:S02]  /*37c0*/  IMAD R8, R8, 0x48, R29 ;  /* 0x0000004808087824 */ /* 0x001fe400078e021d */
[----:B------:R-:W-:-:S03]  /*37d0*/  IMAD.IADD R22, R22, 0x1, R23 ;  /* 0x0000000116167824 */ /* 0x000fc600078e0217 */
[----:B------:R-:W-:Y:S01]  /*37e0*/  STS [R8], R39 ;  /* 0x0000002708007388 */ /* 0x000fe20000000800 */
[----:B------:R-:W-:-:S03]  /*37f0*/  IMAD.IADD R21, R21, 0x1, R22 ;  /* 0x0000000115157824 */ /* 0x000fc600078e0216 */
[----:B------:R-:W-:Y:S01]  /*3800*/  STS [R8+0x4], R32 ;  /* 0x0000042008007388 */ /* 0x000fe20000000800 */
        /* <DEDUP_REMOVED lines=15> */
[----:B------:R-:W-:Y:S04]  /*3900*/  STS [R8+0x24], R22 ;  /* 0x0000241608007388 */ /* 0x000fe80000000800 */
        /* <DEDUP_REMOVED lines=8> */
[----:B------:R0:W-:Y:S01]  /*3990*/  STS [R8+0x48], R0 ;  /* 0x0000480008007388 */ /* 0x0001e20000000800 */
[----:B------:R-:W-:-:S03]  /*39a0*/  NOP ;  /* 0x0000000000007918 */ /* 0x000fc60000000000 */
[----:B------:R-:W-:Y:S04]  /*39b0*/  LDS R39, [R29] ;  /* 0x000000001d277984 */ /* 0x000fe80000000800 */
[----:B------:R-:W-:Y:S04]  /*39c0*/  LDS R41, [R29+0x80] ;  /* 0x000080001d297984 */ /* 0x000fe80000000800 */
        /* <DEDUP_REMOVED lines=17> */
[----:B------:R2:W-:Y:S01]  /*3ae0*/  @!P0 STS [UR4+0x7b80], R12 ;  /* 0x007b800cff008988 */ /* 0x0005e20008000804 */
[----:B------:R-:W-:Y:S01]  /*3af0*/  BAR.SYNC.DEFER_BLOCKING 0x0 ;  /* 0x0000000000007b1d */ /* 0x000fe20000010000 */
[----:B0-----:R-:W-:-:S05]  /*3b00*/  IADD3 R0, P0, PT, R30, UR10, RZ ;  /* 0x0000000a1e007c10 */ /* 0x001fca000ff1e0ff */
[----:B------:R-:W0:Y:S01]  /*3b10*/  S2R R2, SR_TID.X ;  /* 0x0000000000027919 */ /* 0x000e220000002100 */
[----:B------:R-:W3:Y:S01]  /*3b20*/  LDS R31, [UR4+0x7b80] ;  /* 0x007b8004ff1f7984 */ /* 0x000ee20008000800 */
[C---:B0-----:R-:W-:Y:S02]  /*3b30*/  LOP3.LUT R3, R2.reuse, 0x3e0, RZ, 0xc0, !PT ;  /* 0x000003e002037812 */ /* 0x041fe400078ec0ff */
[----:B------:R-:W-:-:S05]  /*3b40*/  LOP3.LUT R2, R2, 0x1f, RZ, 0xc0, !PT ;  /* 0x0000001f02027812 */ /* 0x000fca00078ec0ff */
[----:B------:R-:W-:Y:S02]  /*3b50*/  IMAD R8, R3, 0x13, R2 ;  /* 0x0000001303087824 */ /* 0x000fe400078e0202 */
[----:B------:R-:W-:Y:S01]  /*3b60*/  IMAD.X R3, RZ, RZ, UR11, P0 ;  /* 0x0000000bff037e24 */ /* 0x000fe200080e06ff */
[----:B-1----:R-:W-:Y:S01]  /*3b70*/  LEA R2, P0, R0, UR8, 0x2 ;  /* 0x0000000800027c11 */ /* 0x002fe2000f8010ff */
[C---:B------:R-:W-:Y:S02]  /*3b80*/  VIADD R10, R8.reuse, 0x20 ;  /* 0x00000020080a7836 */ /* 0x040fe40000000000 */
[----:B--2---:R-:W-:Y:S01]  /*3b90*/  VIADD R12, R8, 0xa0 ;  /* 0x000000a0080c7836 */ /* 0x004fe20000000000 */
[----:B------:R-:W-:Y:S01]  /*3ba0*/  LEA.HI.X R3, R0, UR9, R3, 0x2, P0 ;  /* 0x0000000900037c11 */ /* 0x000fe200080f1403 */
[----:B------:R-:W-:Y:S01]  /*3bb0*/  VIADD R0, R8, 0x40 ;  /* 0x0000004008007836 */ /* 0x000fe20000000000 */
[-C--:B---3--:R-:W-:Y:S02]  /*3bc0*/  ISETP.GE.AND P1, PT, R30, R31.reuse, PT ;  /* 0x0000001f1e00720c */ /* 0x088fe40003f26270 */
[-C--:B------:R-:W-:Y:S01]  /*3bd0*/  ISETP.GE.AND P2, PT, R10, R31.reuse, PT ;  /* 0x0000001f0a00720c */ /* 0x080fe20003f46270 */
[----:B------:R-:W-:Y:S01]  /*3be0*/  VIADD R10, R8, 0x60 ;  /* 0x00000060080a7836 */ /* 0x000fe20000000000 */
[-C--:B------:R-:W-:Y:S01]  /*3bf0*/  ISETP.GE.AND P3, PT, R0, R31.reuse, PT ;  /* 0x0000001f0000720c */ /* 0x080fe20003f66270 */
[----:B------:R-:W-:Y:S01]  /*3c00*/  VIADD R0, R8, 0x80 ;  /* 0x0000008008007836 */ /* 0x000fe20000000000 */
[----:B------:R-:W-:-:S02]  /*3c10*/  ISETP.GE.AND P6, PT, R12, R31, PT ;  /* 0x0000001f0c00720c */ /* 0x000fc40003fc6270 */
[-C--:B------:R-:W-:Y:S01]  /*3c20*/  ISETP.GE.AND P4, PT, R10, R31.reuse, PT ;  /* 0x0000001f0a00720c */ /* 0x080fe20003f86270 */
[----:B------:R-:W-:Y:S01]  /*3c30*/  VIADD R10, R8, 0xc0 ;  /* 0x000000c0080a7836 */ /* 0x000fe20000000000 */
[-C--:B------:R-:W-:Y:S01]  /*3c40*/  ISETP.GE.AND P5, PT, R0, R31.reuse, PT ;  /* 0x0000001f0000720c */ /* 0x080fe20003fa6270 */
[----:B------:R-:W-:Y:S02]  /*3c50*/  VIADD R0, R8, 0xe0 ;  /* 0x000000e008007836 */ /* 0x000fe40000000000 */
[----:B------:R0:W-:Y:S01]  /*3c60*/  @!P1 STG.E desc[UR12][R2.64], R39 ;  /* 0x0000002702009986 */ /* 0x0001e2000c10190c */
[-C--:B------:R-:W-:Y:S01]  /*3c70*/  ISETP.GE.AND P0, PT, R10, R31.reuse, PT ;  /* 0x0000001f0a00720c */ /* 0x080fe20003f06270 */
[----:B------:R-:W-:Y:S01]  /*3c80*/  VIADD R10, R8, 0x160 ;  /* 0x00000160080a7836 */ /* 0x000fe20000000000 */
[-C--:B------:R-:W-:Y:S01]  /*3c90*/  ISETP.GE.AND P1, PT, R0, R31.reuse, PT ;  /* 0x0000001f0000720c */ /* 0x080fe20003f26270 */
[----:B------:R-:W-:Y:S01]  /*3ca0*/  VIADD R0, R8, 0x140 ;  /* 0x0000014008007836 */ /* 0x000fe20000000000 */
[----:B------:R0:W-:Y:S01]  /*3cb0*/  @!P2 STG.E desc[UR12][R2.64+0x80], R41 ;  /* 0x000080290200a986 */ /* 0x0001e2000c10190c */
[----:B------:R-:W-:-:S03]  /*3cc0*/  ISETP.GE.AND P2, PT, R37, R31, PT ;  /* 0x0000001f2500720c */ /* 0x000fc60003f46270 */
[----:B------:R0:W-:Y:S01]  /*3cd0*/  @!P3 STG.E desc[UR12][R2.64+0x100], R43 ;  /* 0x0001002b0200b986 */ /* 0x0001e2000c10190c */
[----:B------:R-:W-:-:S03]  /*3ce0*/  ISETP.GE.AND P3, PT, R36, R31, PT ;  /* 0x0000001f2400720c */ /* 0x000fc60003f66270 */
[----:B------:R0:W-:Y:S01]  /*3cf0*/  @!P4 STG.E desc[UR12][R2.64+0x180], R45 ;  /* 0x0001802d0200c986 */ /* 0x0001e2000c10190c */
[-C--:B------:R-:W-:Y:S01]  /*3d00*/  ISETP.GE.AND P4, PT, R0, R31.reuse, PT ;  /* 0x0000001f0000720c */ /* 0x080fe20003f86270 */
[----:B------:R-:W-:Y:S02]  /*3d10*/  VIADD R0, R8, 0x180 ;  /* 0x0000018008007836 */ /* 0x000fe40000000000 */
[----:B------:R0:W-:Y:S01]  /*3d20*/  @!P5 STG.E desc[UR12][R2.64+0x200], R4 ;  /* 0x000200040200d986 */ /* 0x0001e2000c10190c */
[-C--:B------:R-:W-:Y:S01]  /*3d30*/  ISETP.GE.AND P5, PT, R10, R31.reuse, PT ;  /* 0x0000001f0a00720c */ /* 0x080fe20003fa6270 */
[----:B------:R-:W-:Y:S02]  /*3d40*/  VIADD R10, R8, 0x1a0 ;  /* 0x000001a0080a7836 */ /* 0x000fe40000000000 */
[----:B------:R0:W-:Y:S01]  /*3d50*/  @!P6 STG.E desc[UR12][R2.64+0x280], R6 ;  /* 0x000280060200e986 */ /* 0x0001e2000c10190c */
[----:B------:R-:W-:Y:S01]  /*3d60*/  ISETP.GE.AND P6, PT, R0, R31, PT ;  /* 0x0000001f0000720c */ /* 0x000fe20003fc6270 */
[----:B------:R-:W-:-:S02]  /*3d70*/  VIADD R0, R8, 0x1c0 ;  /* 0x000001c008007836 */ /* 0x000fc40000000000 */
[----:B------:R0:W-:Y:S01]  /*3d80*/  @!P0 STG.E desc[UR12][R2.64+0x300], R33 ;  /* 0x0003002102008986 */ /* 0x0001e2000c10190c */
[-C--:B------:R-:W-:Y:S01]  /*3d90*/  ISETP.GE.AND P0, PT, R10, R31.reuse, PT ;  /* 0x0000001f0a00720c */ /* 0x080fe20003f06270 */
[C---:B------:R-:W-:Y:S02]  /*3da0*/  VIADD R10, R8.reuse, 0x1e0 ;  /* 0x000001e0080a7836 */ /* 0x040fe40000000000 */
[----:B------:R-:W-:Y:S01]  /*3db0*/  VIADD R8, R8, 0x200 ;  /* 0x0000020008087836 */ /* 0x000fe20000000000 */
[----:B------:R0:W-:Y:S01]  /*3dc0*/  @!P1 STG.E desc[UR12][R2.64+0x380], R25 ;  /* 0x0003801902009986 */ /* 0x0001e2000c10190c */
[----:B------:R-:W-:-:S03]  /*3dd0*/  ISETP.GE.AND P1, PT, R0, R31, PT ;  /* 0x0000001f0000720c */ /* 0x000fc60003f26270 */
        /* <DEDUP_REMOVED lines=8> */
[----:B------:R0:W-:Y:S04]  /*3e60*/  @!P6 STG.E desc[UR12][R2.64+0x600], R15 ;  /* 0x0006000f0200e986 */ /* 0x0001e8000c10190c */
[----:B------:R0:W-:Y:S04]  /*3e70*/  @!P0 STG.E desc[UR12][R2.64+0x680], R13 ;  /* 0x0006800d02008986 */ /* 0x0001e8000c10190c */
[----:B------:R0:W-:Y:S04]  /*3e80*/  @!P1 STG.E desc[UR12][R2.64+0x700], R11 ;  /* 0x0007000b02009986 */ /* 0x0001e8000c10190c */
[----:B------:R0:W-:Y:S04]  /*3e90*/  @!P2 STG.E desc[UR12][R2.64+0x780], R9 ;  /* 0x000780090200a986 */ /* 0x0001e8000c10190c */
[----:B------:R0:W-:Y:S04]  /*3ea0*/  @!P3 STG.E desc[UR12][R2.64+0x800], R7 ;  /* 0x000800070200b986 */ /* 0x0001e8000c10190c */
[----:B------:R0:W-:Y:S01]  /*3eb0*/  @!P4 STG.E desc[UR12][R2.64+0x880], R5 ;  /* 0x000880050200c986 */ /* 0x0001e2000c10190c */
[----:B------:R-:W-:Y:S05]  /*3ec0*/  @P5 EXIT ;  /* 0x000000000000594d */ /* 0x000fea0003800000 */
[----:B------:R-:W-:Y:S01]  /*3ed0*/  STG.E desc[UR12][R2.64+0x900], R27 ;  /* 0x0009001b02007986 */ /* 0x000fe2000c10190c */
[----:B------:R-:W-:Y:S05]  /*3ee0*/  EXIT ;  /* 0x000000000000794d */ /* 0x000fea0003800000 */
.L_x_5:
[----:B------:R-:W-:Y:S01]  /*3ef0*/  BSSY B1, `(.L_x_32) ;  /* 0x0000006000017945 */ /* 0x000fe20003800000 */
[----:B------:R-:W-:Y:S01]  /*3f00*/  PLOP3.LUT P0, PT, P0, PT, PT, 0x8, 0x80 ;  /* 0x000000000080781c */ /* 0x000fe2000070e170 */
[----:B------:R-:W-:-:S12]  /*3f10*/  IMAD.MOV.U32 R10, RZ, RZ, -0x1 ;  /* 0xffffffffff0a7424 */ /* 0x000fd800078e00ff */
[----:B------:R-:W-:Y:S05]  /*3f20*/  WARPSYNC.COLLECTIVE R10, `(.L_x_33) ;  /* 0x000000000a087348 */ /* 0x000fea0003c00000 */
[----:B------:R-:W-:Y:S01]  /*3f30*/  VOTE.ANY P0, P0 ;  /* 0x0000000000ff7806 */ /* 0x000fe20000000100 */
[----:B------:R-:W-:-:S12]  /*3f40*/  ENDCOLLECTIVE ;  /* 0x000000000000791b */ /* 0x000fd80003800000 */
.L_x_33:
[----:B------:R-:W-:Y:S05]  /*3f50*/  BSYNC B1 ;  /* 0x0000000000017941 */ /* 0x000fea0003800000 */
.L_x_32:
[----:B------:R-:W-:Y:S05]  /*3f60*/  BRA `(.L_x_34) ;  /* 0xffffffd000287947 */ /* 0x000fea000383ffff */
.L_x_7:
[----:B------:R-:W-:Y:S01]  /*3f70*/  BSSY B1, `(.L_x_35) ;  /* 0x0000006000017945 */ /* 0x000fe20003800000 */
[----:B------:R-:W-:Y:S01]  /*3f80*/  PLOP3.LUT P0, PT, P0, PT, PT, 0x8, 0x80 ;  /* 0x000000000080781c */ /* 0x000fe2000070e170 */
[----:B------:R-:W-:-:S12]  /*3f90*/  IMAD.MOV.U32 R10, RZ, RZ, -0x1 ;  /* 0xffffffffff0a7424 */ /* 0x000fd800078e00ff */
[----:B------:R-:W-:Y:S05]  /*3fa0*/  WARPSYNC.COLLECTIVE R10, `(.L_x_36) ;  /* 0x000000000a087348 */ /* 0x000fea0003c00000 */
[----:B------:R-:W-:Y:S01]  /*3fb0*/  VOTE.ANY P0, P0 ;  /* 0x0000000000ff7806 */ /* 0x000fe20000000100 */
[----:B------:R-:W-:-:S12]  /*3fc0*/  ENDCOLLECTIVE ;  /* 0x000000000000791b */ /* 0x000fd80003800000 */
.L_x_36:
[----:B------:R-:W-:Y:S05]  /*3fd0*/  BSYNC B1 ;  /* 0x0000000000017941 */ /* 0x000fea0003800000 */
.L_x_35:
[----:B------:R-:W-:Y:S05]  /*3fe0*/  BRA `(.L_x_37) ;  /* 0xffffffd0002c7947 */ /* 0x000fea000383ffff */
.L_x_9:
[----:B------:R-:W0:Y:S01]  /*3ff0*/  S2R R8, SR_GEMASK ;  /* 0x0000000000087919 */ /* 0x000e220000003c00 */
[----:B------:R-:W-:Y:S01]  /*4000*/  BSSY B1, `(.L_x_38) ;  /* 0x0000006000017945 */ /* 0x000fe20003800000 */
[----:B------:R-:W-:Y:S01]  /*4010*/  PLOP3.LUT P2, PT, P0, PT, PT, 0x8, 0x80 ;  /* 0x000000000080781c */ /* 0x000fe2000074e170 */
[----:B------:R-:W-:-:S12]  /*4020*/  IMAD.MOV.U32 R10, RZ, RZ, -0x1 ;  /* 0xffffffffff0a7424 */ /* 0x000fd800078e00ff */
[----:B0-----:R-:W-:Y:S05]  /*4030*/  WARPSYNC.COLLECTIVE R10, `(.L_x_39) ;  /* 0x000000000a087348 */ /* 0x001fea0003c00000 */
[----:B------:R-:W-:Y:S01]  /*4040*/  VOTE.ANY R10, PT, P2 ;  /* 0x00000000000a7806 */ /* 0x000fe200010e0100 */
[----:B0-----:R-:W-:Y:S06]  /*4050*/  ENDCOLLECTIVE ;  /* 0x000000000000791b */ /* 0x001fec0003800000 */
.L_x_39:
[----:B------:R-:W-:Y:S05]  /*4060*/  BSYNC B1 ;  /* 0x0000000000017941 */ /* 0x000fea0003800000 */
.L_x_38:
[----:B------:R-:W-:Y:S01]  /*4070*/  LOP3.LUT R10, R10, 0x80000000, R8, 0xec, !PT ;  /* 0x800000000a0a7812 */ /* 0x000fe200078eec08 */
[----:B------:R-:W-:Y:S01]  /*4080*/  IMAD.MOV.U32 R14, RZ, RZ, 0x1 ;  /* 0x00000001ff0e7424 */ /* 0x000fe200078e00ff */
[----:B------:R-:W-:Y:S01]  /*4090*/  ISETP.NE.AND P0, PT, R12, 0x65, PT ;  /* 0x000000650c00780c */ /* 0x000fe20003f05270 */
[C---:B------:R-:W-:Y:S02]  /*40a0*/  VIADD R38, R37.reuse, 0x2 ;  /* 0x0000000225267836 */ /* 0x040fe40000000000 */
[C---:B------:R-:W-:Y:S02]  /*40b0*/  VIADD R11, R10.reuse, 0xffffffff ;  /* 0xffffffff0a0b7836 */ /* 0x040fe40000000000 */
[C---:B------:R-:W-:Y:S02]  /*40c0*/  VIADD R19, R37.reuse, 0x4 ;  /* 0x0000000425137836 */ /* 0x040fe40000000000 */
[----:B------:R-:W-:Y:S01]  /*40d0*/  VIADD R39, R37, 0x10 ;  /* 0x0000001025277836 */ /* 0x000fe20000000000 */
[----:B------:R-:W-:Y:S01]  /*40e0*/  LOP3.LUT R11, R10, R11, RZ, 0xc, !PT ;  /* 0x0000000b0a0b7212 */ /* 0x000fe200078e0cff */
[----:B------:R-:W-:-:S03]  /*40f0*/  IMAD.MOV.U32 R10, RZ, RZ, -0x1 ;  /* 0xffffffffff0a7424 */ /* 0x000fc600078e00ff */
[----:B------:R0:W1:Y:S04]  /*4100*/  POPC R15, R11 ;  /* 0x0000000b000f7309 */ /* 0x0000680000000000 */
[----:B01----:R-:W-:Y:S05]  /*4110*/  WARPSYNC.COLLECTIVE R10, `(.L_x_40) ;  /* 0x000000000a087348 */ /* 0x003fea0003c00000 */
[----:B-1----:R1:W2:Y:S02]  /*4120*/  SHFL.DOWN P2, R16, R13, R14, R15 ;  /* 0x0800000e0d107389 */ /* 0x0022a4000004000f */
[----:B012---:R-:W-:Y:S05]  /*4130*/  ENDCOLLECTIVE ;  /* 0x000000000000791b */ /* 0x007fea0003800000 */
.L_x_40:
[----:B------:R-:W-:Y:S01]  /*4140*/  IMAD.MOV.U32 R14, RZ, RZ, 0x2 ;  /* 0x00000002ff0e7424 */ /* 0x000fe200078e00ff */
[----:B------:R-:W-:-:S04]  /*4150*/  ISETP.GE.AND P2, PT, R37, R15, PT ;  /* 0x0000000f2500720c */ /* 0x000fc80003f46270 */
[----:B------:R-:W-:-:S05]  /*4160*/  SEL R16, R16, RZ, !P2 ;  /* 0x000000ff10107207 */ /* 0x000fca0005000000 */
[----:B------:R-:W-:-:S04]  /*4170*/  IMAD.IADD R36, R16, 0x1, R13 ;  /* 0x0000000110247824 */ /* 0x000fc800078e020d */
[----:B------:R-:W-:-:S07]  /*4180*/  IMAD.MOV.U32 R13, RZ, RZ, R36 ;  /* 0x000000ffff0d7224 */ /* 0x000fce00078e0024 */
[----:B------:R-:W-:Y:S05]  /*4190*/  WARPSYNC.COLLECTIVE R10, `(.L_x_41) ;  /* 0x000000000a087348 */ /* 0x000fea0003c00000 */
[----:B------:R0:W1:Y:S02]  /*41a0*/  SHFL.DOWN P2, R16, R13, R14, R15 ;  /* 0x0800000e0d107389 */ /* 0x000064000004000f */
[----:B01----:R-:W-:Y:S05]  /*41b0*/  ENDCOLLECTIVE ;  /* 0x000000000000791b */ /* 0x003fea0003800000 */
.L_x_41:
[----:B------:R-:W-:Y:S01]  /*41c0*/  IMAD.MOV.U32 R14, RZ, RZ, 0x4 ;  /* 0x00000004ff0e7424 */ /* 0x000fe200078e00ff */
[----:B------:R-:W-:-:S04]  /*41d0*/  ISETP.GT.AND P2, PT, R38, R15, PT ;  /* 0x0000000f2600720c */ /* 0x000fc80003f44270 */
[----:B------:R-:W-:-:S05]  /*41e0*/  SEL R11, R16, RZ, !P2 ;  /* 0x000000ff100b7207 */ /* 0x000fca0005000000 */
[----:B------:R-:W-:Y:S02]  /*41f0*/  IMAD.IADD R40, R36, 0x1, R11 ;  /* 0x0000000124287824 */ /* 0x000fe400078e020b */
[----:B------:R-:W-:Y:S02]  /*4200*/  VIADD R36, R37, 0x8 ;  /* 0x0000000825247836 */ /* 0x000fe40000000000 */
[----:B------:R-:W-:-:S07]  /*4210*/  IMAD.MOV.U32 R13, RZ, RZ, R40 ;  /* 0x000000ffff0d7224 */ /* 0x000fce00078e0028 */
[----:B------:R-:W-:Y:S05]  /*4220*/  WARPSYNC.COLLECTIVE R10, `(.L_x_42) ;  /* 0x000000000a087348 */ /* 0x000fea0003c00000 */
[----:B------:R0:W1:Y:S02]  /*4230*/  SHFL.DOWN P2, R16, R13, R14, R15 ;  /* 0x0800000e0d107389 */ /* 0x000064000004000f */
[----:B01----:R-:W-:Y:S05]  /*4240*/  ENDCOLLECTIVE ;  /* 0x000000000000791b */ /* 0x003fea0003800000 */
.L_x_42:
[----:B------:R-:W-:Y:S01]  /*4250*/  IMAD.MOV.U32 R14, RZ, RZ, 0x8 ;  /* 0x00000008ff0e7424 */ /* 0x000fe200078e00ff */
[----:B------:R-:W-:-:S04]  /*4260*/  ISETP.GT.AND P2, PT, R19, R15, PT ;  /* 0x0000000f1300720c */ /* 0x000fc80003f44270 */
[----:B------:R-:W-:-:S05]  /*4270*/  SEL R11, R16, RZ, !P2 ;  /* 0x000000ff100b7207 */ /* 0x000fca0005000000 */
[----:B------:R-:W-:-:S04]  /*4280*/  IMAD.IADD R42, R40, 0x1, R11 ;  /* 0x00000001282a7824 */ /* 0x000fc800078e020b */
[----:B------:R-:W-:-:S07]  /*4290*/  IMAD.MOV.U32 R13, RZ, RZ, R42 ;  /* 0x000000ffff0d7224 */ /* 0x000fce00078e002a */
[----:B------:R-:W-:Y:S05]  /*42a0*/  WARPSYNC.COLLECTIVE R10, `(.L_x_43) ;  /* 0x000000000a087348 */ /* 0x000fea0003c00000 */
[----:B------:R0:W1:Y:S02]  /*42b0*/  SHFL.DOWN P2, R16, R13, R14, R15 ;  /* 0x0800000e0d107389 */ /* 0x000064000004000f */
[----:B01----:R-:W-:Y:S05]  /*42c0*/  ENDCOLLECTIVE ;  /* 0x000000000000791b */ /* 0x003fea0003800000 */
.L_x_43:
        /* <DEDUP_REMOVED lines=8> */
.L_x_44:
[----:B------:R-:W-:Y:S05]  /*4350*/  WARPSYNC.COLLECTIVE R10, `(.L_x_45) ;  /* 0x000000000a087348 */ /* 0x000fea0003c00000 */
[----:B------:R-:W-:Y:S01]  /*4360*/  VOTE.ALL P0, P0 ;  /* 0x0000000000ff7806 */ /* 0x000fe20000000000 */
[----:B------:R-:W-:-:S12]  /*4370*/  ENDCOLLECTIVE ;  /* 0x000000000000791b */ /* 0x000fd80003800000 */
.L_x_45:
[----:B------:R-:W0:Y:S01]  /*4380*/  LDC.64 R12, c[0x0][0x390] ;  /* 0x0000e400ff0c7b82 */ /* 0x000e220000000a00 */
[----:B------:R-:W-:-:S04]  /*4390*/  ISETP.GT.AND P2, PT, R39, R15, PT ;  /* 0x0000000f2700720c */ /* 0x000fc80003f44270 */
[----:B------:R-:W-:-:S05]  /*43a0*/  SEL R16, R16, RZ, !P2 ;  /* 0x000000ff10107207 */ /* 0x000fca0005000000 */
[----:B------:R-:W-:Y:S01]  /*43b0*/  IMAD.IADD R40, R41, 0x1, R16 ;  /* 0x0000000129287824 */ /* 0x000fe200078e0210 */
[----:B0-----:R-:W-:-:S05]  /*43c0*/  IADD3 R42, P2, PT, R12, 0x100, RZ ;  /* 0x000001000c2a7810 */ /* 0x001fca0007f5e0ff */
[----:B------:R-:W-:Y:S01]  /*43d0*/  IMAD.X R43, RZ, RZ, R13, P2 ;  /* 0x000000ffff2b7224 */ /* 0x000fe200010e060d */
[----:B------:R-:W-:Y:S07]  /*43e0*/  BRA `(.L_x_46) ;  /* 0xffffffcc00c87947 */ /* 0x000fee000383ffff */
.L_x_11:
[----:B------:R-:W-:Y:S01]  /*43f0*/  BSSY B1, `(.L_x_47) ;  /* 0x0000006000017945 */ /* 0x000fe20003800000 */
[----:B------:R-:W-:Y:S01]  /*4400*/  PLOP3.LUT P0, PT, P0, PT, PT, 0x8, 0x80 ;  /* 0x000000000080781c */ /* 0x000fe2000070e170 */
[----:B------:R-:W-:-:S12]  /*4410*/  IMAD.MOV.U32 R10, RZ, RZ, -0x1 ;  /* 0xffffffffff0a7424 */ /* 0x000fd800078e00ff */
[----:B------:R-:W-:Y:S05]  /*4420*/  WARPSYNC.COLLECTIVE R10, `(.L_x_48) ;  /* 0x000000000a087348 */ /* 0x000fea0003c00000 */
[----:B------:R-:W-:Y:S01]  /*4430*/  VOTE.ANY P0, P0 ;  /* 0x0000000000ff7806 */ /* 0x000fe20000000100 */
[----:B------:R-:W-:-:S12]  /*4440*/  ENDCOLLECTIVE ;  /* 0x000000000000791b */ /* 0x000fd80003800000 */
.L_x_48:
[----:B------:R-:W-:Y:S05]  /*4450*/  BSYNC B1 ;  /* 0x0000000000017941 */ /* 0x000fea0003800000 */
.L_x_47:
[----:B------:R-:W-:Y:S05]  /*4460*/  BRA `(.L_x_49) ;  /* 0xffffffcc00d07947 */ /* 0x000fea000383ffff */
.L_x_13:
[----:B------:R-:W-:Y:S01]  /*4470*/  BSSY B1, `(.L_x_50) ;  /* 0x0000006000017945 */ /* 0x000fe20003800000 */
[----:B------:R-:W-:Y:S01]  /*4480*/  PLOP3.LUT P0, PT, P0, PT, PT, 0x8, 0x80 ;  /* 0x000000000080781c */ /* 0x000fe2000070e170 */
[----:B------:R-:W-:-:S12]  /*4490*/  IMAD.MOV.U32 R10, RZ, RZ, -0x1 ;  /* 0xffffffffff0a7424 */ /* 0x000fd800078e00ff */
[----:B------:R-:W-:Y:S05]  /*44a0*/  WARPSYNC.COLLECTIVE R10, `(.L_x_51) ;  /* 0x000000000a087348 */ /* 0x000fea0003c00000 */
[----:B------:R-:W-:Y:S01]  /*44b0*/  VOTE.ANY P0, P0 ;  /* 0x0000000000ff7806 */ /* 0x000fe20000000100 */
[----:B------:R-:W-:-:S12]  /*44c0*/  ENDCOLLECTIVE ;  /* 0x000000000000791b */ /* 0x000fd80003800000 */
.L_x_51:
[----:B------:R-:W-:Y:S05]  /*44d0*/  BSYNC B1 ;  /* 0x0000000000017941 */ /* 0x000fea0003800000 */
.L_x_50:
[----:B------:R-:W-:Y:S05]  /*44e0*/  BRA `(.L_x_52) ;  /* 0xffffffcc00d47947 */ /* 0x000fea000383ffff */
.L_x_15:
[----:B------:R-:W-:Y:S01]  /*44f0*/  BSSY B1, `(.L_x_53) ;  /* 0x0000006000017945 */ /* 0x000fe20003800000 */
[----:B------:R-:W-:Y:S01]  /*4500*/  PLOP3.LUT P2, PT, P0, PT, PT, 0x8, 0x80 ;  /* 0x000000000080781c */ /* 0x000fe2000074e170 */
[----:B------:R-:W-:-:S12]  /*4510*/  IMAD.MOV.U32 R10, RZ, RZ, -0x1 ;  /* 0xffffffffff0a7424 */ /* 0x000fd800078e00ff */
[----:B------:R-:W-:Y:S05]  /*4520*/  WARPSYNC.COLLECTIVE R10, `(.L_x_54) ;  /* 0x000000000a087348 */ /* 0x000fea0003c00000 */
[----:B------:R-:W-:Y:S01]  /*4530*/  VOTE.ANY R10, PT, P2 ;  /* 0x00000000000a7806 */ /* 0x000fe200010e0100 */
[----:B------:R-:W-:Y:S06]  /*4540*/  ENDCOLLECTIVE ;  /* 0x000000000000791b */ /* 0x000fec0003800000 */
.L_x_54:
[----:B------:R-:W-:Y:S05]  /*4550*/  BSYNC B1 ;  /* 0x0000000000017941 */ /* 0x000fea0003800000 */
.L_x_53:
[----:B------:R-:W-:Y:S01]  /*4560*/  LOP3.LUT R10, R10, 0x80000000, R8, 0xec, !PT ;  /* 0x800000000a0a7812 */ /* 0x000fe200078eec08 */
[----:B------:R-:W-:Y:S02]  /*4570*/  IMAD.MOV.U32 R14, RZ, RZ, 0x1 ;  /* 0x00000001ff0e7424 */ /* 0x000fe400078e00ff */
[----:B------:R-:W-:Y:S02]  /*4580*/  VIADD R18, R18, 0xffffffe0 ;  /* 0xffffffe012127836 */ /* 0x000fe40000000000 */
[----:B------:R-:W-:-:S05]  /*4590*/  VIADD R15, R10, 0xffffffff ;  /* 0xffffffff0a0f7836 */ /* 0x000fca0000000000 */
[----:B------:R-:W-:Y:S01]  /*45a0*/  LOP3.LUT R15, R10, R15, RZ, 0xc, !PT ;  /* 0x0000000f0a0f7212 */ /* 0x000fe200078e0cff */
[----:B------:R-:W-:-:S05]  /*45b0*/  IMAD.MOV.U32 R10, RZ, RZ, -0x1 ;  /* 0xffffffffff0a7424 */ /* 0x000fca00078e00ff */
[----:B------:R-:W0:Y:S02]  /*45c0*/  POPC R15, R15 ;  /* 0x0000000f000f7309 */ /* 0x000e240000000000 */
[----:B0-----:R-:W-:Y:S05]  /*45d0*/  WARPSYNC.COLLECTIVE R10, `(.L_x_55) ;  /* 0x000000000a087348 */ /* 0x001fea0003c00000 */
[----:B0-----:R0:W1:Y:S02]  /*45e0*/  SHFL.DOWN P2, R16, R13, R14, R15 ;  /* 0x0800000e0d107389 */ /* 0x001064000004000f */
[----:B01----:R-:W-:Y:S05]  /*45f0*/  ENDCOLLECTIVE ;  /* 0x000000000000791b */ /* 0x003fea0003800000 */
.L_x_55:
[----:B------:R-:W-:Y:S01]  /*4600*/  ISETP.GE.AND P0, PT, R37, R15, PT ;  /* 0x0000000f2500720c */ /* 0x000fe20003f06270 */
[----:B------:R-:W-:-:S03]  /*4610*/  IMAD.MOV.U32 R14, RZ, RZ, 0x2 ;  /* 0x00000002ff0e7424 */ /* 0x000fc600078e00ff */
[----:B------:R-:W-:Y:S02]  /*4620*/  SEL R16, R16, RZ, !P0 ;  /* 0x000000ff10107207 */ /* 0x000fe40004000000 */
[----:B------:R-:W-:-:S03]  /*4630*/  ISETP.GT.AND P0, PT, R38, R15, PT ;  /* 0x0000000f2600720c */ /* 0x000fc60003f04270 */
[----:B------:R-:W-:-:S04]  /*4640*/  IMAD.IADD R41, R16, 0x1, R13 ;  /* 0x0000000110297824 */ /* 0x000fc800078e020d */
[----:B------:R-:W-:-:S07]  /*4650*/  IMAD.MOV.U32 R13, RZ, RZ, R41 ;  /* 0x000000ffff0d7224 */ /* 0x000fce00078e0029 */
[----:B------:R-:W-:Y:S05]  /*4660*/  WARPSYNC.COLLECTIVE R10, `(.L_x_56) ;  /* 0x000000000a087348 */ /* 0x000fea0003c00000 */
[----:B------:R0:W1:Y:S02]  /*4670*/  SHFL.DOWN P2, R16, R13, R14, R15 ;  /* 0x0800000e0d107389 */ /* 0x000064000004000f */
[----:B01----:R-:W-:Y:S05]  /*4680*/  ENDCOLLECTIVE ;  /* 0x000000000000791b */ /* 0x003fea0003800000 */
.L_x_56:
[----:B------:R-:W-:Y:S01]  /*4690*/  IMAD.MOV.U32 R14, RZ, RZ, 0x4 ;  /* 0x00000004ff0e7424 */ /* 0x000fe200078e00ff */
[----:B------:R-:W-:Y:S02]  /*46a0*/  SEL R16, R16, RZ, !P0 ;  /* 0x000000ff10107207 */ /* 0x000fe40004000000 */
[----:B------:R-:W-:-:S03]  /*46b0*/  ISETP.GT.AND P0, PT, R19, R15, PT ;  /* 0x0000000f1300720c */ /* 0x000fc60003f04270 */
[----:B------:R-:W-:-:S04]  /*46c0*/  IMAD.IADD R41, R41, 0x1, R16 ;  /* 0x0000000129297824 */ /* 0x000fc800078e0210 */
[----:B------:R-:W-:-:S07]  /*46d0*/  IMAD.MOV.U32 R13, RZ, RZ, R41 ;  /* 0x000000ffff0d7224 */ /* 0x000fce00078e0029 */
[----:B------:R-:W-:Y:S05]  /*46e0*/  WARPSYNC.COLLECTIVE R10, `(.L_x_57) ;  /* 0x000000000a087348 */ /* 0x000fea0003c00000 */
[----:B------:R0:W1:Y:S02]  /*46f0*/  SHFL.DOWN P2, R16, R13, R14, R15 ;  /* 0x0800000e0d107389 */ /* 0x000064000004000f */
[----:B01----:R-:W-:Y:S05]  /*4700*/  ENDCOLLECTIVE ;  /* 0x000000000000791b */ /* 0x003fea0003800000 */
.L_x_57:
[----:B------:R-:W-:Y:S01]  /*4710*/  IMAD.MOV.U32 R14, RZ, RZ, 0x8 ;  /* 0x00000008ff0e7424 */ /* 0x000fe200078e00ff */
[----:B------:R-:W-:Y:S02]  /*4720*/  SEL R16, R16, RZ, !P0 ;  /* 0x000000ff10107207 */ /* 0x000fe40004000000 */
[----:B------:R-:W-:-:S03]  /*4730*/  ISETP.GT.AND P0, PT, R36, R15, PT ;  /* 0x0000000f2400720c */ /* 0x000fc60003f04270 */
[----:B------:R-:W-:-:S10]  /*4740*/  IMAD.IADD R13, R41, 0x1, R16 ;  /* 0x00000001290d7824 */ /* 0x000fd400078e0210 */
[----:B------:R-:W-:Y:S05]  /*4750*/  WARPSYNC.COLLECTIVE R10, `(.L_x_58) ;  /* 0x000000000a087348 */ /* 0x000fea0003c00000 */
[----:B------:R0:W1:Y:S02]  /*4760*/  SHFL.DOWN P2, R16, R13, R14, R15 ;  /* 0x0800000e0d107389 */ /* 0x000064000004000f */
[----:B01----:R-:W-:Y:S05]  /*4770*/  ENDCOLLECTIVE ;  /* 0x000000000000791b */ /* 0x003fea0003800000 */
.L_x_58:
        /* <DEDUP_REMOVED lines=8> */
.L_x_59:
[----:B------:R-:W-:Y:S02]  /*4800*/  SEL R16, R16, RZ, !P0 ;  /* 0x000000ff10107207 */ /* 0x000fe40004000000 */
[----:B------:R-:W-:Y:S02]  /*4810*/  ISETP.NE.AND P0, PT, R12, 0x65, PT ;  /* 0x000000650c00780c */ /* 0x000fe40003f05270 */
[----:B------:R-:W-:-:S11]  /*4820*/  IADD3 R40, PT, PT, R41, R16, R40 ;  /* 0x0000001029287210 */ /* 0x000fd60007ffe028 */
[----:B------:R-:W-:Y:S05]  /*4830*/  WARPSYNC.COLLECTIVE R10, `(.L_x_60) ;  /* 0x000000000a087348 */ /* 0x000fea0003c00000 */
[----:B------:R-:W-:Y:S01]  /*4840*/  VOTE.ALL P0, P0 ;  /* 0x0000000000ff7806 */ /* 0x000fe20000000000 */
[----:B------:R-:W-:-:S12]  /*4850*/  ENDCOLLECTIVE ;  /* 0x000000000000791b */ /* 0x000fd80003800000 */
.L_x_60:
[----:B------:R-:W-:Y:S05]  /*4860*/  BRA `(.L_x_61) ;  /* 0xffffffcc00747947 */ /* 0x000fea000383ffff */
.L_x_20:
[----:B------:R-:W-:Y:S01]  /*4870*/  BSSY B0, `(.L_x_62) ;  /* 0x0000006000007945 */ /* 0x000fe20003800000 */
[----:B------:R-:W-:Y:S01]  /*4880*/  PLOP3.LUT P0, PT, P0, PT, PT, 0x8, 0x80 ;  /* 0x000000000080781c */ /* 0x000fe2000070e170 */
[----:B------:R-:W-:-:S12]  /*4890*/  IMAD.MOV.U32 R10, RZ, RZ, -0x1 ;  /* 0xffffffffff0a7424 */ /* 0x000fd800078e00ff */
[----:B------:R-:W-:Y:S05]  /*48a0*/  WARPSYNC.COLLECTIVE R10, `(.L_x_63) ;  /* 0x000000000a087348 */ /* 0x000fea0003c00000 */
[----:B------:R-:W-:Y:S01]  /*48b0*/  VOTE.ANY P0, P0 ;  /* 0x0000000000ff7806 */ /* 0x000fe20000000100 */
[----:B------:R-:W-:-:S12]  /*48c0*/  ENDCOLLECTIVE ;  /* 0x000000000000791b */ /* 0x000fd80003800000 */
.L_x_63:
[----:B------:R-:W-:Y:S05]  /*48d0*/  BSYNC B0 ;  /* 0x0000000000007941 */ /* 0x000fea0003800000 */
.L_x_62:
[----:B------:R-:W-:Y:S05]  /*48e0*/  BRA `(.L_x_64) ;  /* 0xffffffe400807947 */ /* 0x000fea000383ffff */
.L_x_22:
[----:B------:R-:W-:Y:S01]  /*48f0*/  BSSY B0, `(.L_x_65) ;  /* 0x0000006000007945 */ /* 0x000fe20003800000 */
[----:B------:R-:W-:Y:S01]  /*4900*/  PLOP3.LUT P0, PT, P0, PT, PT, 0x8, 0x80 ;  /* 0x000000000080781c */ /* 0x000fe2000070e170 */
[----:B------:R-:W-:-:S12]  /*4910*/  IMAD.MOV.U32 R10, RZ, RZ, -0x1 ;  /* 0xffffffffff0a7424 */ /* 0x000fd800078e00ff */
[----:B------:R-:W-:Y:S05]  /*4920*/  WARPSYNC.COLLECTIVE R10, `(.L_x_66) ;  /* 0x000000000a087348 */ /* 0x000fea0003c00000 */
[----:B------:R-:W-:Y:S01]  /*4930*/  VOTE.ANY P0, P0 ;  /* 0x0000000000ff7806 */ /* 0x000fe20000000100 */
[----:B------:R-:W-:-:S12]  /*4940*/  ENDCOLLECTIVE ;  /* 0x000000000000791b */ /* 0x000fd80003800000 */
.L_x_66:
[----:B------:R-:W-:Y:S05]  /*4950*/  BSYNC B0 ;  /* 0x0000000000007941 */ /* 0x000fea0003800000 */
.L_x_65:
[----:B------:R-:W-:Y:S05]  /*4960*/  BRA `(.L_x_67) ;  /* 0xffffffe400847947 */ /* 0x000fea000383ffff */
.L_x_24:
[----:B------:R-:W0:Y:S01]  /*4970*/  S2R R19, SR_GEMASK ;  /* 0x0000000000137919 */ /* 0x000e220000003c00 */
[----:B------:R-:W-:Y:S01]  /*4980*/  BSSY B0, `(.L_x_68) ;  /* 0x0000007000007945 */ /* 0x000fe20003800000 */
[----:B------:R-:W-:Y:S01]  /*4990*/  ISETP.NE.AND P0, PT, R8, 0x65, PT ;  /* 0x000000650800780c */ /* 0x000fe20003f05270 */
[----:B------:R-:W-:Y:S01]  /*49a0*/  IMAD.MOV.U32 R10, RZ, RZ, -0x1 ;  /* 0xffffffffff0a7424 */ /* 0x000fe200078e00ff */
[----:B------:R-:W-:-:S13]  /*49b0*/  PLOP3.LUT P2, PT, P2, PT, PT, 0x8, 0x80 ;  /* 0x000000000080781c */ /* 0x000fda000174e170 */
[----:B0-----:R-:W-:Y:S05]  /*49c0*/  WARPSYNC.COLLECTIVE R10, `(.L_x_69) ;  /* 0x000000000a087348 */ /* 0x001fea0003c00000 */
[----:B------:R-:W-:Y:S01]  /*49d0*/  VOTE.ANY R10, PT, P2 ;  /* 0x00000000000a7806 */ /* 0x000fe200010e0100 */
[----:B0-----:R-:W-:Y:S06]  /*49e0*/  ENDCOLLECTIVE ;  /* 0x000000000000791b */ /* 0x001fec0003800000 */
.L_x_69:
[----:B------:R-:W-:Y:S05]  /*49f0*/  BSYNC B0 ;  /* 0x0000000000007941 */ /* 0x000fea0003800000 */
.L_x_68:
[----:B------:R-:W-:Y:S01]  /*4a00*/  LOP3.LUT R10, R10, 0x80000000, R19, 0xec, !PT ;  /* 0x800000000a0a7812 */ /* 0x000fe200078eec13 */
[----:B------:R-:W-:-:S04]  /*4a10*/  IMAD.MOV.U32 R14, RZ, RZ, 0x1 ;  /* 0x00000001ff0e7424 */ /* 0x000fc800078e00ff */
[----:B------:R-:W-:-:S05]  /*4a20*/  VIADD R13, R10, 0xffffffff ;  /* 0xffffffff0a0d7836 */ /* 0x000fca0000000000 */
[----:B------:R-:W-:Y:S01]  /*4a30*/  LOP3.LUT R8, R10, R13, RZ, 0xc, !PT ;  /* 0x0000000d0a087212 */ /* 0x000fe200078e0cff */
[----:B------:R-:W-:Y:S02]  /*4a40*/  IMAD.MOV.U32 R13, RZ, RZ, R9 ;  /* 0x000000ffff0d7224 */ /* 0x000fe400078e0009 */
[----:B------:R-:W-:Y:S01]  /*4a50*/  IMAD.MOV.U32 R10, RZ, RZ, -0x1 ;  /* 0xffffffffff0a7424 */ /* 0x000fe200078e00ff */
[----:B------:R0:W1:Y:S02]  /*4a60*/  POPC R15, R8 ;  /* 0x00000008000f7309 */ /* 0x0000640000000000 */
[----:B0-----:R-:W-:-:S07]  /*4a70*/  VIADD R8, R38, 0x4 ;  /* 0x0000000426087836 */ /* 0x001fce0000000000 */
[----:B-1----:R-:W-:Y:S05]  /*4a80*/  WARPSYNC.COLLECTIVE R10, `(.L_x_70) ;  /* 0x000000000a087348 */ /* 0x002fea0003c00000 */
[----:B-1----:R0:W1:Y:S02]  /*4a90*/  SHFL.DOWN P2, R16, R13, R14, R15 ;  /* 0x0800000e0d107389 */ /* 0x002064000004000f */
[----:B01----:R-:W-:Y:S05]  /*4aa0*/  ENDCOLLECTIVE ;  /* 0x000000000000791b */ /* 0x003fea0003800000 */
.L_x_70:
[----:B------:R-:W-:Y:S01]  /*4ab0*/  IMAD.MOV.U32 R14, RZ, RZ, 0x2 ;  /* 0x00000002ff0e7424 */ /* 0x000fe200078e00ff */
[----:B------:R-:W-:-:S04]  /*4ac0*/  ISETP.GE.AND P2, PT, R38, R15, PT ;  /* 0x0000000f2600720c */ /* 0x000fc80003f46270 */
[----:B------:R-:W-:Y:S01]  /*4ad0*/  SEL R12, R16, RZ, !P2 ;  /* 0x000000ff100c7207 */ /* 0x000fe20005000000 */
[----:B------:R-:W-:-:S04]  /*4ae0*/  VIADD R16, R38, 0x2 ;  /* 0x0000000226107836 */ /* 0x000fc80000000000 */
[----:B------:R-:W-:Y:S01]  /*4af0*/  IMAD.IADD R12, R12, 0x1, R9 ;  /* 0x000000010c0c7824 */ /* 0x000fe200078e0209 */
[----:B------:R-:W-:-:S03]  /*4b00*/  ISETP.GT.AND P3, PT, R16, R15, PT ;  /* 0x0000000f1000720c */ /* 0x000fc60003f64270 */
[----:B------:R-:W-:-:S10]  /*4b10*/  IMAD.MOV.U32 R13, RZ, RZ, R12 ;  /* 0x000000ffff0d7224 */ /* 0x000fd400078e000c */
[----:B------:R-:W-:Y:S05]  /*4b20*/  WARPSYNC.COLLECTIVE R10, `(.L_x_71) ;  /* 0x000000000a087348 */ /* 0x000fea0003c00000 */
[----:B------:R0:W1:Y:S02]  /*4b30*/  SHFL.DOWN P2, R16, R13, R14, R15 ;  /* 0x0800000e0d107389 */ /* 0x000064000004000f */
[----:B01----:R-:W-:Y:S05]  /*4b40*/  ENDCOLLECTIVE ;  /* 0x000000000000791b */ /* 0x003fea0003800000 */
.L_x_71:
[----:B------:R-:W-:Y:S01]  /*4b50*/  IMAD.MOV.U32 R14, RZ, RZ, 0x4 ;  /* 0x00000004ff0e7424 */ /* 0x000fe200078e00ff */
[----:B------:R-:W-:Y:S02]  /*4b60*/  SEL R9, R16, RZ, !P3 ;  /* 0x000000ff10097207 */ /* 0x000fe40005800000 */
[----:B------:R-:W-:Y:S01]  /*4b70*/  ISETP.GT.AND P3, PT, R8, R15, PT ;  /* 0x0000000f0800720c */ /* 0x000fe20003f64270 */
[----:B------:R-:W-:Y:S02]  /*4b80*/  VIADD R8, R38, 0x8 ;  /* 0x0000000826087836 */ /* 0x000fe40000000000 */
[----:B------:R-:W-:-:S04]  /*4b90*/  IMAD.IADD R40, R12, 0x1, R9 ;  /* 0x000000010c287824 */ /* 0x000fc800078e0209 */
[----:B------:R-:W-:-:S07]  /*4ba0*/  IMAD.MOV.U32 R13, RZ, RZ, R40 ;  /* 0x000000ffff0d7224 */ /* 0x000fce00078e0028 */
[----:B------:R-:W-:Y:S05]  /*4bb0*/  WARPSYNC.COLLECTIVE R10, `(.L_x_72) ;  /* 0x000000000a087348 */ /* 0x000fea0003c00000 */
[----:B------:R0:W1:Y:S02]  /*4bc0*/  SHFL.DOWN P2, R16, R13, R14, R15 ;  /* 0x0800000e0d107389 */ /* 0x000064000004000f */
[----:B01----:R-:W-:Y:S05]  /*4bd0*/  ENDCOLLECTIVE ;  /* 0x000000000000791b */ /* 0x003fea0003800000 */
.L_x_72:
        /* <DEDUP_REMOVED lines=9> */
.L_x_73:
[----:B------:R-:W-:Y:S01]  /*4c70*/  IMAD.MOV.U32 R14, RZ, RZ, 0x10 ;  /* 0x00000010ff0e7424 */ /* 0x000fe200078e00ff */
[----:B------:R-:W-:-:S05]  /*4c80*/  SEL R16, R16, RZ, !P3 ;  /* 0x000000ff10107207 */ /* 0x000fca0005800000 */
[----:B------:R-:W-:-:S04]  /*4c90*/  IMAD.IADD R44, R9, 0x1, R16 ;  /* 0x00000001092c7824 */ /* 0x000fc800078e0210 */
[----:B------:R-:W-:-:S07]  /*4ca0*/  IMAD.MOV.U32 R13, RZ, RZ, R44 ;  /* 0x000000ffff0d7224 */ /* 0x000fce00078e002c */
[----:B------:R-:W-:Y:S05]  /*4cb0*/  WARPSYNC.COLLECTIVE R10, `(.L_x_74) ;  /* 0x000000000a087348 */ /* 0x000fea0003c00000 */
[----:B------:R0:W1:Y:S02]  /*4cc0*/  SHFL.DOWN P2, R16, R13, R14, R15 ;  /* 0x0800000e0d107389 */ /* 0x000064000004000f */
[----:B01----:R-:W-:Y:S05]  /*4cd0*/  ENDCOLLECTIVE ;  /* 0x000000000000791b */ /* 0x003fea0003800000 */
.L_x_74:
[----:B------:R-:W-:Y:S05]  /*4ce0*/  WARPSYNC.COLLECTIVE R10, `(.L_x_75) ;  /* 0x000000000a087348 */ /* 0x000fea0003c00000 */
[----:B------:R-:W-:Y:S01]  /*4cf0*/  VOTE.ALL P0, P0 ;  /* 0x0000000000ff7806 */ /* 0x000fe20000000000 */
[----:B------:R-:W-:-:S12]  /*4d00*/  ENDCOLLECTIVE ;  /* 0x000000000000791b */ /* 0x000fd80003800000 */
.L_x_75:
[----:B------:R-:W-:-:S04]  /*4d10*/  ISETP.GT.AND P2, PT, R8, R15, PT ;  /* 0x0000000f0800720c */ /* 0x000fc80003f44270 */
[----:B------:R-:W-:-:S05]  /*4d20*/  SEL R9, R16, RZ, !P2 ;  /* 0x000000ff10097207 */ /* 0x000fca0005000000 */
[----:B------:R-:W-:Y:S02]  /*4d30*/  IMAD.IADD R12, R44, 0x1, R9 ;  /* 0x000000012c0c7824 */ /* 0x000fe400078e0209 */
[----:B------:R-:W0:Y:S02]  /*4d40*/  LDC.64 R8, c[0x0][0x390] ;  /* 0x0000e400ff087b82 */ /* 0x000e240000000a00 */
[----:B0-----:R-:W-:-:S05]  /*4d50*/  IADD3 R40, P2, PT, R8, 0x100, RZ ;  /* 0x0000010008287810 */ /* 0x001fca0007f5e0ff */
[----:B------:R-:W-:Y:S01]  /*4d60*/  IMAD.X R41, RZ, RZ, R9, P2 ;  /* 0x000000ffff297224 */ /* 0x000fe200010e0609 */
[----:B------:R-:W-:Y:S07]  /*4d70*/  BRA `(.L_x_76) ;  /* 0xffffffe4001c7947 */ /* 0x000fee000383ffff */
.L_x_26:
[----:B------:R-:W-:Y:S01]  /*4d80*/  BSSY B0, `(.L_x_77) ;  /* 0x0000006000007945 */ /* 0x000fe20003800000 */
[----:B------:R-:W-:Y:S01]  /*4d90*/  PLOP3.LUT P0, PT, P0, PT, PT, 0x8, 0x80 ;  /* 0x000000000080781c */ /* 0x000fe2000070e170 */
[----:B------:R-:W-:-:S12]  /*4da0*/  IMAD.MOV.U32 R10, RZ, RZ, -0x1 ;  /* 0xffffffffff0a7424 */ /* 0x000fd800078e00ff */
[----:B------:R-:W-:Y:S05]  /*4db0*/  WARPSYNC.COLLECTIVE R10, `(.L_x_78) ;  /* 0x000000000a087348 */ /* 0x000fea0003c00000 */
[----:B------:R-:W-:Y:S01]  /*4dc0*/  VOTE.ANY P0, P0 ;  /* 0x0000000000ff7806 */ /* 0x000fe20000000100 */
[----:B------:R-:W-:-:S12]  /*4dd0*/  ENDCOLLECTIVE ;  /* 0x000000000000791b */ /* 0x000fd80003800000 */
.L_x_78:
[----:B------:R-:W-:Y:S05]  /*4de0*/  BSYNC B0 ;  /* 0x0000000000007941 */ /* 0x000fea0003800000 */
.L_x_77:
[----:B------:R-:W-:Y:S05]  /*4df0*/  BRA `(.L_x_79) ;  /* 0xffffffe400247947 */ /* 0x000fea000383ffff */
.L_x_28:
[----:B------:R-:W-:Y:S01]  /*4e00*/  BSSY B0, `(.L_x_80) ;  /* 0x0000006000007945 */ /* 0x000fe20003800000 */
[----:B------:R-:W-:Y:S01]  /*4e10*/  PLOP3.LUT P0, PT, P0, PT, PT, 0x8, 0x80 ;  /* 0x000000000080781c */ /* 0x000fe2000070e170 */
[----:B------:R-:W-:-:S12]  /*4e20*/  IMAD.MOV.U32 R10, RZ, RZ, -0x1 ;  /* 0xffffffffff0a7424 */ /* 0x000fd800078e00ff */
[----:B------:R-:W-:Y:S05]  /*4e30*/  WARPSYNC.COLLECTIVE R10, `(.L_x_81) ;  /* 0x000000000a087348 */ /* 0x000fea0003c00000 */
[----:B------:R-:W-:Y:S01]  /*4e40*/  VOTE.ANY P0, P0 ;  /* 0x0000000000ff7806 */ /* 0x000fe20000000100 */
[----:B------:R-:W-:-:S12]  /*4e50*/  ENDCOLLECTIVE ;  /* 0x000000000000791b */ /* 0x000fd80003800000 */
.L_x_81:
[----:B------:R-:W-:Y:S05]  /*4e60*/  BSYNC B0 ;  /* 0x0000000000007941 */ /* 0x000fea0003800000 */
.L_x_80:
[----:B------:R-:W-:Y:S05]  /*4e70*/  BRA `(.L_x_82) ;  /* 0xffffffe400287947 */ /* 0x000fea000383ffff */
.L_x_30:
[----:B------:R-:W-:Y:S01]  /*4e80*/  BSSY B0, `(.L_x_83) ;  /* 0x0000006000007945 */ /* 0x000fe20003800000 */
[----:B------:R-:W-:Y:S01]  /*4e90*/  PLOP3.LUT P2, PT, P0, PT, PT, 0x8, 0x80 ;  /* 0x000000000080781c */ /* 0x000fe2000074e170 */
[----:B------:R-:W-:-:S12]  /*4ea0*/  IMAD.MOV.U32 R10, RZ, RZ, -0x1 ;  /* 0xffffffffff0a7424 */ /* 0x000fd800078e00ff */
[----:B------:R-:W-:Y:S05]  /*4eb0*/  WARPSYNC.COLLECTIVE R10, `(.L_x_84) ;  /* 0x000000000a087348 */ /* 0x000fea0003c00000 */
[----:B------:R-:W-:Y:S01]  /*4ec0*/  VOTE.ANY R10, PT, P2 ;  /* 0x00000000000a7806 */ /* 0x000fe200010e0100 */
[----:B------:R-:W-:Y:S06]  /*4ed0*/  ENDCOLLECTIVE ;  /* 0x000000000000791b */ /* 0x000fec0003800000 */
.L_x_84:
[----:B------:R-:W-:Y:S05]  /*4ee0*/  BSYNC B0 ;  /* 0x0000000000007941 */ /* 0x000fea0003800000 */
.L_x_83:
[----:B------:R-:W-:Y:S01]  /*4ef0*/  LOP3.LUT R10, R10, 0x80000000, R19, 0xec, !PT ;  /* 0x800000000a0a7812 */ /* 0x000fe200078eec13 */
[----:B------:R-:W-:Y:S02]  /*4f00*/  IMAD.MOV.U32 R14, RZ, RZ, 0x1 ;  /* 0x00000001ff0e7424 */ /* 0x000fe400078e00ff */
[----:B------:R-:W-:Y:S02]  /*4f10*/  VIADD R18, R18, 0xffffffe0 ;  /* 0xffffffe012127836 */ /* 0x000fe40000000000 */
[----:B------:R-:W-:-:S05]  /*4f20*/  VIADD R13, R10, 0xffffffff ;  /* 0xffffffff0a0d7836 */ /* 0x000fca0000000000 */
[----:B------:R-:W-:Y:S01]  /*4f30*/  LOP3.LUT R45, R10, R13, RZ, 0xc, !PT ;  /* 0x0000000d0a2d7212 */ /* 0x000fe200078e0cff */
[----:B------:R-:W-:Y:S02]  /*4f40*/  IMAD.MOV.U32 R13, RZ, RZ, R9 ;  /* 0x000000ffff0d7224 */ /* 0x000fe400078e0009 */
[----:B------:R-:W-:Y:S01]  /*4f50*/  IMAD.MOV.U32 R10, RZ, RZ, -0x1 ;  /* 0xffffffffff0a7424 */ /* 0x000fe200078e00ff */
[----:B------:R0:W1:Y:S06]  /*4f60*/  POPC R15, R45 ;  /* 0x0000002d000f7309 */ /* 0x00006c0000000000 */
[----:B01----:R-:W-:Y:S05]  /*4f70*/  WARPSYNC.COLLECTIVE R10, `(.L_x_85) ;  /* 0x000000000a087348 */ /* 0x003fea0003c00000 */
[----:B-1----:R1:W2:Y:S02]  /*4f80*/  SHFL.DOWN P2, R16, R13, R14, R15 ;  /* 0x0800000e0d107389 */ /* 0x0022a4000004000f */
[----:B012---:R-:W-:Y:S05]  /*4f90*/  ENDCOLLECTIVE ;  /* 0x000000000000791b */ /* 0x007fea0003800000 */
.L_x_85:
[----:B------:R-:W-:Y:S01]  /*4fa0*/  ISETP.GE.AND P0, PT, R38, R15, PT ;  /* 0x0000000f2600720c */ /* 0x000fe20003f06270 */
[----:B------:R-:W-:-:S03]  /*4fb0*/  IMAD.MOV.U32 R14, RZ, RZ, 0x2 ;  /* 0x00000002ff0e7424 */ /* 0x000fc600078e00ff */
[----:B------:R-:W-:-:S05]  /*4fc0*/  SEL R16, R16, RZ, !P0 ;  /* 0x000000ff10107207 */ /* 0x000fca0004000000 */
[----:B------:R-:W-:Y:S02]  /*4fd0*/  IMAD.IADD R44, R16, 0x1, R9 ;  /* 0x00000001102c7824 */ /* 0x000fe400078e0209 */
[----:B------:R-:W-:Y:S02]  /*4fe0*/  VIADD R16, R38, 0x2 ;  /* 0x0000000226107836 */ /* 0x000fe40000000000 */
[----:B------:R-:W-:-:S03]  /*4ff0*/  IMAD.MOV.U32 R13, RZ, RZ, R44 ;  /* 0x000000ffff0d7224 */ /* 0x000fc600078e002c */
[----:B------:R-:W-:-:S13]  /*5000*/  ISETP.GT.AND P0, PT, R16, R15, PT ;  /* 0x0000000f1000720c */ /* 0x000fda0003f04270 */
[----:B------:R-:W-:Y:S05]  /*5010*/  WARPSYNC.COLLECTIVE R10, `(.L_x_86) ;  /* 0x000000000a087348 */ /* 0x000fea0003c00000 */
[----:B------:R0:W1:Y:S02]  /*5020*/  SHFL.DOWN P2, R16, R13, R14, R15 ;  /* 0x0800000e0d107389 */ /* 0x000064000004000f */
[----:B01----:R-:W-:Y:S05]  /*5030*/  ENDCOLLECTIVE ;  /* 0x000000000000791b */ /* 0x003fea0003800000 */
.L_x_86:
[----:B------:R-:W-:Y:S01]  /*5040*/  IMAD.MOV.U32 R14, RZ, RZ, 0x4 ;  /* 0x00000004ff0e7424 */ /* 0x000fe200078e00ff */
        /* <DEDUP_REMOVED lines=8> */
.L_x_87:
[----:B------:R-:W-:Y:S01]  /*50d0*/  IMAD.MOV.U32 R14, RZ, RZ, 0x8 ;  /* 0x00000008ff0e7424 */ /* 0x000fe200078e00ff */
        /* <DEDUP_REMOVED lines=8> */
.L_x_88:
        /* <DEDUP_REMOVED lines=9> */
.L_x_89:
[----:B------:R-:W-:Y:S02]  /*51f0*/  SEL R9, R16, RZ, !P0 ;  /* 0x000000ff10097207 */ /* 0x000fe40004000000 */
[----:B------:R-:W-:Y:S02]  /*5200*/  ISETP.NE.AND P0, PT, R8, 0x65, PT ;  /* 0x000000650800780c */ /* 0x000fe40003f05270 */
[----:B------:R-:W-:-:S11]  /*5210*/  IADD3 R12, PT, PT, R44, R9, R12 ;  /* 0x000000092c0c7210 */ /* 0x000fd60007ffe00c */
[----:B------:R-:W-:Y:S05]  /*5220*/  WARPSYNC.COLLECTIVE R10, `(.L_x_90) ;  /* 0x000000000a087348 */ /* 0x000fea0003c00000 */
[----:B------:R-:W-:Y:S01]  /*5230*/  VOTE.ALL P0, P0 ;  /* 0x0000000000ff7806 */ /* 0x000fe20000000000 */
[----:B------:R-:W-:-:S12]  /*5240*/  ENDCOLLECTIVE ;  /* 0x000000000000791b */ /* 0x000fd80003800000 */
.L_x_90:
[----:B------:R-:W-:Y:S05]  /*5250*/  BRA `(.L_x_91) ;  /* 0xffffffe000c07947 */ /* 0x000fea000383ffff */
.L_x_92:
[----:B------:R-:W-:-:S00]  /*5260*/  BRA `(.L_x_92) ;  /* 0xfffffffc00fc7947 */ /* 0x000fc0000383ffff */
[----:B------:R-:W-:-:S00]  /*5270*/  NOP ;  /* 0x0000000000007918 */ /* 0x000fc00000000000 */
        /* <DEDUP_REMOVED lines=8> */
.L_x_193:


//--------------------- .text._ZN3cub18CUB_300001_SM_10006detail4scan16DeviceScanKernelINS2_10policy_hubIiiijN4cuda3std3__44plusIvEEE10Policy1000EN6thrust24THRUST_300001_SM_1000_NS6detail15normal_iteratorINSD_10device_ptrIiEEEESI_NS0_13ScanTileStateIiLb1EEES9_NS1_10InputValueIiPiEEjiLb0EiEEvT0_T1_T2_iT3_T4_T5_ --------------------------
	.section	.text._ZN3cub18CUB_300001_SM_10006detail4scan16DeviceScanKernelINS2_10policy_hubIiiijN4cuda3std3__44plusIvEEE10Policy1000EN6thrust24THRUST_300001_SM_1000_NS6detail15normal_iteratorINSD_10device_ptrIiEEEESI_NS0_13ScanTileStateIiLb1EEES9_NS1_10InputValueIiPiEEjiLb0EiEEvT0_T1_T2_iT3_T4_T5_,"ax",@progbits
	.align	128
        .global         _ZN3cub18CUB_300001_SM_10006detail4scan16DeviceScanKernelINS2_10policy_hubIiiijN4cuda3std3__44plusIvEEE10Policy1000EN6thrust24THRUST_300001_SM_1000_NS6detail15normal_iteratorINSD_10device_ptrIiEEEESI_NS0_13ScanTileStateIiLb1EEES9_NS1_10InputValueIiPiEEjiLb0EiEEvT0_T1_T2_iT3_T4_T5_
        .type           _ZN3cub18CUB_300001_SM_10006detail4scan16DeviceScanKernelINS2_10policy_hubIiiijN4cuda3std3__44plusIvEEE10Policy1000EN6thrust24THRUST_300001_SM_1000_NS6detail15normal_iteratorINSD_10device_ptrIiEEEESI_NS0_13ScanTileStateIiLb1EEES9_NS1_10InputValueIiPiEEjiLb0EiEEvT0_T1_T2_iT3_T4_T5_,@function
        .size           _ZN3cub18CUB_300001_SM_10006detail4scan16DeviceScanKernelINS2_10policy_hubIiiijN4cuda3std3__44plusIvEEE10Policy1000EN6thrust24THRUST_300001_SM_1000_NS6detail15normal_iteratorINSD_10device_ptrIiEEEESI_NS0_13ScanTileStateIiLb1EEES9_NS1_10InputValueIiPiEEjiLb0EiEEvT0_T1_T2_iT3_T4_T5_,(.L_x_194 - _ZN3cub18CUB_300001_SM_10006detail4scan16DeviceScanKernelINS2_10policy_hubIiiijN4cuda3std3__44plusIvEEE10Policy1000EN6thrust24THRUST_300001_SM_1000_NS6detail15normal_iteratorINSD_10device_ptrIiEEEESI_NS0_13ScanTileStateIiLb1EEES9_NS1_10InputValueIiPiEEjiLb0EiEEvT0_T1_T2_iT3_T4_T5_)
        .other          _ZN3cub18CUB_300001_SM_10006detail4scan16DeviceScanKernelINS2_10policy_hubIiiijN4cuda3std3__44plusIvEEE10Policy1000EN6thrust24THRUST_300001_SM_1000_NS6detail15normal_iteratorINSD_10device_ptrIiEEEESI_NS0_13ScanTileStateIiLb1EEES9_NS1_10InputValueIiPiEEjiLb0EiEEvT0_T1_T2_iT3_T4_T5_,@"STO_CUDA_ENTRY STV_DEFAULT"
_ZN3cub18CUB_300001_SM_10006detail4scan16DeviceScanKernelINS2_10policy_hubIiiijN4cuda3std3__44plusIvEEE10Policy1000EN6thrust24THRUST_300001_SM_1000_NS6detail15normal_iteratorINSD_10device_ptrIiEEEESI_NS0_13ScanTileStateIiLb1EEES9_NS1_10InputValueIiPiEEjiLb0EiEEvT0_T1_T2_iT3_T4_T5_:
.text._ZN3cub18CUB_300001_SM_10006detail4scan16DeviceScanKernelINS2_10policy_hubIiiijN4cuda3std3__44plusIvEEE10Policy1000EN6thrust24THRUST_300001_SM_1000_NS6detail15normal_iteratorINSD_10device_ptrIiEEEESI_NS0_13ScanTileStateIiLb1EEES9_NS1_10InputValueIiPiEEjiLb0EiEEvT0_T1_T2_iT3_T4_T5_:
[----:B------:R-:W-:Y:S01]  /*0000*/  LDC R1, c[0x0][0x37c] ;  /* 0x0000df00ff017b82 */ /* 0x000fe20000000800 */
[----:B------:R-:W0:Y:S07]  /*0010*/  LDCU UR4, c[0x0][0x3a0] ;  /* 0x00007400ff0477ac */ /* 0x000e2e0008000800 */
[----:B------:R-:W1:Y:S01]  /*0020*/  LDC R42, c[0x0][0x398] ;  /* 0x0000e600ff2a7b82 */ /* 0x000e620000000800 */
[----:B------:R-:W2:Y:S01]  /*0030*/  LDCU.64 UR8, c[0x0][0x358] ;  /* 0x00006b00ff0877ac */ /* 0x000ea20008000a00 */
[----:B------:R-:W3:Y:S01]  /*0040*/  LDCU UR5, c[0x0][0x3b0] ;  /* 0x00007600ff0577ac */ /* 0x000ee20008000800 */
[----:B0-----:R-:W-:-:S06]  /*0050*/  UPRMT UR4, UR4, 0x7770, URZ ;  /* 0x0000777004047896 */ /* 0x001fcc00080000ff */
[----:B------:R-:W-:-:S13]  /*0060*/  ISETP.NE.AND P0, PT, RZ, UR4, PT ;  /* 0x00000004ff007c0c */ /* 0x000fda000bf05270 */
[----:B------:R-:W2:Y:S02]  /*0070*/  @P0 LDC.64 R2, c[0x0][0x3a8] ;  /* 0x0000ea00ff020b82 */ /* 0x000ea40000000a00 */
[----:B--2---:R0:W5:Y:S06]  /*0080*/  @P0 LDG.E R44, desc[UR8][R2.64] ;  /* 0x00000008022c0981 */ /* 0x00416c000c1e1900 */
[----:B------:R-:W1:Y:S02]  /*0090*/  S2UR UR4, SR_CTAID.X ;  /* 0x00000000000479c3 */ /* 0x000e640000002500 */
[----:B-1----:R-:W-:-:S04]  /*00a0*/  VIADD R42, R42, UR4 ;  /* 0x000000042a2a7c36 */ /* 0x002fc80008000000 */
[----:B------:R-:W-:-:S05]  /*00b0*/  IMAD R7, R42, 0x2100, RZ ;  /* 0x000021002a077824 */ /* 0x000fca00078e02ff */
[----:B---3--:R-:W-:Y:S01]  /*00c0*/  IADD3 R0, PT, PT, -R7, UR5, RZ ;  /* 0x0000000507007c10 */ /* 0x008fe2000fffe1ff */
[----:B------:R-:W1:Y:S03]  /*00d0*/  @!P0 LDC R44, c[0x0][0x3a8] ;  /* 0x0000ea00ff2c8b82 */ /* 0x000e660000000800 */
[----:B------:R-:W-:-:S13]  /*00e0*/  ISETP.GE.U32.AND P0, PT, R0, 0x2101, PT ;  /* 0x000021010000780c */ /* 0x000fda0003f06070 */
[----:B0-----:R-:W-:Y:S05]  /*00f0*/  @!P0 BRA `(.L_x_93) ;  /* 0x0000001c00ac8947 */ /* 0x001fea0003800000 */
[----:B------:R-:W0:Y:S01]  /*0100*/  S2R R16, SR_TID.X ;  /* 0x0000000000107919 */ /* 0x000e220000002100 */
[----:B------:R-:W2:Y:S01]  /*0110*/  LDCU.64 UR4, c[0x0][0x380] ;  /* 0x00007000ff0477ac */ /* 0x000ea20008000a00 */
[C---:B0-----:R-:W-:Y:S02]  /*0120*/  LOP3.LUT R0, R16.reuse, 0x1f, RZ, 0xc0, !PT ;  /* 0x0000001f10007812 */ /* 0x041fe400078ec0ff */
[----:B------:R-:W-:-:S05]  /*0130*/  LOP3.LUT R3, R16, 0x3e0, RZ, 0xc0, !PT ;  /* 0x000003e010037812 */ /* 0x000fca00078ec0ff */
[----:B------:R-:W-:-:S05]  /*0140*/  IMAD R0, R3, 0x16, R0 ;  /* 0x0000001603007824 */ /* 0x000fca00078e0200 */
[----:B------:R-:W-:-:S05]  /*0150*/  IADD3 R0, P0, PT, R7, R0, RZ ;  /* 0x0000000007007210 */ /* 0x000fca0007f1e0ff */
[----:B------:R-:W-:Y:S02]  /*0160*/  IMAD.X R3, RZ, RZ, RZ, P0 ;  /* 0x000000ffff037224 */ /* 0x000fe400000e06ff */
        /* <DEDUP_REMOVED lines=30> */
[----:B------:R-:W-:Y:S01]  /*0350*/  ISETP.NE.AND P0, PT, R42, RZ, PT ;  /* 0x000000ff2a00720c */ /* 0x000fe20003f05270 */
        /* <DEDUP_REMOVED lines=28> */
[----:B------:R0:W1:Y:S04]  /*0520*/  LDS.64 R36, [R27] ;  /* 0x000000001b247984 */ /* 0x0000680000000a00 */
[----:B------:R0:W2:Y:S04]  /*0530*/  LDS.64 R34, [R27+0x8] ;  /* 0x000008001b227984 */ /* 0x0000a80000000a00 */
[----:B------:R0:W3:Y:S04]  /*0540*/  LDS.64 R32, [R27+0x10] ;  /* 0x000010001b207984 */ /* 0x0000e80000000a00 */
[----:B------:R0:W4:Y:S04]  /*0550*/  LDS.64 R18, [R27+0x18] ;  /* 0x000018001b127984 */ /* 0x0001280000000a00 */
[----:B------:R0:W0:Y:S04]  /*0560*/  LDS.64 R14, [R27+0x20] ;  /* 0x000020001b0e7984 */ /* 0x0000280000000a00 */
[----:B------:R0:W0:Y:S04]  /*0570*/  LDS.64 R12, [R27+0x28] ;  /* 0x000028001b0c7984 */ /* 0x0000280000000a00 */
[----:B------:R0:W0:Y:S04]  /*0580*/  LDS.64 R10, [R27+0x30] ;  /* 0x000030001b0a7984 */ /* 0x0000280000000a00 */
[----:B------:R0:W0:Y:S04]  /*0590*/  LDS.64 R8, [R27+0x38] ;  /* 0x000038001b087984 */ /* 0x0000280000000a00 */
[----:B------:R0:W0:Y:S04]  /*05a0*/  LDS.64 R6, [R27+0x40] ;  /* 0x000040001b067984 */ /* 0x0000280000000a00 */
[----:B------:R0:W0:Y:S04]  /*05b0*/  LDS.64 R4, [R27+0x48] ;  /* 0x000048001b047984 */ /* 0x0000280000000a00 */
[----:B------:R0:W0:Y:S01]  /*05c0*/  LDS.64 R2, [R27+0x50] ;  /* 0x000050001b027984 */ /* 0x0000220000000a00 */
[----:B------:R-:W-:Y:S06]  /*05d0*/  BAR.SYNC.DEFER_BLOCKING 0x0 ;  /* 0x0000000000007b1d */ /* 0x000fec0000010000 */
[----:B-1----:R-:W-:Y:S05]  /*05e0*/  @P0 BRA `(.L_x_95) ;  /* 0x00000004001c0947 */ /* 0x002fea0003800000 */
[----:B0-2---:R-:W-:Y:S02]  /*05f0*/  IADD3 R17, PT, PT, R34, R37, R36 ;  /* 0x0000002522117210 */ /* 0x005fe40007ffe024 */
[C---:B------:R-:W-:Y:S02]  /*0600*/  ISETP.NE.AND P1, PT, R39.reuse, 0x1f, PT ;  /* 0x0000001f2700780c */ /* 0x040fe40003f25270 */
[----:B---3--:R-:W-:Y:S02]  /*0610*/  IADD3 R17, PT, PT, R32, R35, R17 ;  /* 0x0000002320117210 */ /* 0x008fe40007ffe011 */
[----:B------:R-:W-:Y:S02]  /*0620*/  ISETP.NE.AND P2, PT, R39, RZ, PT ;  /* 0x000000ff2700720c */ /* 0x000fe40003f45270 */
[----:B----4-:R-:W-:-:S04]  /*0630*/  IADD3 R17, PT, PT, R18, R33, R17 ;  /* 0x0000002112117210 */ /* 0x010fc80007ffe011 */
[----:B------:R-:W-:-:S03]  /*0640*/  IADD3 R17, PT, PT, R14, R19, R17 ;  /* 0x000000130e117210 */ /* 0x000fc60007ffe011 */
[----:B------:R-:W-:Y:S02]  /*0650*/  @!P1 LEA R43, R40, UR4, 0x2 ;  /* 0x00000004282b9c11 */ /* 0x000fe4000f8e10ff */
[----:B------:R-:W-:-:S04]  /*0660*/  IADD3 R17, PT, PT, R12, R15, R17 ;  /* 0x0000000f0c117210 */ /* 0x000fc80007ffe011 */
[----:B------:R-:W-:-:S04]  /*0670*/  IADD3 R17, PT, PT, R10, R13, R17 ;  /* 0x0000000d0a117210 */ /* 0x000fc80007ffe011 */
[----:B------:R-:W-:-:S04]  /*0680*/  IADD3 R17, PT, PT, R8, R11, R17 ;  /* 0x0000000b08117210 */ /* 0x000fc80007ffe011 */
[----:B------:R-:W-:-:S04]  /*0690*/  IADD3 R17, PT, PT, R6, R9, R17 ;  /* 0x0000000906117210 */ /* 0x000fc80007ffe011 */
[----:B------:R-:W-:-:S04]  /*06a0*/  IADD3 R17, PT, PT, R4, R7, R17 ;  /* 0x0000000704117210 */ /* 0x000fc80007ffe011 */
[----:B------:R-:W-:-:S05]  /*06b0*/  IADD3 R20, PT, PT, R2, R5, R17 ;  /* 0x0000000502147210 */ /* 0x000fca0007ffe011 */
[----:B------:R-:W-:-:S05]  /*06c0*/  IMAD.IADD R3, R3, 0x1, R20 ;  /* 0x0000000103037824 */ /* 0x000fca00078e0214 */
        /* <DEDUP_REMOVED lines=37> */
[----:B------:R-:W-:Y:S02]  /*0920*/  SEL R20, R26, R20, !P0 ;  /* 0x000000141a147207 */ /* 0x000fe40004000000 */
[----:B------:R-:W-:-:S04]  /*0930*/  ISETP.NE.AND P0, PT, R40, 0x8, PT ;  /* 0x000000082800780c */ /* 0x000fc80003f05270 */
[----:B------:R-:W-:Y:S02]  /*0940*/  SEL R20, R27, R20, !P0 ;  /* 0x000000141b147207 */ /* 0x000fe40004000000 */
[----:B------:R-:W-:Y:S02]  /*0950*/  ISETP.NE.AND P0, PT, R40, 0xa, PT ;  /* 0x0000000a2800780c */ /* 0x000fe40003f05270 */
[----:B------:R-:W-:Y:S02]  /*0960*/  SEL R20, R28, R20, !P1 ;  /* 0x000000141c147207 */ /* 0x000fe40004800000 */
[----:B------:R-:W-:Y:S02]  /*0970*/  ISETP.NE.AND P1, PT, R40, 0xb, PT ;  /* 0x0000000b2800780c */ /* 0x000fe40003f25270 */
[----:B------:R-:W-:Y:S01]  /*0980*/  SEL R20, R29, R20, !P0 ;  /* 0x000000141d147207 */ /* 0x000fe20004000000 */
[----:B------:R-:W-:Y:S01]  /*0990*/  IMAD.IADD R29, R30, 0x1, R29 ;  /* 0x000000011e1d7824 */ /* 0x000fe200078e021d */
[----:B------:R-:W-:-:S04]  /*09a0*/  ISETP.GE.U32.AND P0, PT, R16, 0x20, PT ;  /* 0x000000201000780c */ /* 0x000fc80003f06070 */
[----:B------:R-:W-:Y:S02]  /*09b0*/  SEL R20, R29, R20, !P1 ;  /* 0x000000141d147207 */ /* 0x000fe40004800000 */
[----:B------:R-:W-:Y:S02]  /*09c0*/  ISETP.NE.AND P1, PT, R16, RZ, PT ;  /* 0x000000ff1000720c */ /* 0x000fe40003f25270 */
[----:B------:R-:W-:Y:S02]  /*09d0*/  SEL R16, R3, RZ, P2 ;  /* 0x000000ff03107207 */ /* 0x000fe40001000000 */
[----:B------:R-:W-:Y:S02]  /*09e0*/  SEL R3, R20, RZ, P0 ;  /* 0x000000ff14037207 */ /* 0x000fe40000000000 */
[--C-:B-----5:R-:W-:Y:S02]  /*09f0*/  IADD3 R31, PT, PT, R29, R31, R44.reuse ;  /* 0x0000001f1d1f7210 */ /* 0x120fe40007ffe02c */
[----:B------:R-:W-:-:S05]  /*0a00*/  IADD3 R44, PT, PT, R3, R16, R44 ;  /* 0x00000010032c7210 */ /* 0x000fca0007ffe02c */
[----:B------:R-:W-:Y:S05]  /*0a10*/  @P1 BRA `(.L_x_96) ;  /* 0x0000000c00f41947 */ /* 0x000fea0003800000 */
[----:B------:R-:W0:Y:S01]  /*0a20*/  LDC.64 R16, c[0x0][0x390] ;  /* 0x0000e400ff107b82 */ /* 0x000e220000000a00 */
[----:B------:R-:W-:-:S05]  /*0a30*/  IMAD.MOV.U32 R30, RZ, RZ, 0x65 ;  /* 0x00000065ff1e7424 */ /* 0x000fca00078e00ff */
[----:B0-----:R0:W-:Y:S01]  /*0a40*/  ST.E.64.STRONG.GPU desc[UR8][R16.64+0x100], R30 ;  /* 0x0001001e10007985 */ /* 0x0011e2000c10fb08 */
[----:B------:R-:W-:Y:S05]  /*0a50*/  BRA `(.L_x_96) ;  /* 0x0000000c00e47947 */ /* 0x000fea0003800000 */
.L_x_95:
        /* <DEDUP_REMOVED lines=57> */
[----:B------:R-:W-:Y:S02]  /*0df0*/  ISETP.NE.AND P0, PT, R40, 0xa, PT ;  /* 0x0000000a2800780c */ /* 0x000fe40003f05270 */
[----:B------:R-:W-:Y:S02]  /*0e00*/  SEL R20, R28, R20, !P1 ;  /* 0x000000141c147207 */ /* 0x000fe40004800000 */
[----:B------:R-:W-:Y:S02]  /*0e10*/  ISETP.NE.AND P1, PT, R40, 0xb, PT ;  /* 0x0000000b2800780c */ /* 0x000fe40003f25270 */
[----:B------:R-:W-:Y:S02]  /*0e20*/  SEL R20, R29, R20, !P0 ;  /* 0x000000141d147207 */ /* 0x000fe40004000000 */
[----:B------:R-:W-:-:S02]  /*0e30*/  ISETP.GT.U32.AND P0, PT, R16, 0x1f, PT ;  /* 0x0000001f1000780c */ /* 0x000fc40003f04070 */
[----:B------:R-:W-:Y:S02]  /*0e40*/  SEL R20, R30, R20, !P1 ;  /* 0x000000141e147207 */ /* 0x000fe40004800000 */
[----:B------:R-:W-:-:S03]  /*0e50*/  ISETP.GE.U32.AND P1, PT, R16, 0x20, PT ;  /* 0x000000201000780c */ /* 0x000fc60003f26070 */
[----:B------:R-:W-:-:S05]  /*0e60*/  IMAD.IADD R20, R20, 0x1, R17 ;  /* 0x0000000114147824 */ /* 0x000fca00078e0211 */
[----:B------:R-:W-:Y:S01]  /*0e70*/  SEL R23, R3, R20, !P1 ;  /* 0x0000001403177207 */ /* 0x000fe20004800000 */
[----:B------:R-:W-:Y:S06]  /*0e80*/  @P0 BRA `(.L_x_97) ;  /* 0x0000000800b00947 */ /* 0x000fec0003800000 */
[----:B------:R-:W0:Y:S01]  /*0e90*/  LDC.64 R20, c[0x0][0x390] ;  /* 0x0000e400ff147b82 */ /* 0x000e220000000a00 */
[----:B------:R-:W-:Y:S02]  /*0ea0*/  ISETP.NE.AND P1, PT, R16, RZ, PT ;  /* 0x000000ff1000720c */ /* 0x000fe40003f25270 */
[----:B------:R-:W-:-:S05]  /*0eb0*/  LOP3.LUT R3, RZ, R16, RZ, 0x33, !PT ;  /* 0x00000010ff037212 */ /* 0x000fca00078e33ff */
[----:B------:R-:W-:-:S06]  /*0ec0*/  IMAD.IADD R40, R42, 0x1, R3 ;  /* 0x000000012a287824 */ /* 0x000fcc00078e0203 */
        /* <DEDUP_REMOVED lines=11> */
.L_x_127:
[----:B------:R-:W-:Y:S05]  /*0f80*/  @!P0 BRA `(.L_x_99) ;  /* 0x0000000000748947 */ /* 0x000fea0003800000 */
[----:B------:R-:W-:-:S07]  /*0f90*/  IMAD.MOV.U32 R3, RZ, RZ, 0x3b8 ;  /* 0x000003b8ff037424 */ /* 0x000fce00078e00ff */
.L_x_101:
[----:B------:R-:W-:Y:S02]  /*0fa0*/  VIADD R27, R3, 0x1 ;  /* 0x00000001031b7836 */ /* 0x000fe40000000000 */
[----:B------:R-:W-:Y:S02]  /*0fb0*/  IMAD R42, R42, 0x41a7, RZ ;  /* 0x000041a72a2a7824 */ /* 0x000fe400078e02ff */
[----:B------:R-:W0:Y:S01]  /*0fc0*/  I2F.U32.RP R22, R27 ;  /* 0x0000001b00167306 */ /* 0x000e220000209000 */
[----:B------:R-:W-:Y:S01]  /*0fd0*/  IMAD.MOV R29, RZ, RZ, -R27 ;  /* 0x000000ffff1d7224 */ /* 0x000fe200078e0a1b */
[----:B------:R-:W-:Y:S02]  /*0fe0*/  ISETP.NE.U32.AND P2, PT, R27, RZ, PT ;  /* 0x000000ff1b00720c */ /* 0x000fe40003f45070 */
[----:B------:R-:W-:-:S04]  /*0ff0*/  LOP3.LUT R42, R42, 0x7fffffff, RZ, 0xc0, !PT ;  /* 0x7fffffff2a2a7812 */ /* 0x000fc800078ec0ff */
[----:B0-----:R-:W0:Y:S02]  /*1000*/  MUFU.RCP R22, R22 ;  /* 0x0000001600167308 */ /* 0x001e240000001000 */
[----:B0-----:R-:W-:-:S06]  /*1010*/  VIADD R20, R22, 0xffffffe ;  /* 0x0ffffffe16147836 */ /* 0x001fcc0000000000 */
[----:B------:R0:W1:Y:S02]  /*1020*/  F2I.FTZ.U32.TRUNC.NTZ R21, R20 ;  /* 0x0000001400157305 */ /* 0x000064000021f000 */
[----:B0-----:R-:W-:Y:S02]  /*1030*/  IMAD.MOV.U32 R20, RZ, RZ, RZ ;  /* 0x000000ffff147224 */ /* 0x001fe400078e00ff */
[----:B-1----:R-:W-:-:S04]  /*1040*/  IMAD R29, R29, R21, RZ ;  /* 0x000000151d1d7224 */ /* 0x002fc800078e02ff */
[----:B------:R-:W-:-:S06]  /*1050*/  IMAD.HI.U32 R21, R21, R29, R20 ;  /* 0x0000001d15157227 */ /* 0x000fcc00078e0014 */
[----:B------:R-:W-:-:S04]  /*1060*/  IMAD.HI.U32 R21, R21, R42, RZ ;  /* 0x0000002a15157227 */ /* 0x000fc800078e00ff */
[----:B------:R-:W-:-:S04]  /*1070*/  IMAD.MOV R21, RZ, RZ, -R21 ;  /* 0x000000ffff157224 */ /* 0x000fc800078e0a15 */
[----:B------:R-:W-:-:S05]  /*1080*/  IMAD R22, R27, R21, R42 ;  /* 0x000000151b167224 */ /* 0x000fca00078e022a */
[----:B------:R-:W-:-:S13]  /*1090*/  ISETP.GE.U32.AND P0, PT, R22, R27, PT ;  /* 0x0000001b1600720c */ /* 0x000fda0003f06070 */
[----:B------:R-:W-:-:S05]  /*10a0*/  @P0 IMAD.IADD R22, R22, 0x1, -R27 ;  /* 0x0000000116160824 */ /* 0x000fca00078e0a1b */
[----:B------:R-:W-:-:S13]  /*10b0*/  ISETP.GE.U32.AND P0, PT, R22, R27, PT ;  /* 0x0000001b1600720c */ /* 0x000fda0003f06070 */
[----:B------:R-:W-:Y:S01]  /*10c0*/  @P0 IMAD.IADD R22, R22, 0x1, -R27 ;  /* 0x0000000116160824 */ /* 0x000fe200078e0a1b */
[----:B------:R-:W-:-:S04]  /*10d0*/  @!P2 LOP3.LUT R22, RZ, R27, RZ, 0x33, !PT ;  /* 0x0000001bff16a212 */ /* 0x000fc800078e33ff */
[----:B------:R-:W-:Y:S05]  /*10e0*/  NANOSLEEP R22 ;  /* 0x000000160000735d */ /* 0x000fea0003800000 */
[----:B------:R-:W2:Y:S01]  /*10f0*/  LD.E.64.STRONG.GPU R26, desc[UR8][R16.64+0x100] ;  /* 0x00010008101a7980 */ /* 0x000ea2000c10fb00 */
[----:B------:R-:W-:Y:S01]  /*1100*/  UMOV UR5, 0xffffffff ;  /* 0xffffffff00057882 */ /* 0x000fe20000000000 */
[----:B------:R-:W-:Y:S02]  /*1110*/  SHF.R.U32.HI R3, RZ, 0x1, R3 ;  /* 0x00000001ff037819 */ /* 0x000fe40000011603 */
[----:B--2---:R-:W-:Y:S01]  /*1120*/  ISETP.NE.AND P0, PT, R26, 0x63, PT ;  /* 0x000000631a00780c */ /* 0x004fe20003f05270 */
[----:B------:R-:W-:-:S12]  /*1130*/  BRA.DIV UR5, `(.L_x_100) ;  /* 0x0000003605187947 */ /* 0x000fd8000b800000 */
[----:B------:R-:W-:-:S13]  /*1140*/  VOTE.ANY P0, !P0 ;  /* 0x0000000000ff7806 */ /* 0x000fda0004000100 */
.L_x_130:
[----:B------:R-:W-:Y:S05]  /*1150*/  @P0 BRA `(.L_x_101) ;  /* 0xfffffffc00900947 */ /* 0x000fea000383ffff */
.L_x_99:
[----:B------:R-:W-:Y:S01]  /*1160*/  UMOV UR5, 0xffffffff ;  /* 0xffffffff00057882 */ /* 0x000fe20000000000 */
[----:B------:R-:W-:Y:S02]  /*1170*/  ISETP.NE.AND P0, PT, R26, 0x65, PT ;  /* 0x000000651a00780c */ /* 0x000fe40003f05270 */
[----:B------:R-:W-:Y:S11]  /*1180*/  BRA.DIV UR5, `(.L_x_102) ;  /* 0x0000003605247947 */ /* 0x000ff6000b800000 */
[----:B------:R-:W0:Y:S01]  /*1190*/  S2R R30, SR_GEMASK ;  /* 0x00000000001e7919 */ /* 0x000e220000003c00 */
[----:B------:R-:W-:Y:S01]  /*11a0*/  VOTE.ANY R21, PT, !P0 ;  /* 0x0000000000157806 */ /* 0x000fe200040e0100 */
[C---:B------:R-:W-:Y:S02]  /*11b0*/  VIADD R41, R39.reuse, 0x2 ;  /* 0x0000000227297836 */ /* 0x040fe40000000000 */
[C---:B------:R-:W-:Y:S02]  /*11c0*/  VIADD R43, R39.reuse, 0x4 ;  /* 0x00000004272b7836 */ /* 0x040fe40000000000 */
[C---:B------:R-:W-:Y:S02]  /*11d0*/  VIADD R44, R39.reuse, 0x8 ;  /* 0x00000008272c7836 */ /* 0x040fe40000000000 */
[----:B------:R-:W-:Y:S01]  /*11e0*/  VIADD R45, R39, 0x10 ;  /* 0x00000010272d7836 */ /* 0x000fe20000000000 */
[----:B0-----:R-:W-:-:S05]  /*11f0*/  LOP3.LUT R21, R21, 0x80000000, R30, 0xec, !PT ;  /* 0x8000000015157812 */ /* 0x001fca00078eec1e */
[----:B------:R-:W-:-:S05]  /*1200*/  VIADD R16, R21, 0xffffffff ;  /* 0xffffffff15107836 */ /* 0x000fca0000000000 */
[----:B------:R-:W-:-:S04]  /*1210*/  LOP3.LUT R16, R21, R16, RZ, 0xc, !PT ;  /* 0x0000001015107212 */ /* 0x000fc800078e0cff */
[----:B------:R0:W1:Y:S02]  /*1220*/  POPC R20, R16 ;  /* 0x0000001000147309 */ /* 0x0000640000000000 */
[----:B0-----:R-:W0:Y:S01]  /*1230*/  LDC.64 R16, c[0x0][0x390] ;  /* 0x0000e400ff107b82 */ /* 0x001e220000000a00 */
[----:B-1----:R-:W1:Y:S01]  /*1240*/  SHFL.DOWN PT, R22, R27, 0x1, R20 ;  /* 0x082000001b167989 */ /* 0x002e6200000e0014 */
[-C--:B------:R-:W-:Y:S02]  /*1250*/  ISETP.GE.AND P0, PT, R39, R20.reuse, PT ;  /* 0x000000142700720c */ /* 0x080fe40003f06270 */
[----:B------:R-:W-:Y:S02]  /*1260*/  ISETP.GT.AND P2, PT, R45, R20, PT ;  /* 0x000000142d00720c */ /* 0x000fe40003f44270 */
[----:B0-----:R-:W-:Y:S02]  /*1270*/  IADD3 R28, P3, PT, R16, 0x100, RZ ;  /* 0x00000100101c7810 */ /* 0x001fe40007f7e0ff */
[----:B-1----:R-:W-:-:S02]  /*1280*/  SEL R22, R22, RZ, !P0 ;  /* 0x000000ff16167207 */ /* 0x002fc40004000000 */
[----:B------:R-:W-:-:S03]  /*1290*/  ISETP.GT.AND P0, PT, R41, R20, PT ;  /* 0x000000142900720c */ /* 0x000fc60003f04270 */
[----:B------:R-:W-:-:S05]  /*12a0*/  IMAD.IADD R3, R22, 0x1, R27 ;  /* 0x0000000116037824 */ /* 0x000fca00078e021b */
[----:B------:R-:W0:Y:S02]  /*12b0*/  SHFL.DOWN PT, R22, R3, 0x2, R20 ;  /* 0x0840000003167989 */ /* 0x000e2400000e0014 */
[----:B0-----:R-:W-:Y:S02]  /*12c0*/  SEL R22, R22, RZ, !P0 ;  /* 0x000000ff16167207 */ /* 0x001fe40004000000 */
[----:B------:R-:W-:-:S03]  /*12d0*/  ISETP.GT.AND P0, PT, R43, R20, PT ;  /* 0x000000142b00720c */ /* 0x000fc60003f04270 */
[----:B------:R-:W-:Y:S02]  /*12e0*/  IMAD.IADD R29, R3, 0x1, R22 ;  /* 0x00000001031d7824 */ /* 0x000fe400078e0216 */
[----:B------:R-:W-:-:S03]  /*12f0*/  IMAD.X R3, RZ, RZ, R17, P3 ;  /* 0x000000ffff037224 */ /* 0x000fc600018e0611 */
        /* <DEDUP_REMOVED lines=10> */
[----:B0-----:R-:W-:-:S05]  /*13a0*/  SEL R22, R22, RZ, !P2 ;  /* 0x000000ff16167207 */ /* 0x001fca0005000000 */
[----:B------:R-:W-:-:S07]  /*13b0*/  IMAD.IADD R46, R47, 0x1, R22 ;  /* 0x000000012f2e7824 */ /* 0x000fce00078e0216 */
.L_x_139:
[----:B------:R-:W-:Y:S05]  /*13c0*/  @!P0 BRA `(.L_x_103) ;  /* 0x0000000400248947 */ /* 0x000fea0003800000 */
[----:B------:R-:W-:-:S07]  /*13d0*/  IMAD.MOV.U32 R29, RZ, RZ, 0x3b8 ;  /* 0x000003b8ff1d7424 */ /* 0x000fce00078e00ff */
.L_x_109:
[----:B------:R-:W-:Y:S02]  /*13e0*/  IMAD.MOV.U32 R16, RZ, RZ, R28 ;  /* 0x000000ffff107224 */ /* 0x000fe400078e001c */
[----:B------:R-:W-:Y:S02]  /*13f0*/  IMAD.MOV.U32 R17, RZ, RZ, R3 ;  /* 0x000000ffff117224 */ /* 0x000fe400078e0003 */
        /* <DEDUP_REMOVED lines=8> */
.L_x_142:
[----:B------:R-:W-:Y:S05]  /*1480*/  @!P0 BRA `(.L_x_105) ;  /* 0x0000000000748947 */ /* 0x000fea0003800000 */
[----:B------:R-:W-:-:S07]  /*1490*/  IMAD.MOV.U32 R22, RZ, RZ, R29 ;  /* 0x000000ffff167224 */ /* 0x000fce00078e001d */
.L_x_107:
        /* <DEDUP_REMOVED lines=27> */
.L_x_145:
[----:B------:R-:W-:Y:S05]  /*1650*/  @P0 BRA `(.L_x_107) ;  /* 0xfffffffc00900947 */ /* 0x000fea000383ffff */
.L_x_105:
[----:B------:R-:W-:Y:S01]  /*1660*/  UMOV UR5, 0xffffffff ;  /* 0xffffffff00057882 */ /* 0x000fe20000000000 */
[----:B------:R-:W-:Y:S02]  /*1670*/  ISETP.NE.AND P0, PT, R26, 0x65, PT ;  /* 0x000000651a00780c */ /* 0x000fe40003f05270 */
[----:B------:R-:W-:Y:S11]  /*1680*/  BRA.DIV UR5, `(.L_x_108) ;  /* 0x0000003605287947 */ /* 0x000ff6000b800000 */
[----:B------:R-:W-:Y:S01]  /*1690*/  VOTE.ANY R21, PT, !P0 ;  /* 0x0000000000157806 */ /* 0x000fe200040e0100 */
[----:B------:R-:W-:-:S03]  /*16a0*/  VIADD R40, R40, 0xffffffe0 ;  /* 0xffffffe028287836 */ /* 0x000fc60000000000 */
[----:B------:R-:W-:-:S05]  /*16b0*/  LOP3.LUT R21, R21, 0x80000000, R30, 0xec, !PT ;  /* 0x8000000015157812 */ /* 0x000fca00078eec1e */
        /* <DEDUP_REMOVED lines=25> */
.L_x_154:
[----:B------:R-:W-:Y:S05]  /*1850*/  @P0 BRA `(.L_x_109) ;  /* 0xfffffff800e00947 */ /* 0x000fea000383ffff */
.L_x_103:
        /* <DEDUP_REMOVED lines=8> */
[----:B0-----:R-:W-:-:S05]  /*18e0*/  @!P1 LEA R3, R16, R3, 0x18 ;  /* 0x0000000310039211 */ /* 0x001fca00078ec0ff */
[----:B------:R1:W-:Y:S04]  /*18f0*/  @!P1 STS [R3+0x8], R31 ;  /* 0x0000081f03009388 */ /* 0x0003e80000000800 */
[----:B------:R1:W-:Y:S01]  /*1900*/  @!P1 STS [R3+0x4], R46 ;  /* 0x0000042e03009388 */ /* 0x0003e20000000800 */
[----:B--2---:R-:W-:Y:S01]  /*1910*/  @!P0 LEA R17, R20, R17, 0x18 ;  /* 0x0000001114118211 */ /* 0x004fe200078ec0ff */
[----:B------:R-:W-:Y:S02]  /*1920*/  IMAD.MOV.U32 R20, RZ, RZ, R23 ;  /* 0x000000ffff147224 */ /* 0x000fe400078e0017 */
[----:B------:R-:W-:Y:S02]  /*1930*/  @!P0 IMAD.MOV.U32 R20, RZ, RZ, R46 ;  /* 0x000000ffff148224 */ /* 0x000fe400078e002e */
[----:B------:R1:W-:Y:S05]  /*1940*/  @!P0 STS [R17+0x4c], R46 ;  /* 0x00004c2e11008388 */ /* 0x0003ea0000000800 */
.L_x_97:
[----:B------:R-:W-:Y:S05]  /*1950*/  WARPSYNC.ALL ;  /* 0x0000000000007948 */ /* 0x000fea0003800000 */
[----:B------:R-:W0:Y:S08]  /*1960*/  S2UR UR6, SR_CgaCtaId ;  /* 0x00000000000679c3 */ /* 0x000e300000008800 */
[----:B------:R-:W-:Y:S06]  /*1970*/  BAR.SYNC.DEFER_BLOCKING 0x0 ;  /* 0x0000000000007b1d */ /* 0x000fec0000010000 */
[----:B------:R-:W-:Y:S01]  /*1980*/  UMOV UR5, 0x400 ;  /* 0x0000040000057882 */ /* 0x000fe20000000000 */
[----:B------:R-:W2:Y:S01]  /*1990*/  S2R R16, SR_TID.X ;  /* 0x0000000000107919 */ /* 0x000ea20000002100 */
[----:B0-----:R-:W-:-:S09]  /*19a0*/  ULEA UR5, UR6, UR5, 0x18 ;  /* 0x0000000506057291 */ /* 0x001fd2000f8ec0ff */
[----:B-1----:R-:W0:Y:S01]  /*19b0*/  LDS R3, [UR5+0x4c] ;  /* 0x00004c05ff037984 */ /* 0x002e220008000800 */
[----:B--2---:R-:W-:-:S04]  /*19c0*/  ISETP.NE.AND P0, PT, R16, RZ, PT ;  /* 0x000000ff1000720c */ /* 0x004fc80003f05270 */
[----:B0-----:R-:W-:-:S05]  /*19d0*/  SEL R3, R3, RZ, P0 ;  /* 0x000000ff03037207 */ /* 0x001fca0000000000 */
[----:B------:R-:W-:-:S07]  /*19e0*/  IMAD.IADD R44, R3, 0x1, R20 ;  /* 0x00000001032c7824 */ /* 0x000fce00078e0214 */
.L_x_96:
[----:B------:R-:W-:Y:S05]  /*19f0*/  BSYNC.RECONVERGENT B0 ;  /* 0x0000000000007941 */ /* 0x000fea0003800200 */
.L_x_94:
[----:B------:R-:W-:Y:S01]  /*1a00*/  IMAD.IADD R45, R36, 0x1, R44 ;  /* 0x00000001242d7824 */ /* 0x000fe200078e022c */
[----:B------:R-:W1:Y:S01]  /*1a10*/  S2R R3, SR_TID.X ;  /* 0x0000000000037919 */ /* 0x000e620000002100 */
[----:B------:R-:W2:Y:S01]  /*1a20*/  S2UR UR6, SR_CgaCtaId ;  /* 0x00000000000679c3 */ /* 0x000ea20000008800 */
[----:B------:R-:W-:Y:S01]  /*1a30*/  UMOV UR5, 0x400 ;  /* 0x0000040000057882 */ /* 0x000fe20000000000 */
[----:B0-----:R-:W-:Y:S01]  /*1a40*/  IMAD.IADD R16, R37, 0x1, R45 ;  /* 0x0000000125107824 */ /* 0x001fe200078e022d */
[----:B------:R-:W0:Y:S03]  /*1a50*/  S2R R24, SR_LANEID ;  /* 0x0000000000187919 */ /* 0x000e260000000000 */
[----:B------:R-:W-:Y:S02]  /*1a60*/  IMAD.IADD R17, R34, 0x1, R16 ;  /* 0x0000000122117824 */ /* 0x000fe400078e0210 */
[----:B------:R-:W-:Y:S02]  /*1a70*/  BAR.SYNC.DEFER_BLOCKING 0x0 ;  /* 0x0000000000007b1d */ /* 0x000fe40000010000 */
[----:B------:R-:W-:-:S04]  /*1a80*/  IMAD.IADD R22, R35, 0x1, R17 ;  /* 0x0000000123167824 */ /* 0x000fc800078e0211 */
[----:B------:R-:W-:-:S04]  /*1a90*/  IMAD.IADD R23, R32, 0x1, R22 ;  /* 0x0000000120177824 */ /* 0x000fc800078e0216 */
[----:B------:R-:W-:-:S04]  /*1aa0*/  IMAD.IADD R20, R33, 0x1, R23 ;  /* 0x0000000121147824 */ /* 0x000fc800078e0217 */
[----:B------:R-:W-:Y:S01]  /*1ab0*/  IMAD.IADD R21, R18, 0x1, R20 ;  /* 0x0000000112157824 */ /* 0x000fe200078e0214 */
[----:B--2---:R-:W-:-:S03]  /*1ac0*/  ULEA UR5, UR6, UR5, 0x18 ;  /* 0x0000000506057291 */ /* 0x004fc6000f8ec0ff */
[----:B------:R-:W-:Y:S01]  /*1ad0*/  IMAD.IADD R18, R19, 0x1, R21 ;  /* 0x0000000113127824 */ /* 0x000fe200078e0215 */
[----:B------:R-:W2:Y:S03]  /*1ae0*/  LDCU.64 UR6, c[0x0][0x388] ;  /* 0x00007100ff0677ac */ /* 0x000ea60008000a00 */
[----:B------:R-:W-:Y:S01]  /*1af0*/  IMAD.IADD R19, R14, 0x1, R18 ;  /* 0x000000010e137824 */ /* 0x000fe200078e0212 */
[----:B-1----:R-:W-:-:S03]  /*1b00*/  SHF.R.U32.HI R3, RZ, 0x5, R3 ;  /* 0x00000005ff037819 */ /* 0x002fc60000011603 */
[----:B------:R-:W-:Y:S02]  /*1b10*/  IMAD.IADD R14, R15, 0x1, R19 ;  /* 0x000000010f0e7824 */ /* 0x000fe400078e0213 */
[----:B0-----:R-:W-:Y:S02]  /*1b20*/  IMAD R3, R3, 0x2c0, R24 ;  /* 0x000002c003037824 */ /* 0x001fe400078e0218 */
[----:B------:R-:W-:-:S03]  /*1b30*/  IMAD.IADD R15, R12, 0x1, R14 ;  /* 0x000000010c0f7824 */ /* 0x000fc600078e020e */
[----:B------:R-:W-:Y:S01]  /*1b40*/  LEA R49, R3, UR5, 0x2 ;  /* 0x0000000503317c11 */ /* 0x000fe2000f8e10ff */
[----:B------:R-:W-:Y:S01]  /*1b50*/  IMAD.IADD R12, R13, 0x1, R15 ;  /* 0x000000010d0c7824 */ /* 0x000fe200078e020f */
[----:B--2---:R-:W-:-:S03]  /*1b60*/  IADD3 R38, P0, PT, R38, UR6, RZ ;  /* 0x0000000626267c10 */ /* 0x004fc6000ff1e0ff */
[----:B------:R-:W-:Y:S02]  /*1b70*/  IMAD.IADD R13, R10, 0x1, R12 ;  /* 0x000000010a0d7824 */ /* 0x000fe400078e020c */
[----:B------:R-:W-:Y:S01]  /*1b80*/  IMAD R24, R24, 0x54, R49 ;  /* 0x0000005418187824 */ /* 0x000fe200078e0231 */
[----:B------:R-:W-:Y:S01]  /*1b90*/  IADD3.X R39, PT, PT, R0, UR7, RZ, P0, !PT ;  /* 0x0000000700277c10 */ /* 0x000fe200087fe4ff */
[----:B------:R-:W-:-:S03]  /*1ba0*/  IMAD.IADD R10, R11, 0x1, R13 ;  /* 0x000000010b0a7824 */ /* 0x000fc600078e020d */
[----:B------:R-:W-:Y:S01]  /*1bb0*/  STS.64 [R24], R44 ;  /* 0x0000002c18007388 */ /* 0x000fe20000000a00 */
[----:B------:R-:W-:-:S03]  /*1bc0*/  IMAD.IADD R11, R8, 0x1, R10 ;  /* 0x00000001080b7824 */ /* 0x000fc600078e020a */
[----:B------:R-:W-:Y:S01]  /*1bd0*/  STS.64 [R24+0x8], R16 ;  /* 0x0000081018007388 */ /* 0x000fe20000000a00 */
        /* <DEDUP_REMOVED lines=11> */
[----:B------:R-:W-:Y:S04]  /*1c90*/  STS.64 [R24+0x38], R10 ;  /* 0x0000380a18007388 */ /* 0x000fe80000000a00 */
[----:B------:R-:W-:Y:S04]  /*1ca0*/  STS.64 [R24+0x40], R8 ;  /* 0x0000400818007388 */ /* 0x000fe80000000a00 */
[----:B------:R-:W-:Y:S04]  /*1cb0*/  STS.64 [R24+0x48], R6 ;  /* 0x0000480618007388 */ /* 0x000fe80000000a00 */
[----:B------:R-:W-:Y:S01]  /*1cc0*/  STS.64 [R24+0x50], R4 ;  /* 0x0000500418007388 */ /* 0x000fe20000000a00 */
[----:B------:R-:W-:-:S03]  /*1cd0*/  NOP ;  /* 0x0000000000007918 */ /* 0x000fc60000000000 */
[----:B------:R-:W0:Y:S04]  /*1ce0*/  LDS R3, [R49] ;  /* 0x0000000031037984 */ /* 0x000e280000000800 */
[----:B------:R-:W1:Y:S04]  /*1cf0*/  LDS R17, [R49+0x80] ;  /* 0x0000800031117984 */ /* 0x000e680000000800 */
        /* <DEDUP_REMOVED lines=43> */
.L_x_93:
[----:B------:R-:W-:-:S13]  /*1fb0*/  ISETP.NE.AND P0, PT, R0, RZ, PT ;  /* 0x000000ff0000720c */ /* 0x000fda0003f05270 */
[----:B------:R-:W-:Y:S05]  /*1fc0*/  @!P0 EXIT ;  /* 0x000000000000894d */ /* 0x000fea0003800000 */
[----:B------:R-:W0:Y:S02]  /*1fd0*/  LDC.64 R4, c[0x0][0x380] ;  /* 0x0000e000ff047b82 */ /* 0x000e240000000a00 */
[----:B0-----:R-:W-:-:S05]  /*1fe0*/  IMAD.WIDE.U32 R4, R7, 0x4, R4 ;  /* 0x0000000407047825 */ /* 0x001fca00078e0004 */
[----:B------:R0:W2:Y:S01]  /*1ff0*/  LDG.E R6, desc[UR8][R4.64] ;  /* 0x0000000804067981 */ /* 0x0000a2000c1e1900 */
[----:B------:R-:W3:Y:S02]  /*2000*/  S2R R2, SR_TID.X ;  /* 0x0000000000027919 */ /* 0x000ee40000002100 */
[C---:B---3--:R-:W-:Y:S02]  /*2010*/  LOP3.LUT R3, R2.reuse, 0x1f, RZ, 0xc0, !PT ;  /* 0x0000001f02037812 */ /* 0x048fe400078ec0ff */
[----:B------:R-:W-:-:S05]  /*2020*/  LOP3.LUT R8, R2, 0x3e0, RZ, 0xc0, !PT ;  /* 0x000003e002087812 */ /* 0x000fca00078ec0ff */
[----:B------:R-:W-:-:S04]  /*2030*/  IMAD R3, R8, 0x16, R3 ;  /* 0x0000001608037824 */ /* 0x000fc800078e0203 */
[C---:B------:R-:W-:Y:S01]  /*2040*/  VIADD R7, R3.reuse, 0x20 ;  /* 0x0000002003077836 */ /* 0x040fe20000000000 */
[C---:B------:R-:W-:Y:S01]  /*2050*/  ISETP.GE.U32.AND P6, PT, R3.reuse, R0, PT ;  /* 0x000000000300720c */ /* 0x040fe20003fc6070 */
[C---:B------:R-:W-:Y:S01]  /*2060*/  VIADD R9, R3.reuse, 0x40 ;  /* 0x0000004003097836 */ /* 0x040fe20000000000 */
[C---:B0-----:R-:W-:Y:S01]  /*2070*/  LEA R4, P1, R3.reuse, R4, 0x2 ;  /* 0x0000000403047211 */ /* 0x041fe200078210ff */
[----:B------:R-:W-:Y:S01]  /*2080*/  VIADD R11, R3, 0x60 ;  /* 0x00000060030b7836 */ /* 0x000fe20000000000 */
[-C--:B------:R-:W-:Y:S01]  /*2090*/  ISETP.GE.U32.AND P5, PT, R7, R0.reuse, PT ;  /* 0x000000000700720c */ /* 0x080fe20003fa6070 */
[----:B------:R-:W-:Y:S01]  /*20a0*/  VIADD R7, R3, 0x80 ;  /* 0x0000008003077836 */ /* 0x000fe20000000000 */
[-C--:B------:R-:W-:Y:S01]  /*20b0*/  ISETP.GE.U32.AND P0, PT, R9, R0.reuse, PT ;  /* 0x000000000900720c */ /* 0x080fe20003f06070 */
[----:B------:R-:W-:Y:S01]  /*20c0*/  IMAD.X R5, RZ, RZ, R5, P1 ;  /* 0x000000ffff057224 */ /* 0x000fe200008e0605 */
[-C--:B------:R-:W-:Y:S01]  /*20d0*/  ISETP.GE.U32.AND P4, PT, R11, R0.reuse, PT ;  /* 0x000000000b00720c */ /* 0x080fe20003f86070 */
[----:B------:R-:W-:Y:S01]  /*20e0*/  VIADD R9, R3, 0xa0 ;  /* 0x000000a003097836 */ /* 0x000fe20000000000 */
[----:B------:R-:W-:Y:S01]  /*20f0*/  ISETP.GE.U32.AND P3, PT, R7, R0, PT ;  /* 0x000000000700720c */ /* 0x000fe20003f66070 */
[----:B------:R-:W-:-:S03]  /*2100*/  VIADD R7, R3, 0xc0 ;  /* 0x000000c003077836 */ /* 0x000fc60000000000 */
[-C--:B------:R-:W-:Y:S01]  /*2110*/  ISETP.GE.U32.AND P2, PT, R9, R0.reuse, PT ;  /* 0x000000000900720c */ /* 0x080fe20003f46070 */
[----:B------:R-:W-:Y:S01]  /*2120*/  VIADD R9, R3, 0x100 ;  /* 0x0000010003097836 */ /* 0x000fe20000000000 */
[-C--:B------:R-:W-:Y:S01]  /*2130*/  ISETP.GE.U32.AND P1, PT, R7, R0.reuse, PT ;  /* 0x000000000700720c */ /* 0x080fe20003f26070 */
[C---:B------:R-:W-:Y:S02]  /*2140*/  VIADD R7, R3.reuse, 0xe0 ;  /* 0x000000e003077836 */ /* 0x040fe40000000000 */
[----:B------:R-:W-:Y:S02]  /*2150*/  VIADD R39, R3, 0x2a0 ;  /* 0x000002a003277836 */ /* 0x000fe40000000000 */
[----:B--2---:R-:W-:Y:S02]  /*2160*/  IMAD.MOV.U32 R16, RZ, RZ, R6 ;  /* 0x000000ffff107224 */ /* 0x004fe400078e0006 */
[----:B------:R-:W2:Y:S01]  /*2170*/  @!P6 LDG.E R6, desc[UR8][R4.64] ;  /* 0x000000080406e981 */ /* 0x000ea2000c1e1900 */
[----:B------:R-:W-:Y:S01]  /*2180*/  ISETP.GE.U32.AND P6, PT, R7, R0, PT ;  /* 0x000000000700720c */ /* 0x000fe20003fc6070 */
[----:B------:R-:W-:-:S02]  /*2190*/  IMAD.MOV.U32 R10, RZ, RZ, R16 ;  /* 0x000000ffff0a7224 */ /* 0x000fc400078e0010 */
[----:B------:R-:W-:Y:S02]  /*21a0*/  VIADD R7, R3, 0x120 ;  /* 0x0000012003077836 */ /* 0x000fe40000000000 */
[--C-:B------:R-:W-:Y:S02]  /*21b0*/  IMAD.MOV.U32 R12, RZ, RZ, R16.reuse ;  /* 0x000000ffff0c7224 */ /* 0x100fe400078e0010 */
[----:B------:R-:W3:Y:S01]  /*21c0*/  @!P0 LDG.E R10, desc[UR8][R4.64+0x100] ;  /* 0x00010008040a8981 */ /* 0x000ee2000c1e1900 */
[-C--:B------:R-:W-:Y:S01]  /*21d0*/  ISETP.GE.U32.AND P0, PT, R7, R0.reuse, PT ;  /* 0x000000000700720c */ /* 0x080fe20003f06070 */
[----:B------:R-:W-:Y:S02]  /*21e0*/  VIADD R7, R3, 0x140 ;  /* 0x0000014003077836 */ /* 0x000fe40000000000 */
[--C-:B------:R-:W-:Y:S01]  /*21f0*/  IMAD.MOV.U32 R8, RZ, RZ, R16.reuse ;  /* 0x000000ffff087224 */ /* 0x100fe200078e0010 */
[----:B------:R-:W4:Y:S01]  /*2200*/  @!P4 LDG.E R12, desc[UR8][R4.64+0x180] ;  /* 0x00018008040cc981 */ /* 0x000f22000c1e1900 */
[----:B------:R-:W-:Y:S01]  /*2210*/  IMAD.MOV.U32 R18, RZ, RZ, R16 ;  /* 0x000000ffff127224 */ /* 0x000fe200078e0010 */
[----:B------:R-:W-:Y:S01]  /*2220*/  ISETP.GE.U32.AND P4, PT, R7, R0, PT ;  /* 0x000000000700720c */ /* 0x000fe20003f86070 */
[----:B------:R-:W-:-:S02]  /*2230*/  VIADD R7, R3, 0x180 ;  /* 0x0000018003077836 */ /* 0x000fc40000000000 */
[----:B------:R-:W4:Y:S01]  /*2240*/  @!P5 LDG.E R8, desc[UR8][R4.64+0x80] ;  /* 0x000080080408d981 */ /* 0x000f22000c1e1900 */
[-C--:B------:R-:W-:Y:S01]  /*2250*/  ISETP.GE.U32.AND P5, PT, R9, R0.reuse, PT ;  /* 0x000000000900720c */ /* 0x080fe20003fa6070 */
[--C-:B------:R-:W-:Y:S02]  /*2260*/  IMAD.MOV.U32 R20, RZ, RZ, R16.reuse ;  /* 0x000000ffff147224 */ /* 0x100fe400078e0010 */
[----:B------:R-:W4:Y:S01]  /*2270*/  @!P2 LDG.E R18, desc[UR8][R4.64+0x280] ;  /* 0x000280080412a981 */ /* 0x000f22000c1e1900 */
[-C--:B------:R-:W-:Y:S01]  /*2280*/  ISETP.GE.U32.AND P2, PT, R7, R0.reuse, PT ;  /* 0x000000000700720c */ /* 0x080fe20003f46070 */
[C---:B------:R-:W-:Y:S02]  /*2290*/  VIADD R7, R3.reuse, 0x1a0 ;  /* 0x000001a003077836 */ /* 0x040fe40000000000 */
[--C-:B------:R-:W-:Y:S01]  /*22a0*/  IMAD.MOV.U32 R14, RZ, RZ, R16.reuse ;  /* 0x000000ffff0e7224 */ /* 0x100fe200078e0010 */
[----:B------:R-:W4:Y:S01]  /*22b0*/  @!P1 LDG.E R20, desc[UR8][R4.64+0x300] ;  /* 0x0003000804149981 */ /* 0x000f22000c1e1900 */
[----:B------:R-:W-:Y:S01]  /*22c0*/  VIADD R9, R3, 0x160 ;  /* 0x0000016003097836 */ /* 0x000fe20000000000 */
[----:B------:R-:W-:Y:S01]  /*22d0*/  ISETP.GE.U32.AND P1, PT, R7, R0, PT ;  /* 0x000000000700720c */ /* 0x000fe20003f26070 */
[----:B------:R-:W-:-:S02]  /*22e0*/  IMAD.MOV.U32 R24, RZ, RZ, R16 ;  /* 0x000000ffff187224 */ /* 0x000fc400078e0010 */
[----:B------:R-:W-:Y:S01]  /*22f0*/  VIADD R7, R3, 0x1e0 ;  /* 0x000001e003077836 */ /* 0x000fe20000000000 */
[----:B------:R-:W4:Y:S01]  /*2300*/  @!P3 LDG.E R14, desc[UR8][R4.64+0x200] ;  /* 0x00020008040eb981 */ /* 0x000f22000c1e1900 */
[--C-:B------:R-:W-:Y:S01]  /*2310*/  IMAD.MOV.U32 R22, RZ, RZ, R16.reuse ;  /* 0x000000ffff167224 */ /* 0x100fe200078e0010 */
[-C--:B------:R-:W-:Y:S01]  /*2320*/  ISETP.GE.U32.AND P3, PT, R9, R0.reuse, PT ;  /* 0x000000000900720c */ /* 0x080fe20003f66070 */
[----:B------:R-:W-:Y:S01]  /*2330*/  VIADD R9, R3, 0x1c0 ;  /* 0x000001c003097836 */ /* 0x000fe20000000000 */
[----:B------:R-:W4:Y:S01]  /*2340*/  @!P5 LDG.E R24, desc[UR8][R4.64+0x400] ;  /* 0x000400080418d981 */ /* 0x000f22000c1e1900 */
[--C-:B------:R-:W-:Y:S01]  /*2350*/  IMAD.MOV.U32 R26, RZ, RZ, R16.reuse ;  /* 0x000000ffff1a7224 */ /* 0x100fe200078e0010 */
[-C--:B------:R-:W-:Y:S01]  /*2360*/  ISETP.GE.U32.AND P5, PT, R7, R0.reuse, PT ;  /* 0x000000000700720c */ /* 0x080fe20003fa6070 */
[----:B------:R-:W-:Y:S01]  /*2370*/  VIADD R7, R3, 0x200 ;  /* 0x0000020003077836 */ /* 0x000fe20000000000 */
[----:B------:R-:W4:Y:S01]  /*2380*/  @!P6 LDG.E R22, desc[UR8][R4.64+0x380] ;  /* 0x000380080416e981 */ /* 0x000f22000c1e1900 */
[----:B------:R-:W-:Y:S01]  /*2390*/  ISETP.GE.U32.AND P6, PT, R9, R0, PT ;  /* 0x000000000900720c */ /* 0x000fe20003fc6070 */
[----:B------:R-:W-:-:S02]  /*23a0*/  IMAD.MOV.U32 R28, RZ, RZ, R16 ;  /* 0x000000ffff1c7224 */ /* 0x000fc400078e0010 */
[--C-:B------:R-:W-:Y:S01]  /*23b0*/  IMAD.MOV.U32 R30, RZ, RZ, R16.reuse ;  /* 0x000000ffff1e7224 */ /* 0x100fe200078e0010 */
[----:B------:R-:W4:Y:S01]  /*23c0*/  @!P0 LDG.E R26, desc[UR8][R4.64+0x480] ;  /* 0x00048008041a8981 */ /* 0x000f22000c1e1900 */
[-C--:B------:R-:W-:Y:S01]  /*23d0*/  ISETP.GE.U32.AND P0, PT, R7, R0.reuse, PT ;  /* 0x000000000700720c */ /* 0x080fe20003f06070 */
[C---:B------:R-:W-:Y:S02]  /*23e0*/  VIADD R9, R3.reuse, 0x220 ;  /* 0x0000022003097836 */ /* 0x040fe40000000000 */
[----:B------:R-:W-:Y:S01]  /*23f0*/  VIADD R7, R3, 0x240 ;  /* 0x0000024003077836 */ /* 0x000fe20000000000 */
[----:B------:R-:W4:Y:S01]  /*2400*/  @!P4 LDG.E R28, desc[UR8][R4.64+0x500] ;  /* 0x00050008041cc981 */ /* 0x000f22000c1e1900 */
[--C-:B------:R-:W-:Y:S01]  /*2410*/  IMAD.MOV.U32 R32, RZ, RZ, R16.reuse ;  /* 0x000000ffff207224 */ /* 0x100fe200078e0010 */
[-C--:B------:R-:W-:Y:S01]  /*2420*/  ISETP.GE.U32.AND P4, PT, R9, R0.reuse, PT ;  /* 0x000000000900720c */ /* 0x080fe20003f86070 */
[--C-:B------:R-:W-:Y:S01]  /*2430*/  IMAD.MOV.U32 R34, RZ, RZ, R16.reuse ;  /* 0x000000ffff227224 */ /* 0x100fe200078e0010 */
[----:B------:R-:W4:Y:S01]  /*2440*/  @!P3 LDG.E R30, desc[UR8][R4.64+0x580] ;  /* 0x00058008041eb981 */ /* 0x000f22000c1e1900 */
[----:B------:R-:W-:Y:S01]  /*2450*/  IMAD.MOV.U32 R36, RZ, RZ, R16 ;  /* 0x000000ffff247224 */ /* 0x000fe200078e0010 */
[----:B------:R-:W-:Y:S01]  /*2460*/  ISETP.GE.U32.AND P3, PT, R7, R0, PT ;  /* 0x000000000700720c */ /* 0x000fe20003f66070 */
[C---:B------:R-:W-:Y:S01]  /*2470*/  VIADD R7, R3.reuse, 0x260 ;  /* 0x0000026003077836 */ /* 0x040fe20000000000 */
[----:B------:R-:W4:Y:S01]  /*2480*/  @!P2 LDG.E R32, desc[UR8][R4.64+0x600] ;  /* 0x000600080420a981 */ /* 0x000f22000c1e1900 */
[----:B------:R-:W-:-:S03]  /*2490*/  VIADD R9, R3, 0x280 ;  /* 0x0000028003097836 */ /* 0x000fc60000000000 */
[----:B------:R-:W4:Y:S01]  /*24a0*/  @!P1 LDG.E R34, desc[UR8][R4.64+0x680] ;  /* 0x0006800804229981 */ /* 0x000f22000c1e1900 */
[-C--:B------:R-:W-:Y:S02]  /*24b0*/  ISETP.GE.U32.AND P2, PT, R7, R0.reuse, PT ;  /* 0x000000000700720c */ /* 0x080fe40003f46070 */
[-C--:B------:R-:W-:Y:S01]  /*24c0*/  ISETP.GE.U32.AND P1, PT, R9, R0.reuse, PT ;  /* 0x000000000900720c */ /* 0x080fe20003f26070 */
[----:B------:R-:W4:Y:S01]  /*24d0*/  @!P6 LDG.E R36, desc[UR8][R4.64+0x700] ;  /* 0x000700080424e981 */ /* 0x000f22000c1e1900 */
[----:B------:R-:W-:Y:S01]  /*24e0*/  ISETP.GE.U32.AND P6, PT, R39, R0, PT ;  /* 0x000000002700720c */ /* 0x000fe20003fc6070 */
[--C-:B------:R-:W-:Y:S02]  /*24f0*/  IMAD.MOV.U32 R46, RZ, RZ, R16.reuse ;  /* 0x000000ffff2e7224 */ /* 0x100fe400078e0010 */
[--C-:B------:R-:W-:Y:S02]  /*2500*/  IMAD.MOV.U32 R48, RZ, RZ, R16.reuse ;  /* 0x000000ffff307224 */ /* 0x100fe400078e0010 */
[----:B------:R-:W-:-:S02]  /*2510*/  IMAD.MOV.U32 R50, RZ, RZ, R16 ;  /* 0x000000ffff327224 */ /* 0x000fc400078e0010 */
        /* <DEDUP_REMOVED lines=13> */
[----:B------:R-:W-:Y:S01]  /*25f0*/  UMOV UR4, 0x400 ;  /* 0x0000040000047882 */ /* 0x000fe20000000000 */
[----:B------:R-:W-:Y:S01]  /*2600*/  ISETP.NE.AND P0, PT, R42, RZ, PT ;  /* 0x000000ff2a00720c */ /* 0x000fe20003f05270 */
[----:B-1----:R-:W-:-:S02]  /*2610*/  ULEA UR4, UR5, UR4, 0x18 ;  /* 0x0000000405047291 */ /* 0x002fc4000f8ec0ff */
[----:B0-----:R-:W-:-:S05]  /*2620*/  IMAD R41, R43, 0x2c0, R38 ;  /* 0x000002c02b297824 */ /* 0x001fca00078e0226 */
        /* <DEDUP_REMOVED lines=39> */
[----:B------:R-:W-:Y:S02]  /*28a0*/  ISETP.NE.AND P1, PT, R38, 0x1f, PT ;  /* 0x0000001f2600780c */ /* 0x000fe40003f25270 */
[----:B---3--:R-:W-:Y:S02]  /*28b0*/  IADD3 R16, PT, PT, R8, R7, R16 ;  /* 0x0000000708107210 */ /* 0x008fe40007ffe010 */
[----:B------:R-:W-:Y:S02]  /*28c0*/  ISETP.NE.AND P2, PT, R43, 0xb, PT ;  /* 0x0000000b2b00780c */ /* 0x000fe40003f45270 */
        /* <DEDUP_REMOVED lines=52> */
[----:B------:R-:W-:Y:S02]  /*2c10*/  ISETP.NE.AND P1, PT, R38, RZ, PT ;  /* 0x000000ff2600720c */ /* 0x000fe40003f25270 */
[----:B------:R-:W-:Y:S01]  /*2c20*/  SEL R16, R25, R16, !P0 ;  /* 0x0000001019107207 */ /* 0x000fe20004000000 */
[----:B------:R-:W-:Y:S01]  /*2c30*/  @!P2 IMAD.IADD R16, R26, 0x1, R25 ;  /* 0x000000011a10a824 */ /* 0x000fe200078e0219 */
[----:B------:R-:W-:-:S02]  /*2c40*/  ISETP.GE.U32.AND P0, PT, R2, 0x20, PT ;  /* 0x000000200200780c */ /* 0x000fc40003f06070 */
[----:B------:R-:W-:Y:S02]  /*2c50*/  SEL R37, R37, RZ, P1 ;  /* 0x000000ff25257207 */ /* 0x000fe40000800000 */
[----:B------:R-:W-:-:S04]  /*2c60*/  SEL R17, R16, RZ, P0 ;  /* 0x000000ff10117207 */ /* 0x000fc80000000000 */
[----:B-----5:R-:W-:Y:S01]  /*2c70*/  IADD3 R44, PT, PT, R17, R37, R44 ;  /* 0x00000025112c7210 */ /* 0x020fe20007ffe02c */
[----:B------:R-:W-:Y:S06]  /*2c80*/  BRA `(.L_x_111) ;  /* 0x0000000c00e87947 */ /* 0x000fec0003800000 */
.L_x_110:
[----:B0-2---:R-:W-:Y:S02]  /*2c90*/  IADD3 R16, PT, PT, R6, R5, R4 ;  /* 0x0000000506107210 */ /* 0x005fe40007ffe004 */
[----:B------:R-:W-:Y:S02]  /*2ca0*/  ISETP.NE.AND P1, PT, R38, 0x1f, PT ;  /* 0x0000001f2600780c */ /* 0x000fe40003f25270 */
        /* <DEDUP_REMOVED lines=52> */
[----:B------:R-:W-:Y:S01]  /*2ff0*/  SEL R16, R23, R16, !P0 ;  /* 0x0000001017107207 */ /* 0x000fe20004000000 */
[----:B------:R-:W-:Y:S01]  /*3000*/  IMAD.IADD R23, R44, 0x1, -R37 ;  /* 0x000000012c177824 */ /* 0x000fe200078e0a25 */
[C---:B------:R-:W-:Y:S02]  /*3010*/  ISETP.NE.AND P0, PT, R43.reuse, 0xa, PT ;  /* 0x0000000a2b00780c */ /* 0x040fe40003f05270 */
[----:B------:R-:W-:Y:S02]  /*3020*/  SEL R16, R24, R16, !P1 ;  /* 0x0000001018107207 */ /* 0x000fe40004800000 */
[----:B------:R-:W-:Y:S02]  /*3030*/  ISETP.NE.AND P1, PT, R43, 0xb, PT ;  /* 0x0000000b2b00780c */ /* 0x000fe40003f25270 */
[----:B------:R-:W-:Y:S02]  /*3040*/  SEL R16, R25, R16, !P0 ;  /* 0x0000001019107207 */ /* 0x000fe40004000000 */
[----:B------:R-:W-:-:S02]  /*3050*/  ISETP.GT.U32.AND P0, PT, R2, 0x1f, PT ;  /* 0x0000001f0200780c */ /* 0x000fc40003f04070 */
[----:B------:R-:W-:Y:S02]  /*3060*/  SEL R17, R23, RZ, P2 ;  /* 0x000000ff17117207 */ /* 0x000fe40001000000 */
        /* <DEDUP_REMOVED lines=20> */
.L_x_157:
[----:B------:R-:W-:Y:S05]  /*31b0*/  @!P0 BRA `(.L_x_114) ;  /* 0x0000000000748947 */ /* 0x000fea0003800000 */
[----:B------:R-:W-:-:S07]  /*31c0*/  IMAD.MOV.U32 R20, RZ, RZ, 0x3b8 ;  /* 0x000003b8ff147424 */ /* 0x000fce00078e00ff */
.L_x_116:
        /* <DEDUP_REMOVED lines=27> */
.L_x_160:
[----:B------:R-:W-:Y:S05]  /*3380*/  @P0 BRA `(.L_x_116) ;  /* 0xfffffffc00900947 */ /* 0x000fea000383ffff */
.L_x_114:
[----:B------:R-:W-:Y:S01]  /*3390*/  UMOV UR5, 0xffffffff ;  /* 0xffffffff00057882 */ /* 0x000fe20000000000 */
[----:B------:R-:W-:Y:S02]  /*33a0*/  ISETP.NE.AND P0, PT, R18, 0x65, PT ;  /* 0x000000651200780c */ /* 0x000fe40003f05270 */
[----:B------:R-:W-:Y:S11]  /*33b0*/  BRA.DIV UR5, `(.L_x_117) ;  /* 0x0000001e05047947 */ /* 0x000ff6000b800000 */
[----:B------:R-:W0:Y:S01]  /*33c0*/  S2R R26, SR_GEMASK ;  /* 0x00000000001a7919 */ /* 0x000e220000003c00 */
[----:B------:R-:W-:Y:S01]  /*33d0*/  VOTE.ANY R21, PT, !P0 ;  /* 0x0000000000157806 */ /* 0x000fe200040e0100 */
[----:B------:R-:W-:-:S03]  /*33e0*/  VIADD R17, R38, 0x2 ;  /* 0x0000000226117836 */ /* 0x000fc60000000000 */
[----:B0-----:R-:W-:-:S05]  /*33f0*/  LOP3.LUT R21, R21, 0x80000000, R26, 0xec, !PT ;  /* 0x8000000015157812 */ /* 0x001fca00078eec1a */
[----:B------:R-:W-:-:S05]  /*3400*/  VIADD R16, R21, 0xffffffff ;  /* 0xffffffff15107836 */ /* 0x000fca0000000000 */
[----:B------:R-:W-:Y:S01]  /*3410*/  LOP3.LUT R16, R21, R16, RZ, 0xc, !PT ;  /* 0x0000001015107212 */ /* 0x000fe200078e0cff */
[----:B------:R-:W-:-:S03]  /*3420*/  VIADD R21, R38, 0x10 ;  /* 0x0000001026157836 */ /* 0x000fc60000000000 */
[----:B------:R-:W0:Y:S02]  /*3430*/  POPC R20, R16 ;  /* 0x0000001000147309 */ /* 0x000e240000000000 */
[----:B0-----:R-:W0:Y:S01]  /*3440*/  SHFL.DOWN PT, R22, R19, 0x1, R20 ;  /* 0x0820000013167989 */ /* 0x001e2200000e0014 */
[-C--:B------:R-:W-:Y:S02]  /*3450*/  ISETP.GE.AND P0, PT, R38, R20.reuse, PT ;  /* 0x000000142600720c */ /* 0x080fe40003f06270 */
[-C--:B------:R-:W-:Y:S02]  /*3460*/  ISETP.GT.AND P2, PT, R21, R20.reuse, PT ;  /* 0x000000141500720c */ /* 0x080fe40003f44270 */
[----:B0-----:R-:W-:Y:S02]  /*3470*/  SEL R22, R22, RZ, !P0 ;  /* 0x000000ff16167207 */ /* 0x001fe40004000000 */
[----:B------:R-:W-:Y:S01]  /*3480*/  ISETP.GT.AND P0, PT, R17, R20, PT ;  /* 0x000000141100720c */ /* 0x000fe20003f04270 */
[----:B------:R-:W-:-:S02]  /*3490*/  VIADD R17, R38, 0x4 ;  /* 0x0000000426117836 */ /* 0x000fc40000000000 */
        /* <DEDUP_REMOVED lines=8> */
[----:B------:R-:W-:Y:S02]  /*3520*/  ISETP.GT.AND P0, PT, R17, R20, PT ;  /* 0x000000141100720c */ /* 0x000fe40003f04270 */
[----:B------:R-:W0:Y:S01]  /*3530*/  LDC.64 R16, c[0x0][0x390] ;  /* 0x0000e400ff107b82 */ /* 0x000e220000000a00 */
[----:B------:R-:W-:-:S05]  /*3540*/  IMAD.IADD R19, R45, 0x1, R22 ;  /* 0x000000012d137824 */ /* 0x000fca00078e0216 */
[----:B------:R-:W1:Y:S01]  /*3550*/  SHFL.DOWN PT, R22, R19, 0x8, R20 ;  /* 0x0900000013167989 */ /* 0x000e6200000e0014 */
[----:B0-----:R-:W-:-:S05]  /*3560*/  IADD3 R44, P3, PT, R16, 0x100, RZ ;  /* 0x00000100102c7810 */ /* 0x001fca0007f7e0ff */
[----:B------:R-:W-:Y:S01]  /*3570*/  IMAD.X R45, RZ, RZ, R17, P3 ;  /* 0x000000ffff2d7224 */ /* 0x000fe200018e0611 */
[----:B-1----:R-:W-:Y:S02]  /*3580*/  SEL R22, R22, RZ, !P0 ;  /* 0x000000ff16167207 */ /* 0x002fe40004000000 */
[----:B------:R-:W-:-:S03]  /*3590*/  ISETP.NE.AND P0, PT, R18, 0x65, PT ;  /* 0x000000651200780c */ /* 0x000fc60003f05270 */
[----:B------:R-:W-:-:S05]  /*35a0*/  IMAD.IADD R43, R19, 0x1, R22 ;  /* 0x00000001132b7824 */ /* 0x000fca00078e0216 */
[----:B------:R-:W0:Y:S05]  /*35b0*/  SHFL.DOWN PT, R22, R43, 0x10, R20 ;  /* 0x0a0000002b167989 */ /* 0x000e2a00000e0014 */
[----:B------:R-:W-:Y:S02]  /*35c0*/  VOTE.ALL P0, P0 ;  /* 0x0000000000ff7806 */ /* 0x000fe40000000000 */
[----:B0-----:R-:W-:-:S05]  /*35d0*/  SEL R22, R22, RZ, !P2 ;  /* 0x000000ff16167207 */ /* 0x001fca0005000000 */
[----:B------:R-:W-:-:S07]  /*35e0*/  IMAD.IADD R46, R43, 0x1, R22 ;  /* 0x000000012b2e7824 */ /* 0x000fce00078e0216 */
.L_x_169:
[----:B------:R-:W-:Y:S05]  /*35f0*/  @!P0 BRA `(.L_x_118) ;  /* 0x00000004002c8947 */ /* 0x000fea0003800000 */
[----:B------:R-:W-:-:S07]  /*3600*/  IMAD.MOV.U32 R43, RZ, RZ, 0x3b8 ;  /* 0x000003b8ff2b7424 */ /* 0x000fce00078e00ff */
.L_x_124:
        /* <DEDUP_REMOVED lines=8> */
.L_x_172:
[----:B------:R-:W-:Y:S05]  /*3690*/  @!P0 BRA `(.L_x_120) ;  /* 0x0000000000748947 */ /* 0x000fea0003800000 */
[----:B------:R-:W-:-:S07]  /*36a0*/  IMAD.MOV.U32 R20, RZ, RZ, R43 ;  /* 0x000000ffff147224 */ /* 0x000fce00078e002b */
.L_x_122:
        /* <DEDUP_REMOVED lines=27> */
.L_x_175:
[----:B------:R-:W-:Y:S05]  /*3860*/  @P0 BRA `(.L_x_122) ;  /* 0xfffffffc00900947 */ /* 0x000fea000383ffff */
.L_x_120:
[----:B------:R-:W-:Y:S01]  /*3870*/  UMOV UR5, 0xffffffff ;  /* 0xffffffff00057882 */ /* 0x000fe20000000000 */
[----:B------:R-:W-:Y:S02]  /*3880*/  ISETP.NE.AND P0, PT, R18, 0x65, PT ;  /* 0x000000651200780c */ /* 0x000fe40003f05270 */
[----:B------:R-:W-:Y:S11]  /*3890*/  BRA.DIV UR5, `(.L_x_123) ;  /* 0x0000001e05107947 */ /* 0x000ff6000b800000 */
[----:B------:R-:W-:Y:S01]  /*38a0*/  VOTE.ANY R21, PT, !P0 ;  /* 0x0000000000157806 */ /* 0x000fe200040e0100 */
[----:B------:R-:W-:Y:S02]  /*38b0*/  VIADD R17, R38, 0x2 ;  /* 0x0000000226117836 */ /* 0x000fe40000000000 */
[----:B------:R-:W-:Y:S01]  /*38c0*/  VIADD R37, R37, 0xffffffe0 ;  /* 0xffffffe025257836 */ /* 0x000fe20000000000 */
[----:B------:R-:W-:-:S05]  /*38d0*/  LOP3.LUT R21, R21, 0x80000000, R26, 0xec, !PT ;  /* 0x8000000015157812 */ /* 0x000fca00078eec1a */
[----:B------:R-:W-:-:S05]  /*38e0*/  VIADD R16, R21, 0xffffffff ;  /* 0xffffffff15107836 */ /* 0x000fca0000000000 */
[----:B------:R-:W-:-:S04]  /*38f0*/  LOP3.LUT R16, R21, R16, RZ, 0xc, !PT ;  /* 0x0000001015107212 */ /* 0x000fc800078e0cff */
        /* <DEDUP_REMOVED lines=16> */
[----:B------:R-:W-:-:S03]  /*3a00*/  IMAD.IADD R19, R49, 0x1, R22 ;  /* 0x0000000131137824 */ /* 0x000fc600078e0216 */
[----:B------:R-:W-:Y:S02]  /*3a10*/  ISETP.GT.AND P2, PT, R17, R20, PT ;  /* 0x000000141100720c */ /* 0x000fe40003f44270 */
        /* <DEDUP_REMOVED lines=8> */
.L_x_184:
[----:B------:R-:W-:Y:S05]  /*3aa0*/  @P0 BRA `(.L_x_124) ;  /* 0xfffffff800d80947 */ /* 0x000fea000383ffff */
.L_x_118:
        /* <DEDUP_REMOVED lines=15> */
.L_x_112:
        /* <DEDUP_REMOVED lines=9> */
.L_x_111:
[----:B------:R-:W-:Y:S01]  /*3c30*/  IMAD.IADD R45, R4, 0x1, R44 ;  /* 0x00000001042d7824 */ /* 0x000fe200078e022c */
[----:B------:R-:W-:Y:S01]  /*3c40*/  BAR.SYNC.DEFER_BLOCKING 0x0 ;  /* 0x0000000000007b1d */ /* 0x000fe20000010000 */
[----:B------:R-:W-:Y:S02]  /*3c50*/  ISETP.NE.AND P0, PT, R2, RZ, PT ;  /* 0x000000ff0200720c */ /* 0x000fe40003f05270 */
[----:B------:R-:W-:-:S05]  /*3c60*/  IMAD.IADD R4, R5, 0x1, R45 ;  /* 0x0000000105047824 */ /* 0x000fca00078e022d */
[----:B------:R-:W0:Y:S01]  /*3c70*/  S2UR UR5, SR_CTAID.X ;  /* 0x00000000000579c3 */ /* 0x000e220000002500 */
[----:B------:R-:W-:Y:S01]  /*3c80*/  IMAD.IADD R5, R6, 0x1, R4 ;  /* 0x0000000106057824 */ /* 0x000fe200078e0204 */
[----:B------:R-:W1:Y:S03]  /*3c90*/  LDCU.64 UR6, c[0x0][0x388] ;  /* 0x00007100ff0677ac */ /* 0x000e660008000a00 */
[----:B------:R-:W-:-:S04]  /*3ca0*/  IMAD.IADD R6, R7, 0x1, R5 ;  /* 0x0000000107067824 */ /* 0x000fc800078e0205 */
[----:B------:R-:W-:-:S04]  /*3cb0*/  IMAD.IADD R7, R8, 0x1, R6 ;  /* 0x0000000108077824 */ /* 0x000fc800078e0206 */
[----:B------:R-:W-:-:S04]  /*3cc0*/  IMAD.IADD R8, R9, 0x1, R7 ;  /* 0x0000000109087824 */ /* 0x000fc800078e0207 */
[----:B------:R-:W-:Y:S01]  /*3cd0*/  IMAD.IADD R9, R10, 0x1, R8 ;  /* 0x000000010a097824 */ /* 0x000fe200078e0208 */
[----:B------:R-:W-:Y:S03]  /*3ce0*/  STS.64 [R40], R44 ;  /* 0x0000002c28007388 */ /* 0x000fe60000000a00 */
[----:B------:R-:W-:Y:S01]  /*3cf0*/  IMAD.IADD R10, R11, 0x1, R9 ;  /* 0x000000010b0a7824 */ /* 0x000fe200078e0209 */
[----:B------:R2:W-:Y:S03]  /*3d00*/  STS.64 [R40+0x8], R4 ;  /* 0x0000080428007388 */ /* 0x0005e60000000a00 */
[----:B------:R-:W-:Y:S01]  /*3d10*/  IMAD.IADD R11, R12, 0x1, R10 ;  /* 0x000000010c0b7824 */ /* 0x000fe200078e020a */
[----:B------:R3:W-:Y:S03]  /*3d20*/  STS.64 [R40+0x10], R6 ;  /* 0x0000100628007388 */ /* 0x0007e60000000a00 */
[----:B------:R-:W-:Y:S01]  /*3d30*/  IMAD.IADD R12, R13, 0x1, R11 ;  /* 0x000000010d0c7824 */ /* 0x000fe200078e020b */
[----:B------:R-:W-:Y:S03]  /*3d40*/  STS.64 [R40+0x18], R8 ;  /* 0x0000180828007388 */ /* 0x000fe60000000a00 */
[----:B------:R-:W-:Y:S01]  /*3d50*/  IMAD.IADD R13, R14, 0x1, R12 ;  /* 0x000000010e0d7824 */ /* 0x000fe200078e020c */
[----:B------:R-:W-:Y:S01]  /*3d60*/  STS.64 [R40+0x20], R10 ;  /* 0x0000200a28007388 */ /* 0x000fe20000000a00 */
[----:B--2---:R-:W0:Y:S02]  /*3d70*/  LDC R4, c[0x0][0x398] ;  /* 0x0000e600ff047b82 */ /* 0x004e240000000800 */
[----:B------:R-:W-:Y:S01]  /*3d80*/  IMAD.IADD R14, R15, 0x1, R13 ;  /* 0x000000010f0e7824 */ /* 0x000fe200078e020d */
[----:B------:R2:W-:Y:S03]  /*3d90*/  STS.64 [R40+0x28], R12 ;  /* 0x0000280c28007388 */ /* 0x0005e60000000a00 */
[----:B------:R-:W-:Y:S01]  /*3da0*/  IMAD.IADD R15, R28, 0x1, R14 ;  /* 0x000000011c0f7824 */ /* 0x000fe200078e020e */
[----:B------:R-:W4:Y:S03]  /*3db0*/  S2R R5, SR_TID.X ;  /* 0x0000000000057919 */ /* 0x000f260000002100 */
[----:B------:R-:W-:Y:S01]  /*3dc0*/  IMAD.IADD R16, R29, 0x1, R15 ;  /* 0x000000011d107824 */ /* 0x000fe200078e020f */
[----:B------:R-:W-:Y:S03]  /*3dd0*/  STS.64 [R40+0x30], R14 ;  /* 0x0000300e28007388 */ /* 0x000fe60000000a00 */
[----:B------:R-:W-:Y:S01]  /*3de0*/  IMAD.IADD R17, R30, 0x1, R16 ;  /* 0x000000011e117824 */ /* 0x000fe200078e0210 */
[----:B---3--:R-:W3:Y:S03]  /*3df0*/  S2R R6, SR_TID.X ;  /* 0x0000000000067919 */ /* 0x008ee60000002100 */
[----:B------:R-:W-:Y:S01]  /*3e00*/  IMAD.IADD R18, R31, 0x1, R17 ;  /* 0x000000011f127824 */ /* 0x000fe200078e0211 */
[----:B------:R-:W-:Y:S03]  /*3e10*/  STS.64 [R40+0x38], R16 ;  /* 0x0000381028007388 */ /* 0x000fe60000000a00 */
[----:B------:R-:W-:-:S02]  /*3e20*/  IMAD.IADD R19, R32, 0x1, R18 ;  /* 0x0000000120137824 */ /* 0x000fc400078e0212 */
[----:B0-----:R-:W-:Y:S02]  /*3e30*/  VIADD R4, R4, UR5 ;  /* 0x0000000504047c36 */ /* 0x001fe40008000000 */
[----:B------:R-:W-:Y:S01]  /*3e40*/  IMAD.IADD R20, R33, 0x1, R19 ;  /* 0x0000000121147824 */ /* 0x000fe200078e0213 */
[----:B------:R-:W-:Y:S01]  /*3e50*/  STS.64 [R40+0x40], R18 ;  /* 0x0000401228007388 */ /* 0x000fe20000000a00 */
[----:B--2---:R-:W-:Y:S02]  /*3e60*/  IMAD R12, R4, 0x2100, RZ ;  /* 0x00002100040c7824 */ /* 0x004fe400078e02ff */
[----:B------:R-:W-:-:S04]  /*3e70*/  IMAD.IADD R21, R34, 0x1, R20 ;  /* 0x0000000122157824 */ /* 0x000fc800078e0214 */
[----:B------:R-:W-:Y:S01]  /*3e80*/  IMAD.IADD R22, R35, 0x1, R21 ;  /* 0x0000000123167824 */ /* 0x000fe200078e0215 */
[----:B------:R-:W-:Y:S03]  /*3e90*/  STS.64 [R40+0x48], R20 ;  /* 0x0000481428007388 */ /* 0x000fe60000000a00 */
[----:B------:R-:W-:Y:S01]  /*3ea0*/  IMAD.IADD R23, R36, 0x1, R22 ;  /* 0x0000000124177824 */ /* 0x000fe200078e0216 */
[C---:B----4-:R-:W-:Y:S02]  /*3eb0*/  LOP3.LUT R4, R5.reuse, 0x1f, RZ, 0xc0, !PT ;  /* 0x0000001f05047812 */ /* 0x050fe400078ec0ff */
[----:B------:R-:W-:Y:S02]  /*3ec0*/  LOP3.LUT R10, R5, 0x3e0, RZ, 0xc0, !PT ;  /* 0x000003e0050a7812 */ /* 0x000fe400078ec0ff */
[----:B------:R-:W-:Y:S01]  /*3ed0*/  STS.64 [R40+0x50], R22 ;  /* 0x0000501628007388 */ /* 0x000fe20000000a00 */
[----:B------:R-:W-:-:S03]  /*3ee0*/  NOP ;  /* 0x0000000000007918 */ /* 0x000fc60000000000 */
[----:B------:R-:W-:Y:S01]  /*3ef0*/  LDS R45, [R41] ;  /* 0x00000000292d7984 */ /* 0x000fe20000000800 */
[----:B---3--:R-:W-:Y:S01]  /*3f00*/  LOP3.LUT R8, R6, 0x3e0, RZ, 0xc0, !PT ;  /* 0x000003e006087812 */ /* 0x008fe200078ec0ff */
[----:B------:R-:W-:Y:S02]  /*3f10*/  IMAD R10, R10, 0x16, R4 ;  /* 0x000000160a0a7824 */ /* 0x000fe400078e0204 */
        /* <DEDUP_REMOVED lines=20> */
[----:B------:R0:W-:Y:S04]  /*4060*/  LDS R25, [R41+0xa80] ;  /* 0x000a800029197984 */ /* 0x0001e80000000800 */
[----:B------:R2:W-:Y:S01]  /*4070*/  @!P0 STS [UR4+0x8400], R0 ;  /* 0x00840000ff008988 */ /* 0x0005e20008000804 */
[----:B------:R-:W-:Y:S01]  /*4080*/  BAR.SYNC.DEFER_BLOCKING 0x0 ;  /* 0x0000000000007b1d */ /* 0x000fe20000010000 */
[----:B0-----:R-:W-:Y:S01]  /*4090*/  LOP3.LUT R41, R6, 0x1f, RZ, 0xc0, !PT ;  /* 0x0000001f06297812 */ /* 0x001fe200078ec0ff */
[----:B------:R-:W-:Y:S01]  /*40a0*/  VIADD R6, R10, 0x60 ;  /* 0x000000600a067836 */ /* 0x000fe20000000000 */
[----:B------:R-:W-:-:S03]  /*40b0*/  IADD3 R5, P0, PT, R12, R3, RZ ;  /* 0x000000030c057210 */ /* 0x000fc60007f1e0ff */
[----:B------:R-:W-:Y:S02]  /*40c0*/  IMAD R8, R8, 0x16, R41 ;  /* 0x0000001608087824 */ /* 0x000fe400078e0229 */
[----:B--2---:R-:W-:Y:S01]  /*40d0*/  IMAD.X R0, RZ, RZ, RZ, P0 ;  /* 0x000000ffff007224 */ /* 0x004fe200000e06ff */
[----:B-1----:R-:W-:Y:S01]  /*40e0*/  LEA R4, P0, R5, UR6, 0x2 ;  /* 0x0000000605047c11 */ /* 0x002fe2000f8010ff */
[----:B------:R-:W-:-:S03]  /*40f0*/  VIADD R41, R10, 0x20 ;  /* 0x000000200a297836 */ /* 0x000fc60000000000 */
[----:B------:R-:W-:Y:S01]  /*4100*/  LEA.HI.X R5, R5, UR7, R0, 0x2, P0 ;  /* 0x0000000705057c11 */ /* 0x000fe200080f1400 */
[C---:B------:R-:W-:Y:S01]  /*4110*/  VIADD R0, R8.reuse, 0xc0 ;  /* 0x000000c008007836 */ /* 0x040fe20000000000 */
[----:B------:R-:W0:Y:S02]  /*4120*/  LDS R2, [UR4+0x8400] ;  /* 0x00840004ff027984 */ /* 0x000e240008000800 */
[-C--:B0-----:R-:W-:Y:S01]  /*4130*/  ISETP.GE.AND P6, PT, R3, R2.reuse, PT ;  /* 0x000000020300720c */ /* 0x081fe20003fc6270 */
[C---:B------:R-:W-:Y:S01]  /*4140*/  VIADD R3, R8.reuse, 0x80 ;  /* 0x0000008008037836 */ /* 0x040fe20000000000 */
[-C--:B------:R-:W-:Y:S01]  /*4150*/  ISETP.GE.AND P5, PT, R41, R2.reuse, PT ;  /* 0x000000022900720c */ /* 0x080fe20003fa6270 */
[----:B------:R-:W-:Y:S01]  /*4160*/  VIADD R41, R8, 0xa0 ;  /* 0x000000a008297836 */ /* 0x000fe20000000000 */
[-C--:B------:R-:W-:Y:S01]  /*4170*/  ISETP.GE.AND P0, PT, R6, R2.reuse, PT ;  /* 0x000000020600720c */ /* 0x080fe20003f06270 */
[C---:B------:R-:W-:Y:S01]  /*4180*/  VIADD R6, R8.reuse, 0xe0 ;  /* 0x000000e008067836 */ /* 0x040fe20000000000 */
[-C--:B------:R-:W-:Y:S01]  /*4190*/  ISETP.GE.AND P3, PT, R3, R2.reuse, PT ;  /* 0x000000020300720c */ /* 0x080fe20003f66270 */
[----:B------:R-:W-:Y:S01]  /*41a0*/  VIADD R3, R8, 0x100 ;  /* 0x0000010008037836 */ /* 0x000fe20000000000 */
[-C--:B------:R-:W-:Y:S01]  /*41b0*/  ISETP.GE.AND P2, PT, R0, R2.reuse, PT ;  /* 0x000000020000720c */ /* 0x080fe20003f46270 */
[----:B------:R-:W-:Y:S01]  /*41c0*/  VIADD R0, R10, 0x40 ;  /* 0x000000400a007836 */ /* 0x000fe20000000000 */
[-C--:B------:R-:W-:Y:S01]  /*41d0*/  ISETP.GE.AND P4, PT, R41, R2.reuse, PT ;  /* 0x000000022900720c */ /* 0x080fe20003f86270 */
[----:B------:R-:W-:Y:S01]  /*41e0*/  VIADD R41, R8, 0x120 ;  /* 0x0000012008297836 */ /* 0x000fe20000000000 */
[-C--:B------:R-:W-:Y:S01]  /*41f0*/  ISETP.GE.AND P1, PT, R6, R2.reuse, PT ;  /* 0x000000020600720c */ /* 0x080fe20003f26270 */
[----:B------:R-:W-:Y:S01]  /*4200*/  @!P6 STG.E desc[UR8][R4.64], R45 ;  /* 0x0000002d0400e986 */ /* 0x000fe2000c101908 */
[----:B------:R-:W-:Y:S01]  /*4210*/  ISETP.GE.AND P6, PT, R3, R2, PT ;  /* 0x000000020300720c */ /* 0x000fe20003fc6270 */
[----:B------:R-:W-:-:S02]  /*4220*/  VIADD R3, R10, 0x140 ;  /* 0x000001400a037836 */ /* 0x000fc40000000000 */
[----:B------:R-:W-:Y:S01]  /*4230*/  @!P5 STG.E desc[UR8][R4.64+0x80], R47 ;  /* 0x0000802f0400d986 */ /* 0x000fe2000c101908 */
[-C--:B------:R-:W-:Y:S01]  /*4240*/  ISETP.GE.AND P5, PT, R41, R2.reuse, PT ;  /* 0x000000022900720c */ /* 0x080fe20003fa6270 */
[C---:B------:R-:W-:Y:S02]  /*4250*/  VIADD R41, R10.reuse, 0x160 ;  /* 0x000001600a297836 */ /* 0x040fe40000000000 */
[----:B------:R-:W-:Y:S01]  /*4260*/  @!P0 STG.E desc[UR8][R4.64+0x180], R49 ;  /* 0x0001803104008986 */ /* 0x000fe2000c101908 */
[-C--:B------:R-:W-:Y:S01]  /*4270*/  ISETP.GE.AND P0, PT, R3, R2.reuse, PT ;  /* 0x000000020300720c */ /* 0x080fe20003f06270 */
[C---:B------:R-:W-:Y:S02]  /*4280*/  VIADD R3, R10.reuse, 0x180 ;  /* 0x000001800a037836 */ /* 0x040fe40000000000 */
[----:B------:R-:W-:Y:S01]  /*4290*/  @!P3 STG.E desc[UR8][R4.64+0x200], R51 ;  /* 0x000200330400b986 */ /* 0x000fe2000c101908 */
[----:B------:R-:W-:Y:S01]  /*42a0*/  ISETP.GE.AND P3, PT, R41, R2, PT ;  /* 0x000000022900720c */ /* 0x000fe20003f66270 */
[----:B------:R-:W-:-:S02]  /*42b0*/  VIADD R41, R10, 0x1a0 ;  /* 0x000001a00a297836 */ /* 0x000fc40000000000 */
[----:B------:R-:W-:Y:S01]  /*42c0*/  @!P2 STG.E desc[UR8][R4.64+0x300], R43 ;  /* 0x0003002b0400a986 */ /* 0x000fe2000c101908 */
[-C--:B------:R-:W-:Y:S01]  /*42d0*/  ISETP.GE.AND P2, PT, R3, R2.reuse, PT ;  /* 0x000000020300720c */ /* 0x080fe20003f46270 */
[----:B------:R-:W-:Y:S02]  /*42e0*/  VIADD R3, R8, 0x1c0 ;  /* 0x000001c008037836 */ /* 0x000fe40000000000 */
[----:B------:R-:W-:Y:S01]  /*42f0*/  @!P4 STG.E desc[UR8][R4.64+0x280], R53 ;  /* 0x000280350400c986 */ /* 0x000fe2000c101908 */
[----:B------:R-:W-:-:S03]  /*4300*/  ISETP.GE.AND P4, PT, R0, R2, PT ;  /* 0x000000020000720c */ /* 0x000fc60003f86270 */
[----:B------:R0:W-:Y:S01]  /*4310*/  @!P1 STG.E desc[UR8][R4.64+0x380], R37 ;  /* 0x0003802504009986 */ /* 0x0001e2000c101908 */
[-C--:B------:R-:W-:Y:S01]  /*4320*/  ISETP.GE.AND P1, PT, R41, R2.reuse, PT ;  /* 0x000000022900720c */ /* 0x080fe20003f26270 */
[C---:B------:R-:W-:Y:S02]  /*4330*/  VIADD R41, R8.reuse, 0x1e0 ;  /* 0x000001e008297836 */ /* 0x040fe40000000000 */
[----:B------:R-:W-:Y:S01]  /*4340*/  @!P6 STG.E desc[UR8][R4.64+0x400], R35 ;  /* 0x000400230400e986 */ /* 0x000fe2000c101908 */
[-C--:B------:R-:W-:Y:S01]  /*4350*/  ISETP.GE.AND P6, PT, R3, R2.reuse, PT ;  /* 0x000000020300720c */ /* 0x080fe20003fc6270 */
[----:B------:R-:W-:Y:S02]  /*4360*/  VIADD R3, R8, 0x200 ;  /* 0x0000020008037836 */ /* 0x000fe40000000000 */
[----:B------:R1:W-:Y:S01]  /*4370*/  @!P5 STG.E desc[UR8][R4.64+0x480], R33 ;  /* 0x000480210400d986 */ /* 0x0003e2000c101908 */
[----:B------:R-:W-:Y:S01]  /*4380*/  ISETP.GE.AND P5, PT, R41, R2, PT ;  /* 0x000000022900720c */ /* 0x000fe20003fa6270 */
[----:B------:R-:W-:-:S02]  /*4390*/  VIADD R41, R10, 0x220 ;  /* 0x000002200a297836 */ /* 0x000fc40000000000 */
[----:B------:R2:W-:Y:S01]  /*43a0*/  @!P0 STG.E desc[UR8][R4.64+0x500], R31 ;  /* 0x0005001f04008986 */ /* 0x0005e2000c101908 */
[-C--:B------:R-:W-:Y:S01]  /*43b0*/  ISETP.GE.AND P0, PT, R3, R2.reuse, PT ;  /* 0x000000020300720c */ /* 0x080fe20003f06270 */
[----:B0-----:R-:W-:Y:S02]  /*43c0*/  VIADD R37, R10, 0x240 ;  /* 0x000002400a257836 */ /* 0x001fe40000000000 */
[C---:B------:R-:W-:Y:S01]  /*43d0*/  VIADD R3, R8.reuse, 0x260 ;  /* 0x0000026008037836 */ /* 0x040fe20000000000 */
[----:B------:R2:W-:Y:S01]  /*43e0*/  @!P4 STG.E desc[UR8][R4.64+0x100], R29 ;  /* 0x0001001d0400c986 */ /* 0x0005e2000c101908 */
[-C--:B------:R-:W-:Y:S01]  /*43f0*/  ISETP.GE.AND P4, PT, R41, R2.reuse, PT ;  /* 0x000000022900720c */ /* 0x080fe20003f86270 */
[----:B-1----:R-:W-:Y:S02]  /*4400*/  VIADD R33, R8, 0x280 ;  /* 0x0000028008217836 */ /* 0x002fe40000000000 */
        /* <DEDUP_REMOVED lines=17> */
.L_x_98:
[----:B------:R-:W-:Y:S01]  /*4520*/  BSSY B1, `(.L_x_125) ;  /* 0x0000006000017945 */ /* 0x000fe20003800000 */
[----:B------:R-:W-:Y:S01]  /*4530*/  PLOP3.LUT P0, PT, P0, PT, PT, 0x8, 0x80 ;  /* 0x000000000080781c */ /* 0x000fe2000070e170 */
[----:B------:R-:W-:-:S12]  /*4540*/  IMAD.MOV.U32 R21, RZ, RZ, -0x1 ;  /* 0xffffffffff157424 */ /* 0x000fd800078e00ff */
[----:B------:R-:W-:Y:S05]  /*4550*/  WARPSYNC.COLLECTIVE R21, `(.L_x_126) ;  /* 0x0000000015087348 */ /* 0x000fea0003c00000 */
[----:B------:R-:W-:Y:S01]  /*4560*/  VOTE.ANY P0, P0 ;  /* 0x0000000000ff7806 */ /* 0x000fe20000000100 */
[----:B------:R-:W-:-:S12]  /*4570*/  ENDCOLLECTIVE ;  /* 0x000000000000791b */ /* 0x000fd80003800000 */
.L_x_126:
[----:B------:R-:W-:Y:S05]  /*4580*/  BSYNC B1 ;  /* 0x0000000000017941 */ /* 0x000fea0003800000 */
.L_x_125:
[----:B------:R-:W-:Y:S05]  /*4590*/  BRA `(.L_x_127) ;  /* 0xffffffc800787947 */ /* 0x000fea000383ffff */
.L_x_100:
[----:B------:R-:W-:Y:S01]  /*45a0*/  BSSY B1, `(.L_x_128) ;  /* 0x0000006000017945 */ /* 0x000fe20003800000 */
[----:B------:R-:W-:Y:S01]  /*45b0*/  PLOP3.LUT P0, PT, P0, PT, PT, 0x8, 0x80 ;  /* 0x000000000080781c */ /* 0x000fe2000070e170 */
[----:B------:R-:W-:-:S12]  /*45c0*/  IMAD.MOV.U32 R21, RZ, RZ, -0x1 ;  /* 0xffffffffff157424 */ /* 0x000fd800078e00ff */
[----:B------:R-:W-:Y:S05]  /*45d0*/  WARPSYNC.COLLECTIVE R21, `(.L_x_129) ;  /* 0x0000000015087348 */ /* 0x000fea0003c00000 */
[----:B------:R-:W-:Y:S01]  /*45e0*/  VOTE.ANY P0, P0 ;  /* 0x0000000000ff7806 */ /* 0x000fe20000000100 */
[----:B------:R-:W-:-:S12]  /*45f0*/  ENDCOLLECTIVE ;  /* 0x000000000000791b */ /* 0x000fd80003800000 */
.L_x_129:
[----:B------:R-:W-:Y:S05]  /*4600*/  BSYNC B1 ;  /* 0x0000000000017941 */ /* 0x000fea0003800000 */
.L_x_128:
[----:B------:R-:W-:Y:S05]  /*4610*/  BRA `(.L_x_130) ;  /* 0xffffffc800cc7947 */ /* 0x000fea000383ffff */
.L_x_102:
[----:B------:R-:W0:Y:S01]  /*4620*/  S2R R30, SR_GEMASK ;  /* 0x00000000001e7919 */ /* 0x000e220000003c00 */
[----:B------:R-:W-:Y:S01]  /*4630*/  BSSY B1, `(.L_x_131) ;  /* 0x0000006000017945 */ /* 0x000fe20003800000 */
[----:B------:R-:W-:Y:S01]  /*4640*/  PLOP3.LUT P0, PT, P0, PT, PT, 0x8, 0x80 ;  /* 0x000000000080781c */ /* 0x000fe2000070e170 */
[----:B------:R-:W-:-:S12]  /*4650*/  IMAD.MOV.U32 R21, RZ, RZ, -0x1 ;  /* 0xffffffffff157424 */ /* 0x000fd800078e00ff */
[----:B0-----:R-:W-:Y:S05]  /*4660*/  WARPSYNC.COLLECTIVE R21, `(.L_x_132) ;  /* 0x0000000015087348 */ /* 0x001fea0003c00000 */
[----:B------:R-:W-:Y:S01]  /*4670*/  VOTE.ANY R21, PT, P0 ;  /* 0x0000000000157806 */ /* 0x000fe200000e0100 */
[----:B0-----:R-:W-:Y:S06]  /*4680*/  ENDCOLLECTIVE ;  /* 0x000000000000791b */ /* 0x001fec0003800000 */
.L_x_132:
[----:B------:R-:W-:Y:S05]  /*4690*/  BSYNC B1 ;  /* 0x0000000000017941 */ /* 0x000fea0003800000 */
.L_x_131:
[----:B------:R-:W-:Y:S01]  /*46a0*/  LOP3.LUT R21, R21, 0x80000000, R30, 0xec, !PT ;  /* 0x8000000015157812 */ /* 0x000fe200078eec1e */
[----:B------:R-:W-:Y:S02]  /*46b0*/  IMAD.MOV.U32 R17, RZ, RZ, 0x1 ;  /* 0x00000001ff117424 */ /* 0x000fe400078e00ff */
[----:B------:R-:W-:Y:S02]  /*46c0*/  VIADD R41, R39, 0x2 ;  /* 0x0000000227297836 */ /* 0x000fe40000000000 */
[----:B------:R-:W-:Y:S02]  /*46d0*/  VIADD R16, R21, 0xffffffff ;  /* 0xffffffff15107836 */ /* 0x000fe40000000000 */
[C---:B------:R-:W-:Y:S02]  /*46e0*/  VIADD R43, R39.reuse, 0x4 ;  /* 0x00000004272b7836 */ /* 0x040fe40000000000 */
[----:B------:R-:W-:Y:S01]  /*46f0*/  VIADD R44, R39, 0x8 ;  /* 0x00000008272c7836 */ /* 0x000fe20000000000 */
[----:B------:R-:W-:Y:S01]  /*4700*/  LOP3.LUT R28, R21, R16, RZ, 0xc, !PT ;  /* 0x00000010151c7212 */ /* 0x000fe200078e0cff */
[----:B------:R-:W-:-:S02]  /*4710*/  IMAD.MOV.U32 R16, RZ, RZ, R27 ;  /* 0x000000ffff107224 */ /* 0x000fc400078e001b */
[----:B------:R-:W-:Y:S01]  /*4720*/  IMAD.MOV.U32 R21, RZ, RZ, -0x1 ;  /* 0xffffffffff157424 */ /* 0x000fe200078e00ff */
[----:B------:R0:W1:Y:S01]  /*4730*/  POPC R20, R28 ;  /* 0x0000001c00147309 */ /* 0x0000620000000000 */
[----:B------:R-:W-:-:S07]  /*4740*/  VIADD R45, R39, 0x10 ;  /* 0x00000010272d7836 */ /* 0x000fce0000000000 */
[----:B01----:R-:W-:Y:S05]  /*4750*/  WARPSYNC.COLLECTIVE R21, `(.L_x_133) ;  /* 0x0000000015087348 */ /* 0x003fea0003c00000 */
[----:B-1----:R1:W2:Y:S02]  /*4760*/  SHFL.DOWN P3, R22, R16, R17, R20 ;  /* 0x0800001110167389 */ /* 0x0022a40000060014 */
[----:B012---:R-:W-:Y:S05]  /*4770*/  ENDCOLLECTIVE ;  /* 0x000000000000791b */ /* 0x007fea0003800000 */
.L_x_133:
[-C--:B------:R-:W-:Y:S02]  /*4780*/  ISETP.GE.AND P0, PT, R39, R20.reuse, PT ;  /* 0x000000142700720c */ /* 0x080fe40003f06270 */
[-C--:B------:R-:W-:Y:S01]  /*4790*/  ISETP.GT.AND P2, PT, R45, R20.reuse, PT ;  /* 0x000000142d00720c */ /* 0x080fe20003f44270 */
        /* <DEDUP_REMOVED lines=8> */
.L_x_134:
        /* <DEDUP_REMOVED lines=8> */
.L_x_135:
[----:B------:R-:W-:Y:S01]  /*48a0*/  IMAD.MOV.U32 R17, RZ, RZ, 0x8 ;  /* 0x00000008ff117424 */ /* 0x000fe200078e00ff */
[----:B------:R-:W-:Y:S02]  /*48b0*/  SEL R22, R22, RZ, !P0 ;  /* 0x000000ff16167207 */ /* 0x000fe40004000000 */
[----:B------:R-:W-:-:S03]  /*48c0*/  ISETP.GT.AND P0, PT, R44, R20, PT ;  /* 0x000000142c00720c */ /* 0x000fc60003f04270 */
[----:B------:R-:W-:Y:S02]  /*48d0*/  IMAD.IADD R27, R29, 0x1, R22 ;  /* 0x000000011d1b7824 */ /* 0x000fe400078e0216 */
[----:B------:R-:W0:Y:S02]  /*48e0*/  LDC.64 R28, c[0x0][0x390] ;  /* 0x0000e400ff1c7b82 */ /* 0x000e240000000a00 */
[----:B------:R-:W-:-:S07]  /*48f0*/  IMAD.MOV.U32 R16, RZ, RZ, R27 ;  /* 0x000000ffff107224 */ /* 0x000fce00078e001b */
[----:B0-----:R-:W-:Y:S05]  /*4900*/  WARPSYNC.COLLECTIVE R21, `(.L_x_136) ;  /* 0x0000000015087348 */ /* 0x001fea0003c00000 */
[----:B------:R1:W2:Y:S02]  /*4910*/  SHFL.DOWN P3, R22, R16, R17, R20 ;  /* 0x0800001110167389 */ /* 0x0002a40000060014 */
[----:B012---:R-:W-:Y:S05]  /*4920*/  ENDCOLLECTIVE ;  /* 0x000000000000791b */ /* 0x007fea0003800000 */
.L_x_136:
[----:B------:R-:W-:Y:S01]  /*4930*/  IMAD.MOV.U32 R17, RZ, RZ, 0x10 ;  /* 0x00000010ff117424 */ /* 0x000fe200078e00ff */
[----:B------:R-:W-:Y:S02]  /*4940*/  SEL R22, R22, RZ, !P0 ;  /* 0x000000ff16167207 */ /* 0x000fe40004000000 */
[----:B------:R-:W-:-:S03]  /*4950*/  ISETP.NE.AND P0, PT, R26, 0x65, PT ;  /* 0x000000651a00780c */ /* 0x000fc60003f05270 */
[----:B------:R-:W-:-:S04]  /*4960*/  IMAD.IADD R47, R27, 0x1, R22 ;  /* 0x000000011b2f7824 */ /* 0x000fc800078e0216 */
[----:B------:R-:W-:-:S07]  /*4970*/  IMAD.MOV.U32 R16, RZ, RZ, R47 ;  /* 0x000000ffff107224 */ /* 0x000fce00078e002f */
[----:B------:R-:W-:Y:S05]  /*4980*/  WARPSYNC.COLLECTIVE R21, `(.L_x_137) ;  /* 0x0000000015087348 */ /* 0x000fea0003c00000 */
[----:B------:R0:W1:Y:S02]  /*4990*/  SHFL.DOWN P3, R22, R16, R17, R20 ;  /* 0x0800001110167389 */ /* 0x0000640000060014 */
[----:B01----:R-:W-:Y:S05]  /*49a0*/  ENDCOLLECTIVE ;  /* 0x000000000000791b */ /* 0x003fea0003800000 */
.L_x_137:
[----:B------:R-:W-:Y:S05]  /*49b0*/  WARPSYNC.COLLECTIVE R21, `(.L_x_138) ;  /* 0x0000000015087348 */ /* 0x000fea0003c00000 */
[----:B------:R-:W-:Y:S01]  /*49c0*/  VOTE.ALL P0, P0 ;  /* 0x0000000000ff7806 */ /* 0x000fe20000000000 */
[----:B------:R-:W-:-:S12]  /*49d0*/  ENDCOLLECTIVE ;  /* 0x000000000000791b */ /* 0x000fd80003800000 */
.L_x_138:
[----:B------:R-:W-:Y:S02]  /*49e0*/  IADD3 R28, P3, PT, R28, 0x100, RZ ;  /* 0x000001001c1c7810 */ /* 0x000fe40007f7e0ff */
[----:B------:R-:W-:-:S03]  /*49f0*/  SEL R22, R22, RZ, !P2 ;  /* 0x000000ff16167207 */ /* 0x000fc60005000000 */
[----:B------:R-:W-:Y:S02]  /*4a00*/  IMAD.X R3, RZ, RZ, R29, P3 ;  /* 0x000000ffff037224 */ /* 0x000fe400018e061d */
[----:B------:R-:W-:Y:S01]  /*4a10*/  IMAD.IADD R46, R47, 0x1, R22 ;  /* 0x000000012f2e7824 */ /* 0x000fe200078e0216 */
[----:B------:R-:W-:Y:S06]  /*4a20*/  BRA `(.L_x_139) ;  /* 0xffffffc800647947 */ /* 0x000fec000383ffff */
.L_x_104:
[----:B------:R-:W-:Y:S01]  /*4a30*/  BSSY B1, `(.L_x_140) ;  /* 0x0000006000017945 */ /* 0x000fe20003800000 */
[----:B------:R-:W-:Y:S01]  /*4a40*/  PLOP3.LUT P0, PT, P0, PT, PT, 0x8, 0x80 ;  /* 0x000000000080781c */ /* 0x000fe2000070e170 */
[----:B------:R-:W-:-:S12]  /*4a50*/  IMAD.MOV.U32 R21, RZ, RZ, -0x1 ;  /* 0xffffffffff157424 */ /* 0x000fd800078e00ff */
[----:B------:R-:W-:Y:S05]  /*4a60*/  WARPSYNC.COLLECTIVE R21, `(.L_x_141) ;  /* 0x0000000015087348 */ /* 0x000fea0003c00000 */
[----:B------:R-:W-:Y:S01]  /*4a70*/  VOTE.ANY P0, P0 ;  /* 0x0000000000ff7806 */ /* 0x000fe20000000100 */
[----:B------:R-:W-:-:S12]  /*4a80*/  ENDCOLLECTIVE ;  /* 0x000000000000791b */ /* 0x000fd80003800000 */
.L_x_141:
[----:B------:R-:W-:Y:S05]  /*4a90*/  BSYNC B1 ;  /* 0x0000000000017941 */ /* 0x000fea0003800000 */
.L_x_140:
[----:B------:R-:W-:Y:S05]  /*4aa0*/  BRA `(.L_x_142) ;  /* 0xffffffc800747947 */ /* 0x000fea000383ffff */
.L_x_106:
[----:B------:R-:W-:Y:S01]  /*4ab0*/  BSSY B1, `(.L_x_143) ;  /* 0x0000006000017945 */ /* 0x000fe20003800000 */
[----:B------:R-:W-:Y:S01]  /*4ac0*/  PLOP3.LUT P0, PT, P0, PT, PT, 0x8, 0x80 ;  /* 0x000000000080781c */ /* 0x000fe2000070e170 */
[----:B------:R-:W-:-:S12]  /*4ad0*/  IMAD.MOV.U32 R21, RZ, RZ, -0x1 ;  /* 0xffffffffff157424 */ /* 0x000fd800078e00ff */
[----:B------:R-:W-:Y:S05]  /*4ae0*/  WARPSYNC.COLLECTIVE R21, `(.L_x_144) ;  /* 0x0000000015087348 */ /* 0x000fea0003c00000 */
[----:B------:R-:W-:Y:S01]  /*4af0*/  VOTE.ANY P0, P0 ;  /* 0x0000000000ff7806 */ /* 0x000fe20000000100 */
[----:B------:R-:W-:-:S12]  /*4b00*/  ENDCOLLECTIVE ;  /* 0x000000000000791b */ /* 0x000fd80003800000 */
.L_x_144:
[----:B------:R-:W-:Y:S05]  /*4b10*/  BSYNC B1 ;  /* 0x0000000000017941 */ /* 0x000fea0003800000 */
.L_x_143:
[----:B------:R-:W-:Y:S05]  /*4b20*/  BRA `(.L_x_145) ;  /* 0xffffffc800c87947 */ /* 0x000fea000383ffff */
.L_x_108:
[----:B------:R-:W-:Y:S01]  /*4b30*/  BSSY B1, `(.L_x_146) ;  /* 0x0000006000017945 */ /* 0x000fe20003800000 */
[----:B------:R-:W-:Y:S01]  /*4b40*/  PLOP3.LUT P0, PT, P0, PT, PT, 0x8, 0x80 ;  /* 0x000000000080781c */ /* 0x000fe2000070e170 */
[----:B------:R-:W-:-:S12]  /*4b50*/  IMAD.MOV.U32 R21, RZ, RZ, -0x1 ;  /* 0xffffffffff157424 */ /* 0x000fd800078e00ff */
[----:B------:R-:W-:Y:S05]  /*4b60*/  WARPSYNC.COLLECTIVE R21, `(.L_x_147) ;  /* 0x0000000015087348 */ /* 0x000fea0003c00000 */
[----:B------:R-:W-:Y:S01]  /*4b70*/  VOTE.ANY R21, PT, P0 ;  /* 0x0000000000157806 */ /* 0x000fe200000e0100 */
[----:B------:R-:W-:Y:S06]  /*4b80*/  ENDCOLLECTIVE ;  /* 0x000000000000791b */ /* 0x000fec0003800000 */
.L_x_147:
[----:B------:R-:W-:Y:S05]  /*4b90*/  BSYNC B1 ;  /* 0x0000000000017941 */ /* 0x000fea0003800000 */
.L_x_146:
        /* <DEDUP_REMOVED lines=11> */
.L_x_148:
        /* <DEDUP_REMOVED lines=9> */
.L_x_149:
        /* <DEDUP_REMOVED lines=8> */
.L_x_150:
        /* <DEDUP_REMOVED lines=8> */
.L_x_151:
        /* <DEDUP_REMOVED lines=8> */
.L_x_152:
[----:B------:R-:W-:Y:S02]  /*4e60*/  SEL R22, R22, RZ, !P0 ;  /* 0x000000ff16167207 */ /* 0x000fe40004000000 */
[----:B------:R-:W-:Y:S02]  /*4e70*/  ISETP.NE.AND P0, PT, R26, 0x65, PT ;  /* 0x000000651a00780c */ /* 0x000fe40003f05270 */
[----:B------:R-:W-:-:S11]  /*4e80*/  IADD3 R46, PT, PT, R47, R22, R46 ;  /* 0x000000162f2e7210 */ /* 0x000fd60007ffe02e */
[----:B------:R-:W-:Y:S05]  /*4e90*/  WARPSYNC.COLLECTIVE R21, `(.L_x_153) ;  /* 0x0000000015087348 */ /* 0x000fea0003c00000 */
[----:B------:R-:W-:Y:S01]  /*4ea0*/  VOTE.ALL P0, P0 ;  /* 0x0000000000ff7806 */ /* 0x000fe20000000000 */
[----:B------:R-:W-:-:S12]  /*4eb0*/  ENDCOLLECTIVE ;  /* 0x000000000000791b */ /* 0x000fd80003800000 */
.L_x_153:
[----:B------:R-:W-:Y:S05]  /*4ec0*/  BRA `(.L_x_154) ;  /* 0xffffffc800607947 */ /* 0x000fea000383ffff */
.L_x_113:
[----:B------:R-:W-:Y:S01]  /*4ed0*/  BSSY B0, `(.L_x_155) ;  /* 0x0000006000007945 */ /* 0x000fe20003800000 */
[----:B------:R-:W-:Y:S01]  /*4ee0*/  PLOP3.LUT P0, PT, P0, PT, PT, 0x8, 0x80 ;  /* 0x000000000080781c */ /* 0x000fe2000070e170 */
[----:B------:R-:W-:-:S12]  /*4ef0*/  IMAD.MOV.U32 R21, RZ, RZ, -0x1 ;  /* 0xffffffffff157424 */ /* 0x000fd800078e00ff */
[----:B------:R-:W-:Y:S05]  /*4f00*/  WARPSYNC.COLLECTIVE R21, `(.L_x_156) ;  /* 0x0000000015087348 */ /* 0x000fea0003c00000 */
[----:B------:R-:W-:Y:S01]  /*4f10*/  VOTE.ANY P0, P0 ;  /* 0x0000000000ff7806 */ /* 0x000fe20000000100 */
[----:B------:R-:W-:-:S12]  /*4f20*/  ENDCOLLECTIVE ;  /* 0x000000000000791b */ /* 0x000fd80003800000 */
.L_x_156:
[----:B------:R-:W-:Y:S05]  /*4f30*/  BSYNC B0 ;  /* 0x0000000000007941 */ /* 0x000fea0003800000 */
.L_x_155:
[----:B------:R-:W-:Y:S05]  /*4f40*/  BRA `(.L_x_157) ;  /* 0xffffffe000987947 */ /* 0x000fea000383ffff */
.L_x_115:
[----:B------:R-:W-:Y:S01]  /*4f50*/  BSSY B0, `(.L_x_158) ;  /* 0x0000006000007945 */ /* 0x000fe20003800000 */
[----:B------:R-:W-:Y:S01]  /*4f60*/  PLOP3.LUT P0, PT, P0, PT, PT, 0x8, 0x80 ;  /* 0x000000000080781c */ /* 0x000fe2000070e170 */
[----:B------:R-:W-:-:S12]  /*4f70*/  IMAD.MOV.U32 R21, RZ, RZ, -0x1 ;  /* 0xffffffffff157424 */ /* 0x000fd800078e00ff */
[----:B------:R-:W-:Y:S05]  /*4f80*/  WARPSYNC.COLLECTIVE R21, `(.L_x_159) ;  /* 0x0000000015087348 */ /* 0x000fea0003c00000 */
[----:B------:R-:W-:Y:S01]  /*4f90*/  VOTE.ANY P0, P0 ;  /* 0x0000000000ff7806 */ /* 0x000fe20000000100 */
[----:B------:R-:W-:-:S12]  /*4fa0*/  ENDCOLLECTIVE ;  /* 0x000000000000791b */ /* 0x000fd80003800000 */
.L_x_159:
[----:B------:R-:W-:Y:S05]  /*4fb0*/  BSYNC B0 ;  /* 0x0000000000007941 */ /* 0x000fea0003800000 */
.L_x_158:
[----:B------:R-:W-:Y:S05]  /*4fc0*/  BRA `(.L_x_160) ;  /* 0xffffffe000ec7947 */ /* 0x000fea000383ffff */
.L_x_117:
[----:B------:R-:W0:Y:S01]  /*4fd0*/  S2R R26, SR_GEMASK ;  /* 0x00000000001a7919 */ /* 0x000e220000003c00 */
[----:B------:R-:W-:Y:S01]  /*4fe0*/  BSSY B0, `(.L_x_161) ;  /* 0x0000006000007945 */ /* 0x000fe20003800000 */
[----:B------:R-:W-:Y:S01]  /*4ff0*/  PLOP3.LUT P0, PT, P0, PT, PT, 0x8, 0x80 ;  /* 0x000000000080781c */ /* 0x000fe2000070e170 */
[----:B------:R-:W-:-:S12]  /*5000*/  IMAD.MOV.U32 R21, RZ, RZ, -0x1 ;  /* 0xffffffffff157424 */ /* 0x000fd800078e00ff */
[----:B0-----:R-:W-:Y:S05]  /*5010*/  WARPSYNC.COLLECTIVE R21, `(.L_x_162) ;  /* 0x0000000015087348 */ /* 0x001fea0003c00000 */
[----:B------:R-:W-:Y:S01]  /*5020*/  VOTE.ANY R21, PT, P0 ;  /* 0x0000000000157806 */ /* 0x000fe200000e0100 */
[----:B0-----:R-:W-:Y:S06]  /*5030*/  ENDCOLLECTIVE ;  /* 0x000000000000791b */ /* 0x001fec0003800000 */
.L_x_162:
[----:B------:R-:W-:Y:S05]  /*5040*/  BSYNC B0 ;  /* 0x0000000000007941 */ /* 0x000fea0003800000 */
.L_x_161:
[----:B------:R-:W-:Y:S01]  /*5050*/  LOP3.LUT R21, R21, 0x80000000, R26, 0xec, !PT ;  /* 0x8000000015157812 */ /* 0x000fe200078eec1a */
[----:B------:R-:W-:-:S04]  /*5060*/  IMAD.MOV.U32 R17, RZ, RZ, 0x1 ;  /* 0x00000001ff117424 */ /* 0x000fc800078e00ff */
        /* <DEDUP_REMOVED lines=8> */
.L_x_163:
[----:B------:R-:W-:Y:S01]  /*50f0*/  ISETP.GE.AND P0, PT, R38, R20, PT ;  /* 0x000000142600720c */ /* 0x000fe20003f06270 */
[----:B------:R-:W-:-:S03]  /*5100*/  IMAD.MOV.U32 R17, RZ, RZ, 0x2 ;  /* 0x00000002ff117424 */ /* 0x000fc600078e00ff */
[----:B------:R-:W-:-:S05]  /*5110*/  SEL R22, R22, RZ, !P0 ;  /* 0x000000ff16167207 */ /* 0x000fca0004000000 */
[----:B------:R-:W-:Y:S02]  /*5120*/  IMAD.IADD R43, R22, 0x1, R19 ;  /* 0x00000001162b7824 */ /* 0x000fe400078e0213 */
[----:B------:R-:W-:Y:S02]  /*5130*/  VIADD R19, R38, 0x2 ;  /* 0x0000000226137836 */ /* 0x000fe40000000000 */
[----:B------:R-:W-:-:S03]  /*5140*/  IMAD.MOV.U32 R16, RZ, RZ, R43 ;  /* 0x000000ffff107224 */ /* 0x000fc600078e002b */
[----:B------:R-:W-:Y:S01]  /*5150*/  ISETP.GT.AND P0, PT, R19, R20, PT ;  /* 0x000000141300720c */ /* 0x000fe20003f04270 */
[----:B------:R-:W-:-:S12]  /*5160*/  VIADD R19, R38, 0x4 ;  /* 0x0000000426137836 */ /* 0x000fd80000000000 */
[----:B------:R-:W-:Y:S05]  /*5170*/  WARPSYNC.COLLECTIVE R21, `(.L_x_164) ;  /* 0x0000000015087348 */ /* 0x000fea0003c00000 */
[----:B------:R0:W1:Y:S02]  /*5180*/  SHFL.DOWN P3, R22, R16, R17, R20 ;  /* 0x0800001110167389 */ /* 0x0000640000060014 */
[----:B01----:R-:W-:Y:S05]  /*5190*/  ENDCOLLECTIVE ;  /* 0x000000000000791b */ /* 0x003fea0003800000 */
.L_x_164:
[----:B------:R-:W-:Y:S01]  /*51a0*/  IMAD.MOV.U32 R17, RZ, RZ, 0x4 ;  /* 0x00000004ff117424 */ /* 0x000fe200078e00ff */
[----:B------:R-:W-:Y:S02]  /*51b0*/  SEL R22, R22, RZ, !P0 ;  /* 0x000000ff16167207 */ /* 0x000fe40004000000 */
[----:B------:R-:W-:-:S03]  /*51c0*/  ISETP.GT.AND P0, PT, R19, R20, PT ;  /* 0x000000141300720c */ /* 0x000fc60003f04270 */
[----:B------:R-:W-:Y:S02]  /*51d0*/  IMAD.IADD R45, R43, 0x1, R22 ;  /* 0x000000012b2d7824 */ /* 0x000fe400078e0216 */
[----:B------:R-:W-:Y:S02]  /*51e0*/  VIADD R43, R38, 0x8 ;  /* 0x00000008262b7836 */ /* 0x000fe40000000000 */
[----:B------:R-:W-:-:S07]  /*51f0*/  IMAD.MOV.U32 R16, RZ, RZ, R45 ;  /* 0x000000ffff107224 */ /* 0x000fce00078e002d */
[----:B------:R-:W-:Y:S05]  /*5200*/  WARPSYNC.COLLECTIVE R21, `(.L_x_165) ;  /* 0x0000000015087348 */ /* 0x000fea0003c00000 */
[----:B------:R0:W1:Y:S02]  /*5210*/  SHFL.DOWN P3, R22, R16, R17, R20 ;  /* 0x0800001110167389 */ /* 0x0000640000060014 */
[----:B01----:R-:W-:Y:S05]  /*5220*/  ENDCOLLECTIVE ;  /* 0x000000000000791b */ /* 0x003fea0003800000 */
.L_x_165:
        /* <DEDUP_REMOVED lines=9> */
.L_x_166:
[----:B------:R-:W-:Y:S01]  /*52c0*/  IMAD.MOV.U32 R17, RZ, RZ, 0x10 ;  /* 0x00000010ff117424 */ /* 0x000fe200078e00ff */
[----:B------:R-:W-:Y:S02]  /*52d0*/  SEL R22, R22, RZ, !P0 ;  /* 0x000000ff16167207 */ /* 0x000fe40004000000 */
[----:B------:R-:W-:-:S03]  /*52e0*/  ISETP.NE.AND P0, PT, R18, 0x65, PT ;  /* 0x000000651200780c */ /* 0x000fc60003f05270 */
[----:B------:R-:W-:Y:S02]  /*52f0*/  IMAD.IADD R43, R19, 0x1, R22 ;  /* 0x00000001132b7824 */ /* 0x000fe400078e0216 */
[----:B------:R-:W-:Y:S02]  /*5300*/  VIADD R19, R38, 0x10 ;  /* 0x0000001026137836 */ /* 0x000fe40000000000 */
[----:B------:R-:W-:-:S03]  /*5310*/  IMAD.MOV.U32 R16, RZ, RZ, R43 ;  /* 0x000000ffff107224 */ /* 0x000fc600078e002b */
[----:B------:R-:W-:-:S13]  /*5320*/  ISETP.GT.AND P2, PT, R19, R20, PT ;  /* 0x000000141300720c */ /* 0x000fda0003f44270 */
[----:B------:R-:W-:Y:S05]  /*5330*/  WARPSYNC.COLLECTIVE R21, `(.L_x_167) ;  /* 0x0000000015087348 */ /* 0x000fea0003c00000 */
[----:B------:R0:W1:Y:S02]  /*5340*/  SHFL.DOWN P3, R22, R16, R17, R20 ;  /* 0x0800001110167389 */ /* 0x0000640000060014 */
[----:B01----:R-:W-:Y:S05]  /*5350*/  ENDCOLLECTIVE ;  /* 0x000000000000791b */ /* 0x003fea0003800000 */
.L_x_167:
[----:B------:R-:W-:Y:S05]  /*5360*/  WARPSYNC.COLLECTIVE R21, `(.L_x_168) ;  /* 0x0000000015087348 */ /* 0x000fea0003c00000 */
[----:B------:R-:W-:Y:S01]  /*5370*/  VOTE.ALL P0, P0 ;  /* 0x0000000000ff7806 */ /* 0x000fe20000000000 */
[----:B------:R-:W-:-:S12]  /*5380*/  ENDCOLLECTIVE ;  /* 0x000000000000791b */ /* 0x000fd80003800000 */
.L_x_168:
[----:B------:R-:W-:Y:S02]  /*5390*/  IADD3 R44, P3, PT, R44, 0x100, RZ ;  /* 0x000001002c2c7810 */ /* 0x000fe40007f7e0ff */
[----:B------:R-:W-:-:S03]  /*53a0*/  SEL R22, R22, RZ, !P2 ;  /* 0x000000ff16167207 */ /* 0x000fc60005000000 */
[----:B------:R-:W-:Y:S02]  /*53b0*/  IMAD.X R45, RZ, RZ, R45, P3 ;  /* 0x000000ffff2d7224 */ /* 0x000fe400018e062d */
[----:B------:R-:W-:Y:S01]  /*53c0*/  IMAD.IADD R46, R43, 0x1, R22 ;  /* 0x000000012b2e7824 */ /* 0x000fe200078e0216 */
[----:B------:R-:W-:Y:S06]  /*53d0*/  BRA `(.L_x_169) ;  /* 0xffffffe000847947 */ /* 0x000fec000383ffff */
.L_x_119:
[----:B------:R-:W-:Y:S01]  /*53e0*/  BSSY B0, `(.L_x_170) ;  /* 0x0000006000007945 */ /* 0x000fe20003800000 */
[----:B------:R-:W-:Y:S01]  /*53f0*/  PLOP3.LUT P0, PT, P0, PT, PT, 0x8, 0x80 ;  /* 0x000000000080781c */ /* 0x000fe2000070e170 */
[----:B------:R-:W-:-:S12]  /*5400*/  IMAD.MOV.U32 R21, RZ, RZ, -0x1 ;  /* 0xffffffffff157424 */ /* 0x000fd800078e00ff */
[----:B------:R-:W-:Y:S05]  /*5410*/  WARPSYNC.COLLECTIVE R21, `(.L_x_171) ;  /* 0x0000000015087348 */ /* 0x000fea0003c00000 */
[----:B------:R-:W-:Y:S01]  /*5420*/  VOTE.ANY P0, P0 ;  /* 0x0000000000ff7806 */ /* 0x000fe20000000100 */
[----:B------:R-:W-:-:S12]  /*5430*/  ENDCOLLECTIVE ;  /* 0x000000000000791b */ /* 0x000fd80003800000 */
.L_x_171:
[----:B------:R-:W-:Y:S05]  /*5440*/  BSYNC B0 ;  /* 0x0000000000007941 */ /* 0x000fea0003800000 */
.L_x_170:
[----:B------:R-:W-:Y:S05]  /*5450*/  BRA `(.L_x_172) ;  /* 0xffffffe0008c7947 */ /* 0x000fea000383ffff */
.L_x_121:
[----:B------:R-:W-:Y:S01]  /*5460*/  BSSY B0, `(.L_x_173) ;  /* 0x0000006000007945 */ /* 0x000fe20003800000 */
[----:B------:R-:W-:Y:S01]  /*5470*/  PLOP3.LUT P0, PT, P0, PT, PT, 0x8, 0x80 ;  /* 0x000000000080781c */ /* 0x000fe2000070e170 */
[----:B------:R-:W-:-:S12]  /*5480*/  IMAD.MOV.U32 R21, RZ, RZ, -0x1 ;  /* 0xffffffffff157424 */ /* 0x000fd800078e00ff */
[----:B------:R-:W-:Y:S05]  /*5490*/  WARPSYNC.COLLECTIVE R21, `(.L_x_174) ;  /* 0x0000000015087348 */ /* 0x000fea0003c00000 */
[----:B------:R-:W-:Y:S01]  /*54a0*/  VOTE.ANY P0, P0 ;  /* 0x0000000000ff7806 */ /* 0x000fe20000000100 */
[----:B------:R-:W-:-:S12]  /*54b0*/  ENDCOLLECTIVE ;  /* 0x000000000000791b */ /* 0x000fd80003800000 */
.L_x_174:
[----:B------:R-:W-:Y:S05]  /*54c0*/  BSYNC B0 ;  /* 0x0000000000007941 */ /* 0x000fea0003800000 */
.L_x_173:
[----:B------:R-:W-:Y:S05]  /*54d0*/  BRA `(.L_x_175) ;  /* 0xffffffe000e07947 */ /* 0x000fea000383ffff */
.L_x_123:
[----:B------:R-:W-:Y:S01]  /*54e0*/  BSSY B0, `(.L_x_176) ;  /* 0x0000006000007945 */ /* 0x000fe20003800000 */
[----:B------:R-:W-:Y:S01]  /*54f0*/  PLOP3.LUT P0, PT, P0, PT, PT, 0x8, 0x80 ;  /* 0x000000000080781c */ /* 0x000fe2000070e170 */
[----:B------:R-:W-:-:S12]  /*5500*/  IMAD.MOV.U32 R21, RZ, RZ, -0x1 ;  /* 0xffffffffff157424 */ /* 0x000fd800078e00ff */
[----:B------:R-:W-:Y:S05]  /*5510*/  WARPSYNC.COLLECTIVE R21, `(.L_x_177) ;  /* 0x0000000015087348 */ /* 0x000fea0003c00000 */
[----:B------:R-:W-:Y:S01]  /*5520*/  VOTE.ANY R21, PT, P0 ;  /* 0x0000000000157806 */ /* 0x000fe200000e0100 */
[----:B------:R-:W-:Y:S06]  /*5530*/  ENDCOLLECTIVE ;  /* 0x000000000000791b */ /* 0x000fec0003800000 */
.L_x_177:
[----:B------:R-:W-:Y:S05]  /*5540*/  BSYNC B0 ;  /* 0x0000000000007941 */ /* 0x000fea0003800000 */
.L_x_176:
        /* <DEDUP_REMOVED lines=11> */
.L_x_178:
        /* <DEDUP_REMOVED lines=11> */
.L_x_179:
        /* <DEDUP_REMOVED lines=9> */
.L_x_180:
        /* <DEDUP_REMOVED lines=8> */
.L_x_181:
        /* <DEDUP_REMOVED lines=9> */
.L_x_182:
[----:B------:R-:W-:Y:S02]  /*5850*/  SEL R22, R22, RZ, !P0 ;  /* 0x000000ff16167207 */ /* 0x000fe40004000000 */
[----:B------:R-:W-:Y:S02]  /*5860*/  ISETP.NE.AND P0, PT, R18, 0x65, PT ;  /* 0x000000651200780c */ /* 0x000fe40003f05270 */
[----:B------:R-:W-:-:S11]  /*5870*/  IADD3 R46, PT, PT, R47, R22, R46 ;  /* 0x000000162f2e7210 */ /* 0x000fd60007ffe02e */
[----:B------:R-:W-:Y:S05]  /*5880*/  WARPSYNC.COLLECTIVE R21, `(.L_x_183) ;  /* 0x0000000015087348 */ /* 0x000fea0003c00000 */
[----:B------:R-:W-:Y:S01]  /*5890*/  VOTE.ALL P0, P0 ;  /* 0x0000000000ff7806 */ /* 0x000fe20000000000 */
[----:B------:R-:W-:-:S12]  /*58a0*/  ENDCOLLECTIVE ;  /* 0x000000000000791b */ /* 0x000fd80003800000 */
.L_x_183:
[----:B------:R-:W-:Y:S05]  /*58b0*/  BRA `(.L_x_184) ;  /* 0xffffffe000787947 */ /* 0x000fea000383ffff */
.L_x_185:
        /* <DEDUP_REMOVED lines=12> */
.L_x_194:


//--------------------- .text._ZN3cub18CUB_300001_SM_10006detail4scan20DeviceScanInitKernelINS0_13ScanTileStateIiLb1EEEEEvT_i --------------------------
	.section	.text._ZN3cub18CUB_300001_SM_10006detail4scan20DeviceScanInitKernelINS0_13ScanTileStateIiLb1EEEEEvT_i,"ax",@progbits
	.align	128
        .global         _ZN3cub18CUB_300001_SM_10006detail4scan20DeviceScanInitKernelINS0_13ScanTileStateIiLb1EEEEEvT_i
        .type           _ZN3cub18CUB_300001_SM_10006detail4scan20DeviceScanInitKernelINS0_13ScanTileStateIiLb1EEEEEvT_i,@function
        .size           _ZN3cub18CUB_300001_SM_10006detail4scan20DeviceScanInitKernelINS0_13ScanTileStateIiLb1EEEEEvT_i,(.L_x_195 - _ZN3cub18CUB_300001_SM_10006detail4scan20DeviceScanInitKernelINS0_13ScanTileStateIiLb1EEEEEvT_i)
        .other          _ZN3cub18CUB_300001_SM_10006detail4scan20DeviceScanInitKernelINS0_13ScanTileStateIiLb1EEEEEvT_i,@"STO_CUDA_ENTRY STV_DEFAULT"
_ZN3cub18CUB_300001_SM_10006detail4scan20DeviceScanInitKernelINS0_13ScanTileStateIiLb1EEEEEvT_i:
.text._ZN3cub18CUB_300001_SM_10006detail4scan20DeviceScanInitKernelINS0_13ScanTileStateIiLb1EEEEEvT_i:
[----:B------:R-:W-:Y:S01]  /*0000*/  LDC R1, c[0x0][0x37c] ;  /* 0x0000df00ff017b82 */ /* 0x000fe20000000800 */
[----:B------:R-:W0:Y:S07]  /*0010*/  S2R R0, SR_TID.X ;  /* 0x0000000000007919 */ /* 0x000e2e0000002100 */
[----:B------:R-:W1:Y:S01]  /*0020*/  S2UR UR6, SR_CTAID.X ;  /* 0x00000000000679c3 */ /* 0x000e620000002500 */
[----:B------:R-:W2:Y:S07]  /*0030*/  LDCU UR4, c[0x0][0x388] ;  /* 0x00007100ff0477ac */ /* 0x000eae0008000800 */
[----:B------:R-:W1:Y:S01]  /*0040*/  LDC R5, c[0x0][0x360] ;  /* 0x0000d800ff057b82 */ /* 0x000e620000000800 */
[----:B0-----:R-:W-:Y:S01]  /*0050*/  ISETP.GT.U32.AND P0, PT, R0, 0x1f, PT ;  /* 0x0000001f0000780c */ /* 0x001fe20003f04070 */
[----:B-1----:R-:W-:-:S03]  /*0060*/  IMAD R5, R5, UR6, R0 ;  /* 0x0000000605057c24 */ /* 0x002fc6000f8e0200 */
[----:B------:R-:W-:Y:S02]  /*0070*/  ISETP.NE.OR P0, PT, RZ, UR6, P0 ;  /* 0x00000006ff007c0c */ /* 0x000fe40008705670 */
[----:B--2---:R-:W-:Y:S01]  /*0080*/  ISETP.GE.AND P1, PT, R5, UR4, PT ;  /* 0x0000000405007c0c */ /* 0x004fe2000bf26270 */
[----:B------:R-:W0:-:S12]  /*0090*/  LDCU.64 UR4, c[0x0][0x358] ;  /* 0x00006b00ff0477ac */ /* 0x000e180008000a00 */
[----:B------:R-:W1:Y:S01]  /*00a0*/  @!P1 LDC.64 R2, c[0x0][0x380] ;  /* 0x0000e000ff029b82 */ /* 0x000e620000000a00 */
[----:B------:R-:W-:Y:S01]  /*00b0*/  @!P1 MOV R4, 0x63 ;  /* 0x0000006300049802 */ /* 0x000fe20000000f00 */
[----:B-1----:R-:W-:-:S04]  /*00c0*/  @!P1 IMAD.WIDE R2, R5, 0x8, R2 ;  /* 0x0000000805029825 */ /* 0x002fc800078e0202 */
[----:B------:R-:W-:-:S05]  /*00d0*/  HFMA2 R5, -RZ, RZ, 0, 0 ;  /* 0x00000000ff057431 */ /* 0x000fca00000001ff */
[----:B0-----:R0:W-:Y:S01]  /*00e0*/  @!P1 STG.E.64 desc[UR4][R2.64+0x100], R4 ;  /* 0x0001000402009986 */ /* 0x0011e2000c101b04 */
[----:B------:R-:W-:Y:S05]  /*00f0*/  @P0 EXIT ;  /* 0x000000000000094d */ /* 0x000fea0003800000 */
[----:B0-----:R-:W0:Y:S02]  /*0100*/  LDC.64 R2, c[0x0][0x380] ;  /* 0x0000e000ff027b82 */ /* 0x001e240000000a00 */
[----:B0-----:R-:W-:-:S05]  /*0110*/  IMAD.WIDE.U32 R2, R0, 0x8, R2 ;  /* 0x0000000800027825 */ /* 0x001fca00078e0002 */
[----:B------:R-:W-:Y:S01]  /*0120*/  STG.E.64 desc[UR4][R2.64], RZ ;  /* 0x000000ff02007986 */ /* 0x000fe2000c101b04 */
[----:B------:R-:W-:Y:S05]  /*0130*/  EXIT ;  /* 0x000000000000794d */ /* 0x000fea0003800000 */
.L_x_186:
        /* <DEDUP_REMOVED lines=12> */
.L_x_195:


//--------------------- .text._ZN3cub18CUB_300001_SM_10006detail8for_each13static_kernelINS2_12policy_hub_t12policy_500_tEmN6thrust24THRUST_300001_SM_1000_NS8cuda_cub20__uninitialized_fill7functorINS7_10device_ptrIiEEiEEEEvT0_T1_ --------------------------
	.section	.text._ZN3cub18CUB_300001_SM_10006detail8for_each13static_kernelINS2_12policy_hub_t12policy_500_tEmN6thrust24THRUST_300001_SM_1000_NS8cuda_cub20__uninitialized_fill7functorINS7_10device_ptrIiEEiEEEEvT0_T1_,"ax",@progbits
	.align	128
        .global         _ZN3cub18CUB_300001_SM_10006detail8for_each13static_kernelINS2_12policy_hub_t12policy_500_tEmN6thrust24THRUST_300001_SM_1000_NS8cuda_cub20__uninitialized_fill7functorINS7_10device_ptrIiEEiEEEEvT0_T1_
        .type           _ZN3cub18CUB_300001_SM_10006detail8for_each13static_kernelINS2_12policy_hub_t12policy_500_tEmN6thrust24THRUST_300001_SM_1000_NS8cuda_cub20__uninitialized_fill7functorINS7_10device_ptrIiEEiEEEEvT0_T1_,@function
        .size           _ZN3cub18CUB_300001_SM_10006detail8for_each13static_kernelINS2_12policy_hub_t12policy_500_tEmN6thrust24THRUST_300001_SM_1000_NS8cuda_cub20__uninitialized_fill7functorINS7_10device_ptrIiEEiEEEEvT0_T1_,(.L_x_196 - _ZN3cub18CUB_300001_SM_10006detail8for_each13static_kernelINS2_12policy_hub_t12policy_500_tEmN6thrust24THRUST_300001_SM_1000_NS8cuda_cub20__uninitialized_fill7functorINS7_10device_ptrIiEEiEEEEvT0_T1_)
        .other          _ZN3cub18CUB_300001_SM_10006detail8for_each13static_kernelINS2_12policy_hub_t12policy_500_tEmN6thrust24THRUST_300001_SM_1000_NS8cuda_cub20__uninitialized_fill7functorINS7_10device_ptrIiEEiEEEEvT0_T1_,@"STO_CUDA_ENTRY STV_DEFAULT"
_ZN3cub18CUB_300001_SM_10006detail8for_each13static_kernelINS2_12policy_hub_t12policy_500_tEmN6thrust24THRUST_300001_SM_1000_NS8cuda_cub20__uninitialized_fill7functorINS7_10device_ptrIiEEiEEEEvT0_T1_:
.text._ZN3cub18CUB_300001_SM_10006detail8for_each13static_kernelINS2_12policy_hub_t12policy_500_tEmN6thrust24THRUST_300001_SM_1000_NS8cuda_cub20__uninitialized_fill7functorINS7_10device_ptrIiEEiEEEEvT0_T1_:
[----:B------:R-:W-:Y:S08]  /*0000*/  LDC R1, c[0x0][0x37c] ;  /* 0x0000df00ff017b82 */ /* 0x000ff00000000800 */
[----:B------:R-:W0:Y:S01]  /*0010*/  S2UR UR4, SR_CTAID.X ;  /* 0x00000000000479c3 */ /* 0x000e220000002500 */
[----:B------:R-:W1:Y:S01]  /*0020*/  LDCU.64 UR6, c[0x0][0x380] ;  /* 0x00007000ff0677ac */ /* 0x000e620008000a00 */
[----:B------:R-:W2:Y:S01]  /*0030*/  LDCU.64 UR8, c[0x0][0x358] ;  /* 0x00006b00ff0877ac */ /* 0x000ea20008000a00 */
[----:B0-----:R-:W-:-:S04]  /*0040*/  UIMAD.WIDE.U32 UR4, UR4, 0x200, URZ ;  /* 0x00000200040478a5 */ /* 0x001fc8000f8e00ff */
[----:B-1----:R-:W-:-:S04]  /*0050*/  UIADD3 UR6, UP0, UPT, -UR4, UR6, URZ ;  /* 0x0000000604067290 */ /* 0x002fc8000ff1e1ff */
[----:B------:R-:W-:Y:S02]  /*0060*/  UIADD3.X UR7, UPT, UPT, ~UR5, UR7, URZ, UP0, !UPT ;  /* 0x0000000705077290 */ /* 0x000fe400087fe5ff */
[----:B------:R-:W-:-:S04]  /*0070*/  UISETP.GE.U32.AND UP0, UPT, UR6, 0x200, UPT ;  /* 0x000002000600788c */ /* 0x000fc8000bf06070 */
[----:B------:R-:W-:-:S09]  /*0080*/  UISETP.GE.U32.AND.EX UP0, UPT, UR7, URZ, UPT, UP0 ;  /* 0x000000ff0700728c */ /* 0x000fd2000bf06100 */
[----:B--2---:R-:W-:Y:S05]  /*0090*/  BRA.U !UP0, `(.L_x_187) ;  /* 0x0000000108287547 */ /* 0x004fea000b800000 */
[----:B------:R-:W0:Y:S01]  /*00a0*/  S2R R0, SR_TID.X ;  /* 0x0000000000007919 */ /* 0x000e220000002100 */
[----:B------:R-:W1:Y:S01]  /*00b0*/  LDCU.64 UR6, c[0x0][0x388] ;  /* 0x00007100ff0677ac */ /* 0x000e620008000a00 */
[----:B------:R-:W2:Y:S01]  /*00c0*/  LDC R5, c[0x0][0x390] ;  /* 0x0000e400ff057b82 */ /* 0x000ea20000000800 */
[----:B0-----:R-:W-:-:S05]  /*00d0*/  IADD3 R0, P0, PT, R0, UR4, RZ ;  /* 0x0000000400007c10 */ /* 0x001fca000ff1e0ff */
[----:B------:R-:W-:Y:S01]  /*00e0*/  IMAD.X R3, RZ, RZ, UR5, P0 ;  /* 0x00000005ff037e24 */ /* 0x000fe200080e06ff */
[----:B-1----:R-:W-:-:S04]  /*00f0*/  LEA R2, P0, R0, UR6, 0x2 ;  /* 0x0000000600027c11 */ /* 0x002fc8000f8010ff */
[----:B------:R-:W-:-:S05]  /*0100*/  LEA.HI.X R3, R0, UR7, R3, 0x2, P0 ;  /* 0x0000000700037c11 */ /* 0x000fca00080f1403 */
[----:B--2---:R-:W-:Y:S04]  /*0110*/  STG.E desc[UR8][R2.64], R5 ;  /* 0x0000000502007986 */ /* 0x004fe8000c101908 */
[----:B------:R-:W-:Y:S01]  /*0120*/  STG.E desc[UR8][R2.64+0x400], R5 ;  /* 0x0004000502007986 */ /* 0x000fe2000c101908 */
[----:B------:R-:W-:Y:S05]  /*0130*/  EXIT ;  /* 0x000000000000794d */ /* 0x000fea0003800000 */
.L_x_187:
[----:B------:R-:W0:Y:S01]  /*0140*/  S2R R0, SR_TID.X ;  /* 0x0000000000007919 */ /* 0x000e220000002100 */
[----:B------:R-:W-:Y:S01]  /*0150*/  IMAD.U32 R2, RZ, RZ, UR7 ;  /* 0x00000007ff027e24 */ /* 0x000fe2000f8e00ff */
[----:B------:R-:W1:Y:S01]  /*0160*/  LDCU.64 UR10, c[0x0][0x388] ;  /* 0x00007100ff0a77ac */ /* 0x000e620008000a00 */
[----:B------:R-:W-:Y:S01]  /*0170*/  IMAD.U32 R4, RZ, RZ, UR7 ;  /* 0x00000007ff047e24 */ /* 0x000fe2000f8e00ff */
[----:B0-----:R-:W-:-:S04]  /*0180*/  ISETP.LT.U32.AND P0, PT, R0, UR6, PT ;  /* 0x0000000600007c0c */ /* 0x001fc8000bf01070 */
[----:B------:R-:W-:Y:S01]  /*0190*/  ISETP.GT.U32.AND.EX P0, PT, R2, RZ, PT, P0 ;  /* 0x000000ff0200720c */ /* 0x000fe20003f04100 */
[C---:B------:R-:W-:Y:S01]  /*01a0*/  VIADD R2, R0.reuse, 0x100 ;  /* 0x0000010000027836 */ /* 0x040fe20000000000 */
[----:B------:R-:W-:-:S04]  /*01b0*/  IADD3 R0, P2, PT, R0, UR4, RZ ;  /* 0x0000000400007c10 */ /* 0x000fc8000ff5e0ff */
[----:B------:R-:W-:Y:S01]  /*01c0*/  ISETP.LT.U32.AND P1, PT, R2, UR6, PT ;  /* 0x0000000602007c0c */ /* 0x000fe2000bf21070 */
[----:B------:R-:W-:Y:S01]  /*01d0*/  IMAD.X R3, RZ, RZ, UR5, P2 ;  /* 0x00000005ff037e24 */ /* 0x000fe200090e06ff */
[----:B-1----:R-:W-:Y:S02]  /*01e0*/  LEA R2, P2, R0, UR10, 0x2 ;  /* 0x0000000a00027c11 */ /* 0x002fe4000f8410ff */
[----:B------:R-:W-:Y:S02]  /*01f0*/  ISETP.GT.U32.AND.EX P1, PT, R4, RZ, PT, P1 ;  /* 0x000000ff0400720c */ /* 0x000fe40003f24110 */
[----:B------:R-:W-:Y:S01]  /*0200*/  LEA.HI.X R3, R0, UR11, R3, 0x2, P2 ;  /* 0x0000000b00037c11 */ /* 0x000fe200090f1403 */
[----:B------:R-:W0:Y:S04]  /*0210*/  @P0 LDC R5, c[0x0][0x390] ;  /* 0x0000e400ff050b82 */ /* 0x000e280000000800 */
[----:B0-----:R0:W-:Y:S06]  /*0220*/  @P0 STG.E desc[UR8][R2.64], R5 ;  /* 0x0000000502000986 */ /* 0x0011ec000c101908 */
[----:B------:R-:W-:Y:S05]  /*0230*/  @!P1 EXIT ;  /* 0x000000000000994d */ /* 0x000fea0003800000 */
[----:B0-----:R-:W0:Y:S02]  /*0240*/  LDC R5, c[0x0][0x390] ;  /* 0x0000e400ff057b82 */ /* 0x001e240000000800 */
[----:B0-----:R-:W-:Y:S01]  /*0250*/  STG.E desc[UR8][R2.64+0x400], R5 ;  /* 0x0004000502007986 */ /* 0x001fe2000c101908 */
[----:B------:R-:W-:Y:S05]  /*0260*/  EXIT ;  /* 0x000000000000794d */ /* 0x000fea0003800000 */
.L_x_188:
        /* <DEDUP_REMOVED lines=9> */
.L_x_196:


//--------------------- .text._ZN3cub18CUB_300001_SM_10006detail11EmptyKernelIvEEvv --------------------------
	.section	.text._ZN3cub18CUB_300001_SM_10006detail11EmptyKernelIvEEvv,"ax",@progbits
	.align	128
        .global         _ZN3cub18CUB_300001_SM_10006detail11EmptyKernelIvEEvv
        .type           _ZN3cub18CUB_300001_SM_10006detail11EmptyKernelIvEEvv,@function
        .size           _ZN3cub18CUB_300001_SM_10006detail11EmptyKernelIvEEvv,(.L_x_197 - _ZN3cub18CUB_300001_SM_10006detail11EmptyKernelIvEEvv)
        .other          _ZN3cub18CUB_300001_SM_10006detail11EmptyKernelIvEEvv,@"STO_CUDA_ENTRY STV_DEFAULT"
_ZN3cub18CUB_300001_SM_10006detail11EmptyKernelIvEEvv:
.text._ZN3cub18CUB_300001_SM_10006detail11EmptyKernelIvEEvv:
[----:B------:R-:W-:Y:S01]  /*0000*/  LDC R1, c[0x0][0x37c] ;  /* 0x0000df00ff017b82 */ /* 0x000fe20000000800 */
[----:B------:R-:W-:Y:S05]  /*0010*/  EXIT ;  /* 0x000000000000794d */ /* 0x000fea0003800000 */
.L_x_189:
        /* <DEDUP_REMOVED lines=14> */
.L_x_197:


//--------------------- .text._Z19scatterToTransposedPKiS0_S0_PiS1_S1_i --------------------------
	.section	.text._Z19scatterToTransposedPKiS0_S0_PiS1_S1_i,"ax",@progbits
	.align	128
        .global         _Z19scatterToTransposedPKiS0_S0_PiS1_S1_i
        .type           _Z19scatterToTransposedPKiS0_S0_PiS1_S1_i,@function
        .size           _Z19scatterToTransposedPKiS0_S0_PiS1_S1_i,(.L_x_198 - _Z19scatterToTransposedPKiS0_S0_PiS1_S1_i)
        .other          _Z19scatterToTransposedPKiS0_S0_PiS1_S1_i,@"STO_CUDA_ENTRY STV_DEFAULT"
_Z19scatterToTransposedPKiS0_S0_PiS1_S1_i:
.text._Z19scatterToTransposedPKiS0_S0_PiS1_S1_i:
[----:B------:R-:W-:Y:S01]  /*0000*/  LDC R1, c[0x0][0x37c] ;  /* 0x0000df00ff017b82 */ /* 0x000fe20000000800 */
[----:B------:R-:W0:Y:S07]  /*0010*/  S2R R3, SR_TID.X ;  /* 0x0000000000037919 */ /* 0x000e2e0000002100 */
[----:B------:R-:W0:Y:S01]  /*0020*/  S2UR UR4, SR_CTAID.X ;  /* 0x00000000000479c3 */ /* 0x000e220000002500 */
[----:B------:R-:W1:Y:S07]  /*0030*/  LDCU UR5, c[0x0][0x3b0] ;  /* 0x00007600ff0577ac */ /* 0x000e6e0008000800 */
[----:B------:R-:W0:Y:S02]  /*0040*/  LDC R0, c[0x0][0x360] ;  /* 0x0000d800ff007b82 */ /* 0x000e240000000800 */
[----:B0-----:R-:W-:-:S05]  /*0050*/  IMAD R0, R0, UR4, R3 ;  /* 0x0000000400007c24 */ /* 0x001fca000f8e0203 */
[----:B-1----:R-:W-:-:S13]  /*0060*/  ISETP.GE.AND P0, PT, R0, UR5, PT ;  /* 0x0000000500007c0c */ /* 0x002fda000bf06270 */
[----:B------:R-:W-:Y:S05]  /*0070*/  @P0 EXIT ;  /* 0x000000000000094d */ /* 0x000fea0003800000 */
[----:B------:R-:W0:Y:S01]  /*0080*/  LDC.64 R2, c[0x0][0x390] ;  /* 0x0000e400ff027b82 */ /* 0x000e220000000a00 */
[----:B------:R-:W1:Y:S01]  /*0090*/  LDCU.64 UR4, c[0x0][0x358] ;  /* 0x00006b00ff0477ac */ /* 0x000e620008000a00 */
[----:B0-----:R-:W-:-:S05]  /*00a0*/  IMAD.WIDE R2, R0, 0x4, R2 ;  /* 0x0000000400027825 */ /* 0x001fca00078e0202 */
[----:B-1----:R-:W2:Y:S04]  /*00b0*/  LDG.E R14, desc[UR4][R2.64] ;  /* 0x00000004020e7981 */ /* 0x002ea8000c1e1900 */
[----:B------:R-:W2:Y:S02]  /*00c0*/  LDG.E R5, desc[UR4][R2.64+0x4] ;  /* 0x0000040402057981 */ /* 0x000ea4000c1e1900 */
[----:B--2---:R-:W-:-:S13]  /*00d0*/  ISETP.GE.AND P0, PT, R14, R5, PT ;  /* 0x000000050e00720c */ /* 0x004fda0003f06270 */
[----:B------:R-:W-:Y:S05]  /*00e0*/  @P0 EXIT ;  /* 0x000000000000094d */ /* 0x000fea0003800000 */
[----:B------:R-:W0:Y:S01]  /*00f0*/  LDC.64 R4, c[0x0][0x398] ;  /* 0x0000e600ff047b82 */ /* 0x000e220000000a00 */
[----:B------:R-:W-:-:S07]  /*0100*/  MOV R25, R14 ;  /* 0x0000000e00197202 */ /* 0x000fce0000000f00 */
[----:B------:R-:W1:Y:S08]  /*0110*/  LDC.64 R6, c[0x0][0x380] ;  /* 0x0000e000ff067b82 */ /* 0x000e700000000a00 */
[----:B------:R-:W2:Y:S08]  /*0120*/  LDC.64 R8, c[0x0][0x388] ;  /* 0x0000e200ff087b82 */ /* 0x000eb00000000a00 */
[----:B------:R-:W3:Y:S08]  /*0130*/  LDC.64 R10, c[0x0][0x3a0] ;  /* 0x0000e800ff0a7b82 */ /* 0x000ef00000000a00 */
[----:B------:R-:W4:Y:S02]  /*0140*/  LDC.64 R12, c[0x0][0x3a8] ;  /* 0x0000ea00ff0c7b82 */ /* 0x000f240000000a00 */
.L_x_190:
[----:B--2---:R-:W-:-:S06]  /*0150*/  IMAD.WIDE R14, R25, 0x4, R8 ;  /* 0x00000004190e7825 */ /* 0x004fcc00078e0208 */
[----:B------:R-:W4:Y:S01]  /*0160*/  LDG.E R15, desc[UR4][R14.64] ;  /* 0x000000040e0f7981 */ /* 0x000f22000c1e1900 */
[----:B------:R-:W-:Y:S02]  /*0170*/  HFMA2 R27, -RZ, RZ, 0, 5.9604644775390625e-08 ;  /* 0x00000001ff1b7431 */ /* 0x000fe400000001ff */
[----:B-1----:R-:W-:-:S04]  /*0180*/  IMAD.WIDE R18, R25, 0x4, R6 ;  /* 0x0000000419127825 */ /* 0x002fc800078e0206 */
[----:B----4-:R-:W-:-:S06]  /*0190*/  IMAD.WIDE R16, R15, 0x4, R12 ;  /* 0x000000040f107825 */ /* 0x010fcc00078e020c */
[----:B------:R-:W0:Y:S04]  /*01a0*/  ATOMG.E.ADD.STRONG.GPU PT, R17, desc[UR4][R16.64], R27 ;  /* 0x8000001b101179a8 */ /* 0x000e2800081ef104 */
[----:B------:R-:W2:Y:S01]  /*01b0*/  LDG.E R19, desc[UR4][R18.64] ;  /* 0x0000000412137981 */ /* 0x000ea2000c1e1900 */
[----:B0-----:R-:W-:-:S04]  /*01c0*/  IMAD.WIDE R20, R17, 0x4, R4 ;  /* 0x0000000411147825 */ /* 0x001fc800078e0204 */
[----:B---3--:R-:W-:Y:S01]  /*01d0*/  IMAD.WIDE R22, R17, 0x4, R10 ;  /* 0x0000000411167825 */ /* 0x008fe200078e020a */
[----:B--2---:R0:W-:Y:S04]  /*01e0*/  STG.E desc[UR4][R20.64], R19 ;  /* 0x0000001314007986 */ /* 0x0041e8000c101904 */
[----:B------:R0:W-:Y:S04]  /*01f0*/  STG.E desc[UR4][R22.64], R0 ;  /* 0x0000000016007986 */ /* 0x0001e8000c101904 */
[----:B------:R-:W2:Y:S01]  /*0200*/  LDG.E R24, desc[UR4][R2.64+0x4] ;  /* 0x0000040402187981 */ /* 0x000ea2000c1e1900 */
[----:B------:R-:W-:-:S04]  /*0210*/  IADD3 R25, PT, PT, R25, 0x1, RZ ;  /* 0x0000000119197810 */ /* 0x000fc80007ffe0ff */
[----:B--2---:R-:W-:-:S13]  /*0220*/  ISETP.GE.AND P0, PT, R25, R24, PT ;  /* 0x000000181900720c */ /* 0x004fda0003f06270 */
[----:B0-----:R-:W-:Y:S05]  /*0230*/  @!P0 BRA `(.L_x_190) ;  /* 0xfffffffc00c48947 */ /* 0x001fea000383ffff */
[----:B------:R-:W-:Y:S05]  /*0240*/  EXIT ;  /* 0x000000000000794d */ /* 0x000fea0003800000 */
.L_x_191:
        /* <DEDUP_REMOVED lines=11> */
.L_x_198:


//--------------------- .text._Z17countNNZPerColumnPKiPii --------------------------
	.section	.text._Z17countNNZPerColumnPKiPii,"ax",@progbits
	.align	128
        .global         _Z17countNNZPerColumnPKiPii
        .type           _Z17countNNZPerColumnPKiPii,@function
        .size           _Z17countNNZPerColumnPKiPii,(.L_x_199 - _Z17countNNZPerColumnPKiPii)
        .other          _Z17countNNZPerColumnPKiPii,@"STO_CUDA_ENTRY STV_DEFAULT"
_Z17countNNZPerColumnPKiPii:
.text._Z17countNNZPerColumnPKiPii:
        /* <DEDUP_REMOVED lines=10> */
[----:B0-----:R-:W-:-:S06]  /*00a0*/  IMAD.WIDE R2, R5, 0x4, R2 ;  /* 0x0000000405027825 */ /* 0x001fcc00078e0202 */
[----:B------:R-:W0:Y:S01]  /*00b0*/  LDC.64 R4, c[0x0][0x388] ;  /* 0x0000e200ff047b82 */ /* 0x000e220000000a00 */
[----:B-1----:R-:W0:Y:S01]  /*00c0*/  LDG.E R3, desc[UR4][R2.64] ;  /* 0x0000000402037981 */ /* 0x002e22000c1e1900 */
[----:B------:R-:W-:Y:S02]  /*00d0*/  HFMA2 R7, -RZ, RZ, 0, 5.9604644775390625e-08 ;  /* 0x00000001ff077431 */ /* 0x000fe400000001ff */
[----:B0-----:R-:W-:-:S05]  /*00e0*/  IMAD.WIDE R4, R3, 0x4, R4 ;  /* 0x0000000403047825 */ /* 0x001fca00078e0204 */
[----:B------:R-:W-:Y:S01]  /*00f0*/  REDG.E.ADD.STRONG.GPU desc[UR4][R4.64], R7 ;  /* 0x000000070400798e */ /* 0x000fe2000c12e104 */
[----:B------:R-:W-:Y:S05]  /*0100*/  EXIT ;  /* 0x000000000000794d */ /* 0x000fea0003800000 */
.L_x_192:
        /* <DEDUP_REMOVED lines=15> */
.L_x_199:


//--------------------- .nv.shared._ZN3cub18CUB_300001_SM_10006detail4scan16DeviceScanKernelINS2_10policy_hubIiiimN4cuda3std3__44plusIvEEE10Policy1000EN6thrust24THRUST_300001_SM_1000_NS6detail15normal_iteratorINSD_10device_ptrIiEEEESI_NS0_13ScanTileStateIiLb1EEES9_NS1_10InputValueIiPiEEmiLb0EiEEvT0_T1_T2_iT3_T4_T5_ --------------------------
	.section	.nv.shared._ZN3cub18CUB_300001_SM_10006detail4scan16DeviceScanKernelINS2_10policy_hubIiiimN4cuda3std3__44plusIvEEE10Policy1000EN6thrust24THRUST_300001_SM_1000_NS6detail15normal_iteratorINSD_10device_ptrIiEEEESI_NS0_13ScanTileStateIiLb1EEES9_NS1_10InputValueIiPiEEmiLb0EiEEvT0_T1_T2_iT3_T4_T5_,"aw",@nobits
	.sectionflags	@""
	.align	16
.nv.shared._ZN3cub18CUB_300001_SM_10006detail4scan16DeviceScanKernelINS2_10policy_hubIiiimN4cuda3std3__44plusIvEEE10Policy1000EN6thrust24THRUST_300001_SM_1000_NS6detail15normal_iteratorINSD_10device_ptrIiEEEESI_NS0_13ScanTileStateIiLb1EEES9_NS1_10InputValueIiPiEEmiLb0EiEEvT0_T1_T2_iT3_T4_T5_:
	.zero		32656


//--------------------- .nv.shared.reserved.0     --------------------------
	.section	.nv.shared.reserved.0,"aw",@nobits
	.weak		__nv_reservedSMEM_offset_0_alias
	.size		__nv_reservedSMEM_offset_0_alias, 0, 64
	.other		__nv_reservedSMEM_offset_0_alias,@"STO_CUDA_RESERVED_SHARED STV_DEFAULT"
__nv_reservedSMEM_offset_0_alias:
	.zero		0
	.zero		64


//--------------------- .nv.global                --------------------------
	.section	.nv.global,"aw",@nobits
.nv.global:
	.type		_ZN34_INTERNAL_8154b5e0_4_k_cu_fb63e0d26thrust24THRUST_300001_SM_1000_NS3seqE,@object
	.size		_ZN34_INTERNAL_8154b5e0_4_k_cu_fb63e0d26thrust24THRUST_300001_SM_1000_NS3seqE,(_ZN34_INTERNAL_8154b5e0_4_k_cu_fb63e0d24cuda3std3__48in_placeE - _ZN34_INTERNAL_8154b5e0_4_k_cu_fb63e0d26thrust24THRUST_300001_SM_1000_NS3seqE)
_ZN34_INTERNAL_8154b5e0_4_k_cu_fb63e0d26thrust24THRUST_300001_SM_1000_NS3seqE:
	.zero		1
	.type		_ZN34_INTERNAL_8154b5e0_4_k_cu_fb63e0d24cuda3std3__48in_placeE,@object
	.size		_ZN34_INTERNAL_8154b5e0_4_k_cu_fb63e0d24cuda3std3__48in_placeE,(_ZN34_INTERNAL_8154b5e0_4_k_cu_fb63e0d24cuda3std6ranges3__45__cpo4sizeE - _ZN34_INTERNAL_8154b5e0_4_k_cu_fb63e0d24cuda3std3__48in_placeE)
_ZN34_INTERNAL_8154b5e0_4_k_cu_fb63e0d24cuda3std3__48in_placeE:
	.zero		1
	.type		_ZN34_INTERNAL_8154b5e0_4_k_cu_fb63e0d24cuda3std6ranges3__45__cpo4sizeE,@object
	.size		_ZN34_INTERNAL_8154b5e0_4_k_cu_fb63e0d24cuda3std6ranges3__45__cpo4sizeE,(_ZN34_INTERNAL_8154b5e0_4_k_cu_fb63e0d26thrust24THRUST_300001_SM_1000_NS12placeholders2_3E - _ZN34_INTERNAL_8154b5e0_4_k_cu_fb63e0d24cuda3std6ranges3__45__cpo4sizeE)
_ZN34_INTERNAL_8154b5e0_4_k_cu_fb63e0d24cuda3std6ranges3__45__cpo4sizeE:
	.zero		1
	.type		_ZN34_INTERNAL_8154b5e0_4_k_cu_fb63e0d26thrust24THRUST_300001_SM_1000_NS12placeholders2_3E,@object
	.size		_ZN34_INTERNAL_8154b5e0_4_k_cu_fb63e0d26thrust24THRUST_300001_SM_1000_NS12placeholders2_3E,(_ZN34_INTERNAL_8154b5e0_4_k_cu_fb63e0d24cuda3std3__45__cpo6cbeginE - _ZN34_INTERNAL_8154b5e0_4_k_cu_fb63e0d26thrust24THRUST_300001_SM_1000_NS12placeholders2_3E)
_ZN34_INTERNAL_8154b5e0_4_k_cu_fb63e0d26thrust24THRUST_300001_SM_1000_NS12placeholders2_3E:
	.zero		1
	.type		_ZN34_INTERNAL_8154b5e0_4_k_cu_fb63e0d24cuda3std3__45__cpo6cbeginE,@object
	.size		_ZN34_INTERNAL_8154b5e0_4_k_cu_fb63e0d24cuda3std3__45__cpo6cbeginE,(_ZN34_INTERNAL_8154b5e0_4_k_cu_fb63e0d24cuda3std6ranges3__45__cpo6cbeginE - _ZN34_INTERNAL_8154b5e0_4_k_cu_fb63e0d24cuda3std3__45__cpo6cbeginE)
_ZN34_INTERNAL_8154b5e0_4_k_cu_fb63e0d24cuda3std3__45__cpo6cbeginE:
	.zero		1
	.type		_ZN34_INTERNAL_8154b5e0_4_k_cu_fb63e0d24cuda3std6ranges3__45__cpo6cbeginE,@object
	.size		_ZN34_INTERNAL_8154b5e0_4_k_cu_fb63e0d24cuda3std6ranges3__45__cpo6cbeginE,(_ZN34_INTERNAL_8154b5e0_4_k_cu_fb63e0d26thrust24THRUST_300001_SM_1000_NS12placeholders2_7E - _ZN34_INTERNAL_8154b5e0_4_k_cu_fb63e0d24cuda3std6ranges3__45__cpo6cbeginE)
_ZN34_INTERNAL_8154b5e0_4_k_cu_fb63e0d24cuda3std6ranges3__45__cpo6cbeginE:
	.zero		1
	.type		_ZN34_INTERNAL_8154b5e0_4_k_cu_fb63e0d26thrust24THRUST_300001_SM_1000_NS12placeholders2_7E,@object
	.size		_ZN34_INTERNAL_8154b5e0_4_k_cu_fb63e0d26thrust24THRUST_300001_SM_1000_NS12placeholders2_7E,(_ZN34_INTERNAL_8154b5e0_4_k_cu_fb63e0d24cuda3std3__45__cpo7crbeginE - _ZN34_INTERNAL_8154b5e0_4_k_cu_fb63e0d26thrust24THRUST_300001_SM_1000_NS12placeholders2_7E)
_ZN34_INTERNAL_8154b5e0_4_k_cu_fb63e0d26thrust24THRUST_300001_SM_1000_NS12placeholders2_7E:
	.zero		1
	.type		_ZN34_INTERNAL_8154b5e0_4_k_cu_fb63e0d24cuda3std3__45__cpo7crbeginE,@object
	.size		_ZN34_INTERNAL_8154b5e0_4_k_cu_fb63e0d24cuda3std3__45__cpo7crbeginE,(_ZN34_INTERNAL_8154b5e0_4_k_cu_fb63e0d24cuda3std6ranges3__45__cpo4nextE - _ZN34_INTERNAL_8154b5e0_4_k_cu_fb63e0d24cuda3std3__45__cpo7crbeginE)
_ZN34_INTERNAL_8154b5e0_4_k_cu_fb63e0d24cuda3std3__45__cpo7crbeginE:
	.zero		1
	.type		_ZN34_INTERNAL_8154b5e0_4_k_cu_fb63e0d24cuda3std6ranges3__45__cpo4nextE,@object
	.size		_ZN34_INTERNAL_8154b5e0_4_k_cu_fb63e0d24cuda3std6ranges3__45__cpo4nextE,(_ZN34_INTERNAL_8154b5e0_4_k_cu_fb63e0d24cuda3std6ranges3__45__cpo4swapE - _ZN34_INTERNAL_8154b5e0_4_k_cu_fb63e0d24cuda3std6ranges3__45__cpo4nextE)
_ZN34_INTERNAL_8154b5e0_4_k_cu_fb63e0d24cuda3std6ranges3__45__cpo4nextE:
	.zero		1
	.type		_ZN34_INTERNAL_8154b5e0_4_k_cu_fb63e0d24cuda3std6ranges3__45__cpo4swapE,@object
	.size		_ZN34_INTERNAL_8154b5e0_4_k_cu_fb63e0d24cuda3std6ranges3__45__cpo4swapE,(_ZN34_INTERNAL_8154b5e0_4_k_cu_fb63e0d26thrust24THRUST_300001_SM_1000_NS8cuda_cub10par_nosyncE - _ZN34_INTERNAL_8154b5e0_4_k_cu_fb63e0d24cuda3std6ranges3__45__cpo4swapE)
_ZN34_INTERNAL_8154b5e0_4_k_cu_fb63e0d24cuda3std6ranges3__45__cpo4swapE:
	.zero		1
	.type		_ZN34_INTERNAL_8154b5e0_4_k_cu_fb63e0d26thrust24THRUST_300001_SM_1000_NS8cuda_cub10par_nosyncE,@object
	.size		_ZN34_INTERNAL_8154b5e0_4_k_cu_fb63e0d26thrust24THRUST_300001_SM_1000_NS8cuda_cub10par_nosyncE,(_ZN34_INTERNAL_8154b5e0_4_k_cu_fb63e0d26thrust24THRUST_300001_SM_1000_NS12placeholders2_9E - _ZN34_INTERNAL_8154b5e0_4_k_cu_fb63e0d26thrust24THRUST_300001_SM_1000_NS8cuda_cub10par_nosyncE)
_ZN34_INTERNAL_8154b5e0_4_k_cu_fb63e0d26thrust24THRUST_300001_SM_1000_NS8cuda_cub10par_nosyncE:
	.zero		1
	.type		_ZN34_INTERNAL_8154b5e0_4_k_cu_fb63e0d26thrust24THRUST_300001_SM_1000_NS12placeholders2_9E,@object
	.size		_ZN34_INTERNAL_8154b5e0_4_k_cu_fb63e0d26thrust24THRUST_300001_SM_1000_NS12placeholders2_9E,(_ZN34_INTERNAL_8154b5e0_4_k_cu_fb63e0d24cuda3std3__436_GLOBAL__N__8154b5e0_4_k_cu_fb63e0d26ignoreE - _ZN34_INTERNAL_8154b5e0_4_k_cu_fb63e0d26thrust24THRUST_300001_SM_1000_NS12placeholders2_9E)
_ZN34_INTERNAL_8154b5e0_4_k_cu_fb63e0d26thrust24THRUST_300001_SM_1000_NS12placeholders2_9E:
	.zero		1
	.type		_ZN34_INTERNAL_8154b5e0_4_k_cu_fb63e0d24cuda3std3__436_GLOBAL__N__8154b5e0_4_k_cu_fb63e0d26ignoreE,@object
	.size		_ZN34_INTERNAL_8154b5e0_4_k_cu_fb63e0d24cuda3std3__436_GLOBAL__N__8154b5e0_4_k_cu_fb63e0d26ignoreE,(_ZN34_INTERNAL_8154b5e0_4_k_cu_fb63e0d24cuda3std6ranges3__45__cpo4dataE - _ZN34_INTERNAL_8154b5e0_4_k_cu_fb63e0d24cuda3std3__436_GLOBAL__N__8154b5e0_4_k_cu_fb63e0d26ignoreE)
_ZN34_INTERNAL_8154b5e0_4_k_cu_fb63e0d24cuda3std3__436_GLOBAL__N__8154b5e0_4_k_cu_fb63e0d26ignoreE:
	.zero		1
	.type		_ZN34_INTERNAL_8154b5e0_4_k_cu_fb63e0d24cuda3std6ranges3__45__cpo4dataE,@object
	.size		_ZN34_INTERNAL_8154b5e0_4_k_cu_fb63e0d24cuda3std6ranges3__45__cpo4dataE,(_ZN34_INTERNAL_8154b5e0_4_k_cu_fb63e0d26thrust24THRUST_300001_SM_1000_NS12placeholders2_1E - _ZN34_INTERNAL_8154b5e0_4_k_cu_fb63e0d24cuda3std6ranges3__45__cpo4dataE)
_ZN34_INTERNAL_8154b5e0_4_k_cu_fb63e0d24cuda3std6ranges3__45__cpo4dataE:
	.zero		1
	.type		_ZN34_INTERNAL_8154b5e0_4_k_cu_fb63e0d26thrust24THRUST_300001_SM_1000_NS12placeholders2_1E,@object
	.size		_ZN34_INTERNAL_8154b5e0_4_k_cu_fb63e0d26thrust24THRUST_300001_SM_1000_NS12placeholders2_1E,(_ZN34_INTERNAL_8154b5e0_4_k_cu_fb63e0d24cuda3std3__45__cpo5beginE - _ZN34_INTERNAL_8154b5e0_4_k_cu_fb63e0d26thrust24THRUST_300001_SM_1000_NS12placeholders2_1E)
_ZN34_INTERNAL_8154b5e0_4_k_cu_fb63e0d26thrust24THRUST_300001_SM_1000_NS12placeholders2_1E:
	.zero		1
	.type		_ZN34_INTERNAL_8154b5e0_4_k_cu_fb63e0d24cuda3std3__45__cpo5beginE,@object
	.size		_ZN34_INTERNAL_8154b5e0_4_k_cu_fb63e0d24cuda3std3__45__cpo5beginE,(_ZN34_INTERNAL_8154b5e0_4_k_cu_fb63e0d24cuda3std6ranges3__45__cpo5beginE - _ZN34_INTERNAL_8154b5e0_4_k_cu_fb63e0d24cuda3std3__45__cpo5beginE)
_ZN34_INTERNAL_8154b5e0_4_k_cu_fb63e0d24cuda3std3__45__cpo5beginE:
	.zero		1
	.type		_ZN34_INTERNAL_8154b5e0_4_k_cu_fb63e0d24cuda3std6ranges3__45__cpo5beginE,@object
	.size		_ZN34_INTERNAL_8154b5e0_4_k_cu_fb63e0d24cuda3std6ranges3__45__cpo5beginE,(_ZN34_INTERNAL_8154b5e0_4_k_cu_fb63e0d26thrust24THRUST_300001_SM_1000_NS12placeholders2_5E - _ZN34_INTERNAL_8154b5e0_4_k_cu_fb63e0d24cuda3std6ranges3__45__cpo5beginE)
_ZN34_INTERNAL_8154b5e0_4_k_cu_fb63e0d24cuda3std6ranges3__45__cpo5beginE:
	.zero		1
	.type		_ZN34_INTERNAL_8154b5e0_4_k_cu_fb63e0d26thrust24THRUST_300001_SM_1000_NS12placeholders2_5E,@object
	.size		_ZN34_INTERNAL_8154b5e0_4_k_cu_fb63e0d26thrust24THRUST_300001_SM_1000_NS12placeholders2_5E,(_ZN34_INTERNAL_8154b5e0_4_k_cu_fb63e0d24cuda3std3__45__cpo6rbeginE - _ZN34_INTERNAL_8154b5e0_4_k_cu_fb63e0d26thrust24THRUST_300001_SM_1000_NS12placeholders2_5E)
_ZN34_INTERNAL_8154b5e0_4_k_cu_fb63e0d26thrust24THRUST_300001_SM_1000_NS12placeholders2_5E:
	.zero		1
	.type		_ZN34_INTERNAL_8154b5e0_4_k_cu_fb63e0d24cuda3std3__45__cpo6rbeginE,@object
	.size		_ZN34_INTERNAL_8154b5e0_4_k_cu_fb63e0d24cuda3std3__45__cpo6rbeginE,(_ZN34_INTERNAL_8154b5e0_4_k_cu_fb63e0d24cuda3std6ranges3__45__cpo7advanceE - _ZN34_INTERNAL_8154b5e0_4_k_cu_fb63e0d24cuda3std3__45__cpo6rbeginE)
_ZN34_INTERNAL_8154b5e0_4_k_cu_fb63e0d24cuda3std3__45__cpo6rbeginE:
	.zero		1
	.type		_ZN34_INTERNAL_8154b5e0_4_k_cu_fb63e0d24cuda3std6ranges3__45__cpo7advanceE,@object
	.size		_ZN34_INTERNAL_8154b5e0_4_k_cu_fb63e0d24cuda3std6ranges3__45__cpo7advanceE,(_ZN34_INTERNAL_8154b5e0_4_k_cu_fb63e0d24cuda3std3__47nulloptE - _ZN34_INTERNAL_8154b5e0_4_k_cu_fb63e0d24cuda3std6ranges3__45__cpo7advanceE)
_ZN34_INTERNAL_8154b5e0_4_k_cu_fb63e0d24cuda3std6ranges3__45__cpo7advanceE:
	.zero		1
	.type		_ZN34_INTERNAL_8154b5e0_4_k_cu_fb63e0d24cuda3std3__47nulloptE,@object
	.size		_ZN34_INTERNAL_8154b5e0_4_k_cu_fb63e0d24cuda3std3__47nulloptE,(_ZN34_INTERNAL_8154b5e0_4_k_cu_fb63e0d24cuda3std6ranges3__45__cpo8distanceE - _ZN34_INTERNAL_8154b5e0_4_k_cu_fb63e0d24cuda3std3__47nulloptE)
_ZN34_INTERNAL_8154b5e0_4_k_cu_fb63e0d24cuda3std3__47nulloptE:
	.zero		1
	.type		_ZN34_INTERNAL_8154b5e0_4_k_cu_fb63e0d24cuda3std6ranges3__45__cpo8distanceE,@object
	.size		_ZN34_INTERNAL_8154b5e0_4_k_cu_fb63e0d24cuda3std6ranges3__45__cpo8distanceE,(_ZN34_INTERNAL_8154b5e0_4_k_cu_fb63e0d26thrust24THRUST_300001_SM_1000_NS12placeholders3_10E - _ZN34_INTERNAL_8154b5e0_4_k_cu_fb63e0d24cuda3std6ranges3__45__cpo8distanceE)
_ZN34_INTERNAL_8154b5e0_4_k_cu_fb63e0d24cuda3std6ranges3__45__cpo8distanceE:
	.zero		1
	.type		_ZN34_INTERNAL_8154b5e0_4_k_cu_fb63e0d26thrust24THRUST_300001_SM_1000_NS12placeholders3_10E,@object
	.size		_ZN34_INTERNAL_8154b5e0_4_k_cu_fb63e0d26thrust24THRUST_300001_SM_1000_NS12placeholders3_10E,(_ZN34_INTERNAL_8154b5e0_4_k_cu_fb63e0d24cuda3std3__419piecewise_constructE - _ZN34_INTERNAL_8154b5e0_4_k_cu_fb63e0d26thrust24THRUST_300001_SM_1000_NS12placeholders3_10E)
_ZN34_INTERNAL_8154b5e0_4_k_cu_fb63e0d26thrust24THRUST_300001_SM_1000_NS12placeholders3_10E:
	.zero		1
	.type		_ZN34_INTERNAL_8154b5e0_4_k_cu_fb63e0d24cuda3std3__419piecewise_constructE,@object
	.size		_ZN34_INTERNAL_8154b5e0_4_k_cu_fb63e0d24cuda3std3__419piecewise_constructE,(_ZN34_INTERNAL_8154b5e0_4_k_cu_fb63e0d24cuda3std6ranges3__45__cpo5cdataE - _ZN34_INTERNAL_8154b5e0_4_k_cu_fb63e0d24cuda3std3__419piecewise_constructE)
_ZN34_INTERNAL_8154b5e0_4_k_cu_fb63e0d24cuda3std3__419piecewise_constructE:
	.zero		1
	.type		_ZN34_INTERNAL_8154b5e0_4_k_cu_fb63e0d24cuda3std6ranges3__45__cpo5cdataE,@object
	.size		_ZN34_INTERNAL_8154b5e0_4_k_cu_fb63e0d24cuda3std6ranges3__45__cpo5cdataE,(_ZN34_INTERNAL_8154b5e0_4_k_cu_fb63e0d26thrust24THRUST_300001_SM_1000_NS12placeholders2_2E - _ZN34_INTERNAL_8154b5e0_4_k_cu_fb63e0d24cuda3std6ranges3__45__cpo5cdataE)
_ZN34_INTERNAL_8154b5e0_4_k_cu_fb63e0d24cuda3std6ranges3__45__cpo5cdataE:
	.zero		1
	.type		_ZN34_INTERNAL_8154b5e0_4_k_cu_fb63e0d26thrust24THRUST_300001_SM_1000_NS12placeholders2_2E,@object
	.size		_ZN34_INTERNAL_8154b5e0_4_k_cu_fb63e0d26thrust24THRUST_300001_SM_1000_NS12placeholders2_2E,(_ZN34_INTERNAL_8154b5e0_4_k_cu_fb63e0d24cuda3std3__45__cpo3endE - _ZN34_INTERNAL_8154b5e0_4_k_cu_fb63e0d26thrust24THRUST_300001_SM_1000_NS12placeholders2_2E)
_ZN34_INTERNAL_8154b5e0_4_k_cu_fb63e0d26thrust24THRUST_300001_SM_1000_NS12placeholders2_2E:
	.zero		1
	.type		_ZN34_INTERNAL_8154b5e0_4_k_cu_fb63e0d24cuda3std3__45__cpo3endE,@object
	.size		_ZN34_INTERNAL_8154b5e0_4_k_cu_fb63e0d24cuda3std3__45__cpo3endE,(_ZN34_INTERNAL_8154b5e0_4_k_cu_fb63e0d24cuda3std6ranges3__45__cpo3endE - _ZN34_INTERNAL_8154b5e0_4_k_cu_fb63e0d24cuda3std3__45__cpo3endE)
_ZN34_INTERNAL_8154b5e0_4_k_cu_fb63e0d24cuda3std3__45__cpo3endE:
	.zero		1
	.type		_ZN34_INTERNAL_8154b5e0_4_k_cu_fb63e0d24cuda3std6ranges3__45__cpo3endE,@object
	.size		_ZN34_INTERNAL_8154b5e0_4_k_cu_fb63e0d24cuda3std6ranges3__45__cpo3endE,(_ZN34_INTERNAL_8154b5e0_4_k_cu_fb63e0d26thrust24THRUST_300001_SM_1000_NS12placeholders2_6E - _ZN34_INTERNAL_8154b5e0_4_k_cu_fb63e0d24cuda3std6ranges3__45__cpo3endE)
_ZN34_INTERNAL_8154b5e0_4_k_cu_fb63e0d24cuda3std6ranges3__45__cpo3endE:
	.zero		1
	.type		_ZN34_INTERNAL_8154b5e0_4_k_cu_fb63e0d26thrust24THRUST_300001_SM_1000_NS12placeholders2_6E,@object
	.size		_ZN34_INTERNAL_8154b5e0_4_k_cu_fb63e0d26thrust24THRUST_300001_SM_1000_NS12placeholders2_6E,(_ZN34_INTERNAL_8154b5e0_4_k_cu_fb63e0d24cuda3std3__45__cpo4rendE - _ZN34_INTERNAL_8154b5e0_4_k_cu_fb63e0d26thrust24THRUST_300001_SM_1000_NS12placeholders2_6E)
_ZN34_INTERNAL_8154b5e0_4_k_cu_fb63e0d26thrust24THRUST_300001_SM_1000_NS12placeholders2_6E:
	.zero		1
	.type		_ZN34_INTERNAL_8154b5e0_4_k_cu_fb63e0d24cuda3std3__45__cpo4rendE,@object
	.size		_ZN34_INTERNAL_8154b5e0_4_k_cu_fb63e0d24cuda3std3__45__cpo4rendE,(_ZN34_INTERNAL_8154b5e0_4_k_cu_fb63e0d24cuda3std6ranges3__45__cpo9iter_swapE - _ZN34_INTERNAL_8154b5e0_4_k_cu_fb63e0d24cuda3std3__45__cpo4rendE)
_ZN34_INTERNAL_8154b5e0_4_k_cu_fb63e0d24cuda3std3__45__cpo4rendE:
	.zero		1
	.type		_ZN34_INTERNAL_8154b5e0_4_k_cu_fb63e0d24cuda3std6ranges3__45__cpo9iter_swapE,@object
	.size		_ZN34_INTERNAL_8154b5e0_4_k_cu_fb63e0d24cuda3std6ranges3__45__cpo9iter_swapE,(_ZN34_INTERNAL_8154b5e0_4_k_cu_fb63e0d24cuda3std3__48unexpectE - _ZN34_INTERNAL_8154b5e0_4_k_cu_fb63e0d24cuda3std6ranges3__45__cpo9iter_swapE)
_ZN34_INTERNAL_8154b5e0_4_k_cu_fb63e0d24cuda3std6ranges3__45__cpo9iter_swapE:
	.zero		1
	.type		_ZN34_INTERNAL_8154b5e0_4_k_cu_fb63e0d24cuda3std3__48unexpectE,@object
	.size		_ZN34_INTERNAL_8154b5e0_4_k_cu_fb63e0d24cuda3std3__48unexpectE,(_ZN34_INTERNAL_8154b5e0_4_k_cu_fb63e0d26thrust24THRUST_300001_SM_1000_NS8cuda_cub3parE - _ZN34_INTERNAL_8154b5e0_4_k_cu_fb63e0d24cuda3std3__48unexpectE)
_ZN34_INTERNAL_8154b5e0_4_k_cu_fb63e0d24cuda3std3__48unexpectE:
	.zero		1
	.type		_ZN34_INTERNAL_8154b5e0_4_k_cu_fb63e0d26thrust24THRUST_300001_SM_1000_NS8cuda_cub3parE,@object
	.size		_ZN34_INTERNAL_8154b5e0_4_k_cu_fb63e0d26thrust24THRUST_300001_SM_1000_NS8cuda_cub3parE,(_ZN34_INTERNAL_8154b5e0_4_k_cu_fb63e0d26thrust24THRUST_300001_SM_1000_NS12placeholders2_4E - _ZN34_INTERNAL_8154b5e0_4_k_cu_fb63e0d26thrust24THRUST_300001_SM_1000_NS8cuda_cub3parE)
_ZN34_INTERNAL_8154b5e0_4_k_cu_fb63e0d26thrust24THRUST_300001_SM_1000_NS8cuda_cub3parE:
	.zero		1
	.type		_ZN34_INTERNAL_8154b5e0_4_k_cu_fb63e0d26thrust24THRUST_300001_SM_1000_NS12placeholders2_4E,@object
	.size		_ZN34_INTERNAL_8154b5e0_4_k_cu_fb63e0d26thrust24THRUST_300001_SM_1000_NS12placeholders2_4E,(_ZN34_INTERNAL_8154b5e0_4_k_cu_fb63e0d24cuda3std3__45__cpo4cendE - _ZN34_INTERNAL_8154b5e0_4_k_cu_fb63e0d26thrust24THRUST_300001_SM_1000_NS12placeholders2_4E)
_ZN34_INTERNAL_8154b5e0_4_k_cu_fb63e0d26thrust24THRUST_300001_SM_1000_NS12placeholders2_4E:
	.zero		1
	.type		_ZN34_INTERNAL_8154b5e0_4_k_cu_fb63e0d24cuda3std3__45__cpo4cendE,@object
	.size		_ZN34_INTERNAL_8154b5e0_4_k_cu_fb63e0d24cuda3std3__45__cpo4cendE,(_ZN34_INTERNAL_8154b5e0_4_k_cu_fb63e0d24cuda3std6ranges3__45__cpo4cendE - _ZN34_INTERNAL_8154b5e0_4_k_cu_fb63e0d24cuda3std3__45__cpo4cendE)
_ZN34_INTERNAL_8154b5e0_4_k_cu_fb63e0d24cuda3std3__45__cpo4cendE:
	.zero		1
	.type		_ZN34_INTERNAL_8154b5e0_4_k_cu_fb63e0d24cuda3std6ranges3__45__cpo4cendE,@object
	.size		_ZN34_INTERNAL_8154b5e0_4_k_cu_fb63e0d24cuda3std6ranges3__45__cpo4cendE,(_ZN34_INTERNAL_8154b5e0_4_k_cu_fb63e0d24cuda3std3__420unreachable_sentinelE - _ZN34_INTERNAL_8154b5e0_4_k_cu_fb63e0d24cuda3std6ranges3__45__cpo4cendE)
_ZN34_INTERNAL_8154b5e0_4_k_cu_fb63e0d24cuda3std6ranges3__45__cpo4cendE:
	.zero		1
	.type		_ZN34_INTERNAL_8154b5e0_4_k_cu_fb63e0d24cuda3std3__420unreachable_sentinelE,@object
	.size		_ZN34_INTERNAL_8154b5e0_4_k_cu_fb63e0d24cuda3std3__420unreachable_sentinelE,(_ZN34_INTERNAL_8154b5e0_4_k_cu_fb63e0d24cuda3std6ranges3__45__cpo5ssizeE - _ZN34_INTERNAL_8154b5e0_4_k_cu_fb63e0d24cuda3std3__420unreachable_sentinelE)
_ZN34_INTERNAL_8154b5e0_4_k_cu_fb63e0d24cuda3std3__420unreachable_sentinelE:
	.zero		1
	.type		_ZN34_INTERNAL_8154b5e0_4_k_cu_fb63e0d24cuda3std6ranges3__45__cpo5ssizeE,@object
	.size		_ZN34_INTERNAL_8154b5e0_4_k_cu_fb63e0d24cuda3std6ranges3__45__cpo5ssizeE,(_ZN34_INTERNAL_8154b5e0_4_k_cu_fb63e0d26thrust24THRUST_300001_SM_1000_NS12placeholders2_8E - _ZN34_INTERNAL_8154b5e0_4_k_cu_fb63e0d24cuda3std6ranges3__45__cpo5ssizeE)
_ZN34_INTERNAL_8154b5e0_4_k_cu_fb63e0d24cuda3std6ranges3__45__cpo5ssizeE:
	.zero		1
	.type		_ZN34_INTERNAL_8154b5e0_4_k_cu_fb63e0d26thrust24THRUST_300001_SM_1000_NS12placeholders2_8E,@object
	.size		_ZN34_INTERNAL_8154b5e0_4_k_cu_fb63e0d26thrust24THRUST_300001_SM_1000_NS12placeholders2_8E,(_ZN34_INTERNAL_8154b5e0_4_k_cu_fb63e0d24cuda3std3__45__cpo5crendE - _ZN34_INTERNAL_8154b5e0_4_k_cu_fb63e0d26thrust24THRUST_300001_SM_1000_NS12placeholders2_8E)
_ZN34_INTERNAL_8154b5e0_4_k_cu_fb63e0d26thrust24THRUST_300001_SM_1000_NS12placeholders2_8E:
	.zero		1
	.type		_ZN34_INTERNAL_8154b5e0_4_k_cu_fb63e0d24cuda3std3__45__cpo5crendE,@object
	.size		_ZN34_INTERNAL_8154b5e0_4_k_cu_fb63e0d24cuda3std3__45__cpo5crendE,(_ZN34_INTERNAL_8154b5e0_4_k_cu_fb63e0d24cuda3std6ranges3__45__cpo4prevE - _ZN34_INTERNAL_8154b5e0_4_k_cu_fb63e0d24cuda3std3__45__cpo5crendE)
_ZN34_INTERNAL_8154b5e0_4_k_cu_fb63e0d24cuda3std3__45__cpo5crendE:
	.zero		1
	.type		_ZN34_INTERNAL_8154b5e0_4_k_cu_fb63e0d24cuda3std6ranges3__45__cpo4prevE,@object
	.size		_ZN34_INTERNAL_8154b5e0_4_k_cu_fb63e0d24cuda3std6ranges3__45__cpo4prevE,(_ZN34_INTERNAL_8154b5e0_4_k_cu_fb63e0d24cuda3std6ranges3__45__cpo9iter_moveE - _ZN34_INTERNAL_8154b5e0_4_k_cu_fb63e0d24cuda3std6ranges3__45__cpo4prevE)
_ZN34_INTERNAL_8154b5e0_4_k_cu_fb63e0d24cuda3std6ranges3__45__cpo4prevE:
	.zero		1
	.type		_ZN34_INTERNAL_8154b5e0_4_k_cu_fb63e0d24cuda3std6ranges3__45__cpo9iter_moveE,@object
	.size		_ZN34_INTERNAL_8154b5e0_4_k_cu_fb63e0d24cuda3std6ranges3__45__cpo9iter_moveE,(_ZN34_INTERNAL_8154b5e0_4_k_cu_fb63e0d26thrust24THRUST_300001_SM_1000_NS6system6detail10sequential3seqE - _ZN34_INTERNAL_8154b5e0_4_k_cu_fb63e0d24cuda3std6ranges3__45__cpo9iter_moveE)
_ZN34_INTERNAL_8154b5e0_4_k_cu_fb63e0d24cuda3std6ranges3__45__cpo9iter_moveE:
	.zero		1
	.type		_ZN34_INTERNAL_8154b5e0_4_k_cu_fb63e0d26thrust24THRUST_300001_SM_1000_NS6system6detail10sequential3seqE,@object
	.size		_ZN34_INTERNAL_8154b5e0_4_k_cu_fb63e0d26thrust24THRUST_300001_SM_1000_NS6system6detail10sequential3seqE,(.L_31 - _ZN34_INTERNAL_8154b5e0_4_k_cu_fb63e0d26thrust24THRUST_300001_SM_1000_NS6system6detail10sequential3seqE)
_ZN34_INTERNAL_8154b5e0_4_k_cu_fb63e0d26thrust24THRUST_300001_SM_1000_NS6system6detail10sequential3seqE:
	.zero		1
.L_31:


//--------------------- .nv.shared._ZN3cub18CUB_300001_SM_10006detail4scan16DeviceScanKernelINS2_10policy_hubIiiijN4cuda3std3__44plusIvEEE10Policy1000EN6thrust24THRUST_300001_SM_1000_NS6detail15normal_iteratorINSD_10device_ptrIiEEEESI_NS0_13ScanTileStateIiLb1EEES9_NS1_10InputValueIiPiEEjiLb0EiEEvT0_T1_T2_iT3_T4_T5_ --------------------------
	.section	.nv.shared._ZN3cub18CUB_300001_SM_10006detail4scan16DeviceScanKernelINS2_10policy_hubIiiijN4cuda3std3__44plusIvEEE10Policy1000EN6thrust24THRUST_300001_SM_1000_NS6detail15normal_iteratorINSD_10device_ptrIiEEEESI_NS0_13ScanTileStateIiLb1EEES9_NS1_10InputValueIiPiEEjiLb0EiEEvT0_T1_T2_iT3_T4_T5_,"aw",@nobits
	.sectionflags	@""
	.align	16
.nv.shared._ZN3cub18CUB_300001_SM_10006detail4scan16DeviceScanKernelINS2_10policy_hubIiiijN4cuda3std3__44plusIvEEE10Policy1000EN6thrust24THRUST_300001_SM_1000_NS6detail15normal_iteratorINSD_10device_ptrIiEEEESI_NS0_13ScanTileStateIiLb1EEES9_NS1_10InputValueIiPiEEjiLb0EiEEvT0_T1_T2_iT3_T4_T5_:
	.zero		34832


//--------------------- .nv.constant0._ZN3cub18CUB_300001_SM_10006detail4scan16DeviceScanKernelINS2_10policy_hubIiiimN4cuda3std3__44plusIvEEE10Policy1000EN6thrust24THRUST_300001_SM_1000_NS6detail15normal_iteratorINSD_10device_ptrIiEEEESI_NS0_13ScanTileStateIiLb1EEES9_NS1_10InputValueIiPiEEmiLb0EiEEvT0_T1_T2_iT3_T4_T5_ --------------------------
	.section	.nv.constant0._ZN3cub18CUB_300001_SM_10006detail4scan16DeviceScanKernelINS2_10policy_hubIiiimN4cuda3std3__44plusIvEEE10Policy1000EN6thrust24THRUST_300001_SM_1000_NS6detail15normal_iteratorINSD_10device_ptrIiEEEESI_NS0_13ScanTileStateIiLb1EEES9_NS1_10InputValueIiPiEEmiLb0EiEEvT0_T1_T2_iT3_T4_T5_,"a",@progbits
	.sectionflags	@""
	.align	4
.nv.constant0._ZN3cub18CUB_300001_SM_10006detail4scan16DeviceScanKernelINS2_10policy_hubIiiimN4cuda3std3__44plusIvEEE10Policy1000EN6thrust24THRUST_300001_SM_1000_NS6detail15normal_iteratorINSD_10device_ptrIiEEEESI_NS0_13ScanTileStateIiLb1EEES9_NS1_10InputValueIiPiEEmiLb0EiEEvT0_T1_T2_iT3_T4_T5_:
	.zero		952


//--------------------- .nv.constant0._ZN3cub18CUB_300001_SM_10006detail4scan16DeviceScanKernelINS2_10policy_hubIiiijN4cuda3std3__44plusIvEEE10Policy1000EN6thrust24THRUST_300001_SM_1000_NS6detail15normal_iteratorINSD_10device_ptrIiEEEESI_NS0_13ScanTileStateIiLb1EEES9_NS1_10InputValueIiPiEEjiLb0EiEEvT0_T1_T2_iT3_T4_T5_ --------------------------
	.section	.nv.constant0._ZN3cub18CUB_300001_SM_10006detail4scan16DeviceScanKernelINS2_10policy_hubIiiijN4cuda3std3__44plusIvEEE10Policy1000EN6thrust24THRUST_300001_SM_1000_NS6detail15normal_iteratorINSD_10device_ptrIiEEEESI_NS0_13ScanTileStateIiLb1EEES9_NS1_10InputValueIiPiEEjiLb0EiEEvT0_T1_T2_iT3_T4_T5_,"a",@progbits
	.sectionflags	@""
	.align	4
.nv.constant0._ZN3cub18CUB_300001_SM_10006detail4scan16DeviceScanKernelINS2_10policy_hubIiiijN4cuda3std3__44plusIvEEE10Policy1000EN6thrust24THRUST_300001_SM_1000_NS6detail15normal_iteratorINSD_10device_ptrIiEEEESI_NS0_13ScanTileStateIiLb1EEES9_NS1_10InputValueIiPiEEjiLb0EiEEvT0_T1_T2_iT3_T4_T5_:
	.zero		948


//--------------------- .nv.constant0._ZN3cub18CUB_300001_SM_10006detail4scan20DeviceScanInitKernelINS0_13ScanTileStateIiLb1EEEEEvT_i --------------------------
	.section	.nv.constant0._ZN3cub18CUB_300001_SM_10006detail4scan20DeviceScanInitKernelINS0_13ScanTileStateIiLb1EEEEEvT_i,"a",@progbits
	.sectionflags	@""
	.align	4
.nv.constant0._ZN3cub18CUB_300001_SM_10006detail4scan20DeviceScanInitKernelINS0_13ScanTileStateIiLb1EEEEEvT_i:
	.zero		908


//--------------------- .nv.constant0._ZN3cub18CUB_300001_SM_10006detail8for_each13static_kernelINS2_12policy_hub_t12policy_500_tEmN6thrust24THRUST_300001_SM_1000_NS8cuda_cub20__uninitialized_fill7functorINS7_10device_ptrIiEEiEEEEvT0_T1_ --------------------------
	.section	.nv.constant0._ZN3cub18CUB_300001_SM_10006detail8for_each13static_kernelINS2_12policy_hub_t12policy_500_tEmN6thrust24THRUST_300001_SM_1000_NS8cuda_cub20__uninitialized_fill7functorINS7_10device_ptrIiEEiEEEEvT0_T1_,"a",@progbits
	.sectionflags	@""
	.align	4
.nv.constant0._ZN3cub18CUB_300001_SM_10006detail8for_each13static_kernelINS2_12policy_hub_t12policy_500_tEmN6thrust24THRUST_300001_SM_1000_NS8cuda_cub20__uninitialized_fill7functorINS7_10device_ptrIiEEiEEEEvT0_T1_:
	.zero		920


//--------------------- .nv.constant0._ZN3cub18CUB_300001_SM_10006detail11EmptyKernelIvEEvv --------------------------
	.section	.nv.constant0._ZN3cub18CUB_300001_SM_10006detail11EmptyKernelIvEEvv,"a",@progbits
	.sectionflags	@""
	.align	4
.nv.constant0._ZN3cub18CUB_300001_SM_10006detail11EmptyKernelIvEEvv:
	.zero		896


//--------------------- .nv.constant0._Z19scatterToTransposedPKiS0_S0_PiS1_S1_i --------------------------
	.section	.nv.constant0._Z19scatterToTransposedPKiS0_S0_PiS1_S1_i,"a",@progbits
	.sectionflags	@""
	.align	4
.nv.constant0._Z19scatterToTransposedPKiS0_S0_PiS1_S1_i:
	.zero		948


//--------------------- .nv.constant0._Z17countNNZPerColumnPKiPii --------------------------
	.section	.nv.constant0._Z17countNNZPerColumnPKiPii,"a",@progbits
	.sectionflags	@""
	.align	4
.nv.constant0._Z17countNNZPerColumnPKiPii:
	.zero		916


//--------------------- SYMBOLS --------------------------

	.type		.nv.reservedSmem.offset0,@object
	.size		.nv.reservedSmem.offset0,0x4
	.type		.nv.reservedSmem.cap,@object
	.size		.nv.reservedSmem.cap,0x4
